def attn_fwd(
    Q,
    K,
    V,
    Out,
    Lse,
    sm_scale,
    stride_qz,
    stride_qh,
    stride_qm,
    stride_qk,
    stride_kz,
    stride_kh,
    stride_kn,
    stride_kk,
    stride_vz,
    stride_vh,
    stride_vn,
    stride_vk,
    stride_oz,
    stride_oh,
    stride_om,
    stride_ok,
    seqlen_q,
    seqlen_k,
    BLOCK_M: tl.constexpr,
    BLOCK_N: tl.constexpr,
    HEAD_DIM: tl.constexpr,
    CAUSAL: tl.constexpr,
):
    start_m = tl.program_id(0)
    off_hz = tl.program_id(1)
    q_off = off_hz * stride_qh
    k_off = off_hz * stride_kh
    v_off = off_hz * stride_vh
    offs_m = start_m * BLOCK_M + tl.arange(0, BLOCK_M)
    offs_d = tl.arange(0, HEAD_DIM)
    offs_n = tl.arange(0, BLOCK_N)
    q_ptrs = Q + q_off + offs_m[:, None] * stride_qm + offs_d[None, :] * stride_qk
    k_ptrs = K + k_off + offs_d[:, None] * stride_kk + offs_n[None, :] * stride_kn
    v_ptrs = V + v_off + offs_n[:, None] * stride_vn + offs_d[None, :] * stride_vk
    m_i = tl.full([BLOCK_M], float("-inf"), dtype=tl.float32)
    l_i = tl.zeros([BLOCK_M], dtype=tl.float32) + 1.0
    acc = tl.zeros([BLOCK_M, HEAD_DIM], dtype=tl.float32)
    q = tl.load(q_ptrs)
    acc, l_i, m_i = _attn_fwd_inner(
        acc,
        l_i,
        m_i,
        q,
        k_ptrs,
        v_ptrs,
        sm_scale,
        stride_kn,
        stride_vn,
        start_m,
        seqlen_k,
        BLOCK_M,
        BLOCK_N,
        HEAD_DIM,
        CAUSAL,
    )
    acc = acc / l_i[:, None]
    lse = m_i + tl.math.log2(l_i) / 1.4426950408889634
    o_ptrs = (
        Out
        + off_hz * stride_oh
        + offs_m[:, None] * stride_om
        + offs_d[None, :] * stride_ok
    )
    tl.store(o_ptrs, acc.to(Out.dtype.element_ty))
    tl.store(Lse + off_hz * seqlen_q + offs_m, lse)

# config = {"BLOCK_M": 256, "BLOCK_N": 64, "HEAD_DIM": 512, "arch": "sm_100", "causal": false, "dtype": "bf16", "num_stages": 2, "num_warps": 16}
# arch = sm_100


// ===== COMPILED SASS (sm_100a) =====

	.target	sm_100a

	.elftype	@"ET_EXEC"


//--------------------- .note.nv.tkinfo           --------------------------
	.section	.note.nv.tkinfo,"",@"SHT_NOTE"
	.sectionflags	@"SHF_NOTE_NV_TKINFO"
	.tkinfo
        /*0018*/ 	.word	0x00000081
        /*0030*/ 	.string	""
        /*0030*/ 	.string	"ptxas-blackwell"
        /*0030*/ 	.string	"Cuda compilation tools, release 12.9, V12.9.86"
        /*0030*/ 	.string	"Build cuda_12.9.r12.9/compiler.36037853_0"
        /*0030*/ 	.string	"-v  -suppress-debug-info  -lineinfo  -arch sm_100a "



//--------------------- .note.nv.cuver            --------------------------
	.section	.note.nv.cuver,"",@"SHT_NOTE"
	.sectionflags	@"SHF_NOTE_NV_CUVER"
        /*0018*/ 	.short	0x0001
        /*001a*/ 	.short	0x0064
        /*001c*/ 	.short	0x0001
        /*001e*/ 	.short	0x0000
        /*0020*/ 	.short	0x0001
        /*0022*/ 	.short	0x0000


//--------------------- .nv.info                  --------------------------
	.section	.nv.info,"",@"SHT_CUDA_INFO"
	.align	4


	//----- nvinfo : EIATTR_REGCOUNT
	.align		4
        /*0000*/ 	.byte	0x04, 0x2f
        /*0002*/ 	.short	(.L_2 - .L_1)
	.align		4
.L_1:
        /*0004*/ 	.word	index@(attn_fwd)
        /*0008*/ 	.word	0x00000020


	//----- nvinfo : EIATTR_FRAME_SIZE
	.align		4
.L_2:
        /*000c*/ 	.byte	0x04, 0x11
        /*000e*/ 	.short	(.L_4 - .L_3)
	.align		4
.L_3:
        /*0010*/ 	.word	index@(attn_fwd)
        /*0014*/ 	.word	0x00005a98


	//----- nvinfo : EIATTR_MIN_STACK_SIZE
	.align		4
.L_4:
        /*0018*/ 	.byte	0x04, 0x12
        /*001a*/ 	.short	(.L_6 - .L_5)
	.align		4
.L_5:
        /*001c*/ 	.word	index@(attn_fwd)
        /*0020*/ 	.word	0x00005a98
.L_6:


//--------------------- .nv.info.attn_fwd         --------------------------
	.section	.nv.info.attn_fwd,"",@"SHT_CUDA_INFO"
	.sectionflags	@""
	.align	4


	//----- nvinfo : EIATTR_CUDA_API_VERSION
	.align		4
        /*0000*/ 	.byte	0x04, 0x37
        /*0002*/ 	.short	(.L_8 - .L_7)
.L_7:
        /*0004*/ 	.word	0x00000081


	//----- nvinfo : EIATTR_KPARAM_INFO
	.align		4
.L_8:
        /*0008*/ 	.byte	0x04, 0x17
        /*000a*/ 	.short	(.L_10 - .L_9)
.L_9:
        /*000c*/ 	.word	0x00000000
        /*0010*/ 	.short	0x0019
        /*0012*/ 	.short	0x0080
        /*0014*/ 	.byte	0x00, 0xf4, 0x21, 0x00


	//----- nvinfo : EIATTR_KPARAM_INFO
	.align		4
.L_10:
        /*0018*/ 	.byte	0x04, 0x17
        /*001a*/ 	.short	(.L_12 - .L_11)
.L_11:
        /*001c*/ 	.word	0x00000000
        /*0020*/ 	.short	0x0018
        /*0022*/ 	.short	0x0078
        /*0024*/ 	.byte	0x00, 0xf4, 0x21, 0x00


	//----- nvinfo : EIATTR_KPARAM_INFO
	.align		4
.L_12:
        /*0028*/ 	.byte	0x04, 0x17
        /*002a*/ 	.short	(.L_14 - .L_13)
.L_13:
        /*002c*/ 	.word	0x00000000
        /*0030*/ 	.short	0x0017
        /*0032*/ 	.short	0x0070
        /*0034*/ 	.byte	0x00, 0xf0, 0x11, 0x00


	//----- nvinfo : EIATTR_KPARAM_INFO
	.align		4
.L_14:
        /*0038*/ 	.byte	0x04, 0x17
        /*003a*/ 	.short	(.L_16 - .L_15)
.L_15:
        /*003c*/ 	.word	0x00000000
        /*0040*/ 	.short	0x0016
        /*0042*/ 	.short	0x006c
        /*0044*/ 	.byte	0x00, 0xf0, 0x11, 0x00


	//----- nvinfo : EIATTR_KPARAM_INFO
	.align		4
.L_16:
        /*0048*/ 	.byte	0x04, 0x17
        /*004a*/ 	.short	(.L_18 - .L_17)
.L_17:
        /*004c*/ 	.word	0x00000000
        /*0050*/ 	.short	0x0015
        /*0052*/ 	.short	0x0068
        /*0054*/ 	.byte	0x00, 0xf0, 0x11, 0x00


	//----- nvinfo : EIATTR_KPARAM_INFO
	.align		4
.L_18:
        /*0058*/ 	.byte	0x04, 0x17
        /*005a*/ 	.short	(.L_20 - .L_19)
.L_19:
        /*005c*/ 	.word	0x00000000
        /*0060*/ 	.short	0x0014
        /*0062*/ 	.short	0x0064
        /*0064*/ 	.byte	0x00, 0xf0, 0x11, 0x00


	//----- nvinfo : EIATTR_KPARAM_INFO
	.align		4
.L_20:
        /*0068*/ 	.byte	0x04, 0x17
        /*006a*/ 	.short	(.L_22 - .L_21)
.L_21:
        /*006c*/ 	.word	0x00000000
        /*0070*/ 	.short	0x0013
        /*0072*/ 	.short	0x0060
        /*0074*/ 	.byte	0x00, 0xf0, 0x11, 0x00


	//----- nvinfo : EIATTR_KPARAM_INFO
	.align		4
.L_22:
        /*0078*/ 	.byte	0x04, 0x17
        /*007a*/ 	.short	(.L_24 - .L_23)
.L_23:
        /*007c*/ 	.word	0x00000000
        /*0080*/ 	.short	0x0012
        /*0082*/ 	.short	0x005c
        /*0084*/ 	.byte	0x00, 0xf0, 0x11, 0x00


	//----- nvinfo : EIATTR_KPARAM_INFO
	.align		4
.L_24:
        /*0088*/ 	.byte	0x04, 0x17
        /*008a*/ 	.short	(.L_26 - .L_25)
.L_25:
        /*008c*/ 	.word	0x00000000
        /*0090*/ 	.short	0x0011
        /*0092*/ 	.short	0x0058
        /*0094*/ 	.byte	0x00, 0xf0, 0x11, 0x00


	//----- nvinfo : EIATTR_KPARAM_INFO
	.align		4
.L_26:
        /*0098*/ 	.byte	0x04, 0x17
        /*009a*/ 	.short	(.L_28 - .L_27)
.L_27:
        /*009c*/ 	.word	0x00000000
        /*00a0*/ 	.short	0x0010
        /*00a2*/ 	.short	0x0054
        /*00a4*/ 	.byte	0x00, 0xf0, 0x11, 0x00


	//----- nvinfo : EIATTR_KPARAM_INFO
	.align		4
.L_28:
        /*00a8*/ 	.byte	0x04, 0x17
        /*00aa*/ 	.short	(.L_30 - .L_29)
.L_29:
        /*00ac*/ 	.word	0x00000000
        /*00b0*/ 	.short	0x000f
        /*00b2*/ 	.short	0x0050
        /*00b4*/ 	.byte	0x00, 0xf0, 0x11, 0x00


	//----- nvinfo : EIATTR_KPARAM_INFO
	.align		4
.L_30:
        /*00b8*/ 	.byte	0x04, 0x17
        /*00ba*/ 	.short	(.L_32 - .L_31)
.L_31:
        /*00bc*/ 	.word	0x00000000
        /*00c0*/ 	.short	0x000e
        /*00c2*/ 	.short	0x004c
        /*00c4*/ 	.byte	0x00, 0xf0, 0x11, 0x00


	//----- nvinfo : EIATTR_KPARAM_INFO
	.align		4
.L_32:
        /*00c8*/ 	.byte	0x04, 0x17
        /*00ca*/ 	.short	(.L_34 - .L_33)
.L_33:
        /*00cc*/ 	.word	0x00000000
        /*00d0*/ 	.short	0x000d
        /*00d2*/ 	.short	0x0048
        /*00d4*/ 	.byte	0x00, 0xf0, 0x11, 0x00


	//----- nvinfo : EIATTR_KPARAM_INFO
	.align		4
.L_34:
        /*00d8*/ 	.byte	0x04, 0x17
        /*00da*/ 	.short	(.L_36 - .L_35)
.L_35:
        /*00dc*/ 	.word	0x00000000
        /*00e0*/ 	.short	0x000c
        /*00e2*/ 	.short	0x0044
        /*00e4*/ 	.byte	0x00, 0xf0, 0x11, 0x00


	//----- nvinfo : EIATTR_KPARAM_INFO
	.align		4
.L_36:
        /*00e8*/ 	.byte	0x04, 0x17
        /*00ea*/ 	.short	(.L_38 - .L_37)
.L_37:
        /*00ec*/ 	.word	0x00000000
        /*00f0*/ 	.short	0x000b
        /*00f2*/ 	.short	0x0040
        /*00f4*/ 	.byte	0x00, 0xf0, 0x11, 0x00


	//----- nvinfo : EIATTR_KPARAM_INFO
	.align		4
.L_38:
        /*00f8*/ 	.byte	0x04, 0x17
        /*00fa*/ 	.short	(.L_40 - .L_39)
.L_39:
        /*00fc*/ 	.word	0x00000000
        /*0100*/ 	.short	0x000a
        /*0102*/ 	.short	0x003c
        /*0104*/ 	.byte	0x00, 0xf0, 0x11, 0x00


	//----- nvinfo : EIATTR_KPARAM_INFO
	.align		4
.L_40:
        /*0108*/ 	.byte	0x04, 0x17
        /*010a*/ 	.short	(.L_42 - .L_41)
.L_41:
        /*010c*/ 	.word	0x00000000
        /*0110*/ 	.short	0x0009
        /*0112*/ 	.short	0x0038
        /*0114*/ 	.byte	0x00, 0xf0, 0x11, 0x00


	//----- nvinfo : EIATTR_KPARAM_INFO
	.align		4
.L_42:
        /*0118*/ 	.byte	0x04, 0x17
        /*011a*/ 	.short	(.L_44 - .L_43)
.L_43:
        /*011c*/ 	.word	0x00000000
        /*0120*/ 	.short	0x0008
        /*0122*/ 	.short	0x0034
        /*0124*/ 	.byte	0x00, 0xf0, 0x11, 0x00


	//----- nvinfo : EIATTR_KPARAM_INFO
	.align		4
.L_44:
        /*0128*/ 	.byte	0x04, 0x17
        /*012a*/ 	.short	(.L_46 - .L_45)
.L_45:
        /*012c*/ 	.word	0x00000000
        /*0130*/ 	.short	0x0007
        /*0132*/ 	.short	0x0030
        /*0134*/ 	.byte	0x00, 0xf0, 0x11, 0x00


	//----- nvinfo : EIATTR_KPARAM_INFO
	.align		4
.L_46:
        /*0138*/ 	.byte	0x04, 0x17
        /*013a*/ 	.short	(.L_48 - .L_47)
.L_47:
        /*013c*/ 	.word	0x00000000
        /*0140*/ 	.short	0x0006
        /*0142*/ 	.short	0x002c
        /*0144*/ 	.byte	0x00, 0xf0, 0x11, 0x00


	//----- nvinfo : EIATTR_KPARAM_INFO
	.align		4
.L_48:
        /*0148*/ 	.byte	0x04, 0x17
        /*014a*/ 	.short	(.L_50 - .L_49)
.L_49:
        /*014c*/ 	.word	0x00000000
        /*0150*/ 	.short	0x0005
        /*0152*/ 	.short	0x0028
        /*0154*/ 	.byte	0x00, 0xf0, 0x11, 0x00


	//----- nvinfo : EIATTR_KPARAM_INFO
	.align		4
.L_50:
        /*0158*/ 	.byte	0x04, 0x17
        /*015a*/ 	.short	(.L_52 - .L_51)
.L_51:
        /*015c*/ 	.word	0x00000000
        /*0160*/ 	.short	0x0004
        /*0162*/ 	.short	0x0020
        /*0164*/ 	.byte	0x00, 0xf4, 0x21, 0x00


	//----- nvinfo : EIATTR_KPARAM_INFO
	.align		4
.L_52:
        /*0168*/ 	.byte	0x04, 0x17
        /*016a*/ 	.short	(.L_54 - .L_53)
.L_53:
        /*016c*/ 	.word	0x00000000
        /*0170*/ 	.short	0x0003
        /*0172*/ 	.short	0x0018
        /*0174*/ 	.byte	0x00, 0xf4, 0x21, 0x00


	//----- nvinfo : EIATTR_KPARAM_INFO
	.align		4
.L_54:
        /*0178*/ 	.byte	0x04, 0x17
        /*017a*/ 	.short	(.L_56 - .L_55)
.L_55:
        /*017c*/ 	.word	0x00000000
        /*0180*/ 	.short	0x0002
        /*0182*/ 	.short	0x0010
        /*0184*/ 	.byte	0x00, 0xf4, 0x21, 0x00


	//----- nvinfo : EIATTR_KPARAM_INFO
	.align		4
.L_56:
        /*0188*/ 	.byte	0x04, 0x17
        /*018a*/ 	.short	(.L_58 - .L_57)
.L_57:
        /*018c*/ 	.word	0x00000000
        /*0190*/ 	.short	0x0001
        /*0192*/ 	.short	0x0008
        /*0194*/ 	.byte	0x00, 0xf4, 0x21, 0x00


	//----- nvinfo : EIATTR_KPARAM_INFO
	.align		4
.L_58:
        /*0198*/ 	.byte	0x04, 0x17
        /*019a*/ 	.short	(.L_60 - .L_59)
.L_59:
        /*019c*/ 	.word	0x00000000
        /*01a0*/ 	.short	0x0000
        /*01a2*/ 	.short	0x0000
        /*01a4*/ 	.byte	0x00, 0xf4, 0x21, 0x00


	//----- nvinfo : EIATTR_SPARSE_MMA_MASK
	.align		4
.L_60:
        /*01a8*/ 	.byte	0x03, 0x50
        /*01aa*/ 	.short	0x0000


	//----- nvinfo : EIATTR_MAXREG_COUNT
	.align		4
        /*01ac*/ 	.byte	0x03, 0x1b
        /*01ae*/ 	.short	0x0080


	//----- nvinfo : EIATTR_NUM_BARRIERS
	.align		4
        /*01b0*/ 	.byte	0x02, 0x4c
        /*01b2*/ 	.byte	0x01
	.zero		1


	//----- nvinfo : EIATTR_ANNOTATIONS
	.align		4
        /*01b4*/ 	.byte	0x04, 0x55
        /*01b6*/ 	.short	(.L_62 - .L_61)


	//   ....[0]....
.L_61:
        /*01b8*/ 	.word	0x00000001
        /*01bc*/ 	.byte	0x80, 0x01, 0x00, 0x00, 0x01, 0x00, 0x00, 0x00, 0xa0, 0x02, 0x00, 0x00, 0x01, 0x00, 0x00, 0x00
        /* <DEDUP_REMOVED lines=3333> */
        /*d21c*/ 	.byte	0x00, 0xc1, 0x02, 0x00


	//----- nvinfo : EIATTR_COOP_GROUP_MASK_REGIDS
	.align		4
.L_62:
        /*d220*/ 	.byte	0x04, 0x29
        /*d222*/ 	.short	(.L_64 - .L_63)


	//   ....[0]....
.L_63:
        /*d224*/ 	.word	0xffffffff


	//   ....[1]....
        /*d228*/ 	.word	0xffffffff


	//   ....[2]....
        /*d22c*/ 	.word	0xffffffff


	//   ....[3]....
        /*d230*/ 	.word	0xffffffff


	//   ....[4]....
        /*d234*/ 	.word	0xffffffff


	//   ....[5]....
        /*d238*/ 	.word	0xffffffff


	//   ....[6]....
        /*d23c*/ 	.word	0xffffffff


	//   ....[7]....
        /*d240*/ 	.word	0xffffffff


	//   ....[8]....
        /*d244*/ 	.word	0xffffffff


	//   ....[9]....
        /*d248*/ 	.word	0xffffffff


	//   ....[10]....
        /*d24c*/ 	.word	0xffffffff


	//   ....[11]....
        /*d250*/ 	.word	0xffffffff


	//   ....[12]....
        /*d254*/ 	.word	0xffffffff


	//   ....[13]....
        /*d258*/ 	.word	0xffffffff


	//   ....[14]....
        /*d25c*/ 	.word	0xffffffff


	//   ....[15]....
        /*d260*/ 	.word	0xffffffff


	//   ....[16]....
        /*d264*/ 	.word	0xffffffff


	//   ....[17]....
        /*d268*/ 	.word	0xffffffff


	//   ....[18]....
        /*d26c*/ 	.word	0xffffffff


	//   ....[19]....
        /*d270*/ 	.word	0xffffffff


	//   ....[20]....
        /*d274*/ 	.word	0xffffffff


	//   ....[21]....
        /*d278*/ 	.word	0xffffffff


	//   ....[22]....
        /*d27c*/ 	.word	0xffffffff


	//   ....[23]....
        /*d280*/ 	.word	0xffffffff


	//   ....[24]....
        /*d284*/ 	.word	0xffffffff


	//   ....[25]....
        /*d288*/ 	.word	0xffffffff


	//   ....[26]....
        /*d28c*/ 	.word	0xffffffff


	//   ....[27]....
        /*d290*/ 	.word	0xffffffff


	//   ....[28]....
        /*d294*/ 	.word	0xffffffff


	//   ....[29]....
        /*d298*/ 	.word	0xffffffff


	//   ....[30]....
        /*d29c*/ 	.word	0xffffffff


	//   ....[31]....
        /*d2a0*/ 	.word	0xffffffff


	//   ....[32]....
        /*d2a4*/ 	.word	0xffffffff


	//   ....[33]....
        /*d2a8*/ 	.word	0xffffffff


	//   ....[34]....
        /*d2ac*/ 	.word	0xffffffff


	//   ....[35]....
        /*d2b0*/ 	.word	0xffffffff


	//   ....[36]....
        /*d2b4*/ 	.word	0xffffffff


	//   ....[37]....
        /*d2b8*/ 	.word	0xffffffff


	//   ....[38]....
        /*d2bc*/ 	.word	0xffffffff


	//   ....[39]....
        /*d2c0*/ 	.word	0xffffffff


	//   ....[40]....
        /*d2c4*/ 	.word	0xffffffff


	//   ....[41]....
        /*d2c8*/ 	.word	0xffffffff


	//   ....[42]....
        /*d2cc*/ 	.word	0xffffffff


	//   ....[43]....
        /*d2d0*/ 	.word	0xffffffff


	//   ....[44]....
        /*d2d4*/ 	.word	0xffffffff


	//   ....[45]....
        /*d2d8*/ 	.word	0xffffffff


	//   ....[46]....
        /*d2dc*/ 	.word	0xffffffff


	//   ....[47]....
        /*d2e0*/ 	.word	0xffffffff


	//   ....[48]....
        /*d2e4*/ 	.word	0xffffffff


	//   ....[49]....
        /*d2e8*/ 	.word	0xffffffff


	//   ....[50]....
        /*d2ec*/ 	.word	0xffffffff


	//   ....[51]....
        /*d2f0*/ 	.word	0xffffffff


	//   ....[52]....
        /*d2f4*/ 	.word	0xffffffff


	//   ....[53]....
        /*d2f8*/ 	.word	0xffffffff


	//   ....[54]....
        /*d2fc*/ 	.word	0xffffffff


	//   ....[55]....
        /*d300*/ 	.word	0xffffffff


	//   ....[56]....
        /*d304*/ 	.word	0xffffffff


	//   ....[57]....
        /*d308*/ 	.word	0xffffffff


	//   ....[58]....
        /*d30c*/ 	.word	0xffffffff


	//   ....[59]....
        /*d310*/ 	.word	0xffffffff


	//   ....[60]....
        /*d314*/ 	.word	0xffffffff


	//   ....[61]....
        /*d318*/ 	.word	0xffffffff


	//   ....[62]....
        /*d31c*/ 	.word	0xffffffff


	//   ....[63]....
        /*d320*/ 	.word	0xffffffff


	//   ....[64]....
        /*d324*/ 	.word	0xffffffff


	//   ....[65]....
        /*d328*/ 	.word	0xffffffff


	//   ....[66]....
        /*d32c*/ 	.word	0xffffffff


	//   ....[67]....
        /*d330*/ 	.word	0xffffffff


	//   ....[68]....
        /*d334*/ 	.word	0xffffffff


	//   ....[69]....
        /*d338*/ 	.word	0xffffffff


	//   ....[70]....
        /*d33c*/ 	.word	0xffffffff


	//   ....[71]....
        /*d340*/ 	.word	0xffffffff


	//   ....[72]....
        /*d344*/ 	.word	0xffffffff


	//   ....[73]....
        /*d348*/ 	.word	0xffffffff


	//   ....[74]....
        /*d34c*/ 	.word	0xffffffff


	//   ....[75]....
        /*d350*/ 	.word	0xffffffff


	//   ....[76]....
        /*d354*/ 	.word	0xffffffff


	//   ....[77]....
        /*d358*/ 	.word	0xffffffff


	//   ....[78]....
        /*d35c*/ 	.word	0xffffffff


	//   ....[79]....
        /*d360*/ 	.word	0xffffffff


	//   ....[80]....
        /*d364*/ 	.word	0xffffffff


	//   ....[81]....
        /*d368*/ 	.word	0xffffffff


	//   ....[82]....
        /*d36c*/ 	.word	0xffffffff


	//   ....[83]....
        /*d370*/ 	.word	0xffffffff


	//   ....[84]....
        /*d374*/ 	.word	0xffffffff


	//   ....[85]....
        /*d378*/ 	.word	0xffffffff


	//   ....[86]....
        /*d37c*/ 	.word	0xffffffff


	//   ....[87]....
        /*d380*/ 	.word	0xffffffff


	//   ....[88]....
        /*d384*/ 	.word	0xffffffff


	//   ....[89]....
        /*d388*/ 	.word	0xffffffff


	//   ....[90]....
        /*d38c*/ 	.word	0xffffffff


	//   ....[91]....
        /*d390*/ 	.word	0xffffffff


	//   ....[92]....
        /*d394*/ 	.word	0xffffffff


	//   ....[93]....
        /*d398*/ 	.word	0xffffffff


	//   ....[94]....
        /*d39c*/ 	.word	0xffffffff


	//   ....[95]....
        /*d3a0*/ 	.word	0xffffffff


	//   ....[96]....
        /*d3a4*/ 	.word	0xffffffff


	//   ....[97]....
        /*d3a8*/ 	.word	0xffffffff


	//   ....[98]....
        /*d3ac*/ 	.word	0xffffffff


	//   ....[99]....
        /*d3b0*/ 	.word	0xffffffff


	//   ....[100]....
        /*d3b4*/ 	.word	0xffffffff


	//   ....[101]....
        /*d3b8*/ 	.word	0xffffffff


	//   ....[102]....
        /*d3bc*/ 	.word	0xffffffff


	//   ....[103]....
        /*d3c0*/ 	.word	0xffffffff


	//   ....[104]....
        /*d3c4*/ 	.word	0xffffffff


	//   ....[105]....
        /*d3c8*/ 	.word	0xffffffff


	//   ....[106]....
        /*d3cc*/ 	.word	0xffffffff


	//   ....[107]....
        /*d3d0*/ 	.word	0xffffffff


	//   ....[108]....
        /*d3d4*/ 	.word	0xffffffff


	//   ....[109]....
        /*d3d8*/ 	.word	0xffffffff


	//   ....[110]....
        /*d3dc*/ 	.word	0xffffffff


	//   ....[111]....
        /*d3e0*/ 	.word	0xffffffff


	//   ....[112]....
        /*d3e4*/ 	.word	0xffffffff


	//   ....[113]....
        /*d3e8*/ 	.word	0xffffffff


	//   ....[114]....
        /*d3ec*/ 	.word	0xffffffff


	//   ....[115]....
        /*d3f0*/ 	.word	0xffffffff


	//   ....[116]....
        /*d3f4*/ 	.word	0xffffffff


	//   ....[117]....
        /*d3f8*/ 	.word	0xffffffff


	//   ....[118]....
        /*d3fc*/ 	.word	0xffffffff


	//   ....[119]....
        /*d400*/ 	.word	0xffffffff


	//   ....[120]....
        /*d404*/ 	.word	0xffffffff


	//   ....[121]....
        /*d408*/ 	.word	0xffffffff


	//   ....[122]....
        /*d40c*/ 	.word	0xffffffff


	//   ....[123]....
        /*d410*/ 	.word	0xffffffff


	//   ....[124]....
        /*d414*/ 	.word	0xffffffff


	//   ....[125]....
        /*d418*/ 	.word	0xffffffff


	//   ....[126]....
        /*d41c*/ 	.word	0xffffffff


	//   ....[127]....
        /*d420*/ 	.word	0xffffffff


	//   ....[128]....
        /*d424*/ 	.word	0xffffffff


	//   ....[129]....
        /*d428*/ 	.word	0xffffffff


	//   ....[130]....
        /*d42c*/ 	.word	0xffffffff


	//   ....[131]....
        /*d430*/ 	.word	0xffffffff


	//   ....[132]....
        /*d434*/ 	.word	0xffffffff


	//   ....[133]....
        /*d438*/ 	.word	0xffffffff


	//   ....[134]....
        /*d43c*/ 	.word	0xffffffff


	//   ....[135]....
        /*d440*/ 	.word	0xffffffff


	//   ....[136]....
        /*d444*/ 	.word	0xffffffff


	//   ....[137]....
        /*d448*/ 	.word	0xffffffff


	//   ....[138]....
        /*d44c*/ 	.word	0xffffffff


	//   ....[139]....
        /*d450*/ 	.word	0xffffffff


	//   ....[140]....
        /*d454*/ 	.word	0xffffffff


	//   ....[141]....
        /*d458*/ 	.word	0xffffffff


	//   ....[142]....
        /*d45c*/ 	.word	0xffffffff


	//   ....[143]....
        /*d460*/ 	.word	0xffffffff


	//   ....[144]....
        /*d464*/ 	.word	0xffffffff


	//   ....[145]....
        /*d468*/ 	.word	0xffffffff


	//   ....[146]....
        /*d46c*/ 	.word	0xffffffff


	//   ....[147]....
        /*d470*/ 	.word	0xffffffff


	//   ....[148]....
        /*d474*/ 	.word	0xffffffff


	//   ....[149]....
        /*d478*/ 	.word	0xffffffff


	//   ....[150]....
        /*d47c*/ 	.word	0xffffffff


	//   ....[151]....
        /*d480*/ 	.word	0xffffffff


	//----- nvinfo : EIATTR_COOP_GROUP_INSTR_OFFSETS
	.align		4
.L_64:
        /*d484*/ 	.byte	0x04, 0x28
        /*d486*/ 	.short	(.L_66 - .L_65)


	//   ....[0]....
.L_65:
        /*d488*/ 	.word	0x0003d8e0


	//   ....[1]....
        /*d48c*/ 	.word	0x0003da70


	//   ....[2]....
        /*d490*/ 	.word	0x0003da80


	//   ....[3]....
        /*d494*/ 	.word	0x0003da90


	//   ....[4]....
        /*d498*/ 	.word	0x0003dc60


	//   ....[5]....
        /*d49c*/ 	.word	0x0003dda0


	//   ....[6]....
        /*d4a0*/ 	.word	0x0003de00


	//   ....[7]....
        /*d4a4*/ 	.word	0x0003de10


	//   ....[8]....
        /*d4a8*/ 	.word	0x0003dec0


	//   ....[9]....
        /*d4ac*/ 	.word	0x0003ded0


	//   ....[10]....
        /*d4b0*/ 	.word	0x0003df20


	//   ....[11]....
        /*d4b4*/ 	.word	0x0003df40


	//   ....[12]....
        /*d4b8*/ 	.word	0x0003dfc0


	//   ....[13]....
        /*d4bc*/ 	.word	0x0003e0f0


	//   ....[14]....
        /*d4c0*/ 	.word	0x0003e100


	//   ....[15]....
        /*d4c4*/ 	.word	0x0003e110


	//   ....[16]....
        /*d4c8*/ 	.word	0x0003e120


	//   ....[17]....
        /*d4cc*/ 	.word	0x0003e130


	//   ....[18]....
        /*d4d0*/ 	.word	0x0003e140


	//   ....[19]....
        /*d4d4*/ 	.word	0x0003e150


	//   ....[20]....
        /*d4d8*/ 	.word	0x0003e300


	//   ....[21]....
        /*d4dc*/ 	.word	0x0003e310


	//   ....[22]....
        /*d4e0*/ 	.word	0x0003e3c0


	//   ....[23]....
        /*d4e4*/ 	.word	0x0003e3d0


	//   ....[24]....
        /*d4e8*/ 	.word	0x0003e3e0


	//   ....[25]....
        /*d4ec*/ 	.word	0x0003e440


	//   ....[26]....
        /*d4f0*/ 	.word	0x0003e450


	//   ....[27]....
        /*d4f4*/ 	.word	0x0003e460


	//   ....[28]....
        /*d4f8*/ 	.word	0x0003e470


	//   ....[29]....
        /*d4fc*/ 	.word	0x0003e480


	//   ....[30]....
        /*d500*/ 	.word	0x0003e490


	//   ....[31]....
        /*d504*/ 	.word	0x0003e6f0


	//   ....[32]....
        /*d508*/ 	.word	0x0003e700


	//   ....[33]....
        /*d50c*/ 	.word	0x0003e710


	//   ....[34]....
        /*d510*/ 	.word	0x0003e720


	//   ....[35]....
        /*d514*/ 	.word	0x0003e730


	//   ....[36]....
        /*d518*/ 	.word	0x0003e760


	//   ....[37]....
        /*d51c*/ 	.word	0x0003e770


	//   ....[38]....
        /*d520*/ 	.word	0x0003e780


	//   ....[39]....
        /*d524*/ 	.word	0x0003e790


	//   ....[40]....
        /*d528*/ 	.word	0x0003e840


	//   ....[41]....
        /*d52c*/ 	.word	0x0003e850


	//   ....[42]....
        /*d530*/ 	.word	0x0003ea50


	//   ....[43]....
        /*d534*/ 	.word	0x0003ea90


	//   ....[44]....
        /*d538*/ 	.word	0x0003eab0


	//   ....[45]....
        /*d53c*/ 	.word	0x0003ead0


	//   ....[46]....
        /*d540*/ 	.word	0x0003eaf0


	//   ....[47]....
        /*d544*/ 	.word	0x0003eb10


	//   ....[48]....
        /*d548*/ 	.word	0x0003eb30


	//   ....[49]....
        /*d54c*/ 	.word	0x0003eb70


	//   ....[50]....
        /*d550*/ 	.word	0x0003eb80


	//   ....[51]....
        /*d554*/ 	.word	0x0003ec00


	//   ....[52]....
        /*d558*/ 	.word	0x0003ec50


	//   ....[53]....
        /*d55c*/ 	.word	0x0003ed70


	//   ....[54]....
        /*d560*/ 	.word	0x0003edb0


	//   ....[55]....
        /*d564*/ 	.word	0x0003edc0


	//   ....[56]....
        /*d568*/ 	.word	0x0003edd0


	//   ....[57]....
        /*d56c*/ 	.word	0x0003ee70


	//   ....[58]....
        /*d570*/ 	.word	0x0003ee80


	//   ....[59]....
        /*d574*/ 	.word	0x0003ee90


	//   ....[60]....
        /*d578*/ 	.word	0x0003eea0


	//   ....[61]....
        /*d57c*/ 	.word	0x0003eeb0


	//   ....[62]....
        /*d580*/ 	.word	0x0003eec0


	//   ....[63]....
        /*d584*/ 	.word	0x0003eed0


	//   ....[64]....
        /*d588*/ 	.word	0x0003f330


	//   ....[65]....
        /*d58c*/ 	.word	0x0003f350


	//   ....[66]....
        /*d590*/ 	.word	0x0003f370


	//   ....[67]....
        /*d594*/ 	.word	0x0003f3f0


	//   ....[68]....
        /*d598*/ 	.word	0x0003f400


	//   ....[69]....
        /*d59c*/ 	.word	0x0003f410


	//   ....[70]....
        /*d5a0*/ 	.word	0x0003f450


	//   ....[71]....
        /*d5a4*/ 	.word	0x0003f460


	//   ....[72]....
        /*d5a8*/ 	.word	0x0003f470


	//   ....[73]....
        /*d5ac*/ 	.word	0x0003f4b0


	//   ....[74]....
        /*d5b0*/ 	.word	0x0003f4c0


	//   ....[75]....
        /*d5b4*/ 	.word	0x0003f4d0


	//   ....[76]....
        /*d5b8*/ 	.word	0x0003f940


	//   ....[77]....
        /*d5bc*/ 	.word	0x0003f9e0


	//   ....[78]....
        /*d5c0*/ 	.word	0x0003f9f0


	//   ....[79]....
        /*d5c4*/ 	.word	0x0003fad0


	//   ....[80]....
        /*d5c8*/ 	.word	0x0003fae0


	//   ....[81]....
        /*d5cc*/ 	.word	0x0003fb60


	//   ....[82]....
        /*d5d0*/ 	.word	0x0003fb70


	//   ....[83]....
        /*d5d4*/ 	.word	0x0003fd30


	//   ....[84]....
        /*d5d8*/ 	.word	0x0003fe00


	//   ....[85]....
        /*d5dc*/ 	.word	0x0003fe10


	//   ....[86]....
        /*d5e0*/ 	.word	0x0003fec0


	//   ....[87]....
        /*d5e4*/ 	.word	0x0003ff50


	//   ....[88]....
        /*d5e8*/ 	.word	0x00040250


	//   ....[89]....
        /*d5ec*/ 	.word	0x00040260


	//   ....[90]....
        /*d5f0*/ 	.word	0x000402b0


	//   ....[91]....
        /*d5f4*/ 	.word	0x00040370


	//   ....[92]....
        /*d5f8*/ 	.word	0x00040380


	//   ....[93]....
        /*d5fc*/ 	.word	0x00040460


	//   ....[94]....
        /*d600*/ 	.word	0x00040540


	//   ....[95]....
        /*d604*/ 	.word	0x000405c0


	//   ....[96]....
        /*d608*/ 	.word	0x000405d0


	//   ....[97]....
        /*d60c*/ 	.word	0x000405e0


	//   ....[98]....
        /*d610*/ 	.word	0x00040620


	//   ....[99]....
        /*d614*/ 	.word	0x00040650


	//   ....[100]....
        /*d618*/ 	.word	0x000406b0


	//   ....[101]....
        /*d61c*/ 	.word	0x000408e0


	//   ....[102]....
        /*d620*/ 	.word	0x000409a0


	//   ....[103]....
        /*d624*/ 	.word	0x00040bc0


	//   ....[104]....
        /*d628*/ 	.word	0x00040ce0


	//   ....[105]....
        /*d62c*/ 	.word	0x00040ed0


	//   ....[106]....
        /*d630*/ 	.word	0x00041000


	//   ....[107]....
        /*d634*/ 	.word	0x00041010


	//   ....[108]....
        /*d638*/ 	.word	0x000411e0


	//   ....[109]....
        /*d63c*/ 	.word	0x000412a0


	//   ....[110]....
        /*d640*/ 	.word	0x000415c0


	//   ....[111]....
        /*d644*/ 	.word	0x000415f0


	//   ....[112]....
        /*d648*/ 	.word	0x000417f0


	//   ....[113]....
        /*d64c*/ 	.word	0x00041800


	//   ....[114]....
        /*d650*/ 	.word	0x00041820


	//   ....[115]....
        /*d654*/ 	.word	0x00041830


	//   ....[116]....
        /*d658*/ 	.word	0x00041980


	//   ....[117]....
        /*d65c*/ 	.word	0x00041990


	//   ....[118]....
        /*d660*/ 	.word	0x00041a60


	//   ....[119]....
        /*d664*/ 	.word	0x00041a70


	//   ....[120]....
        /*d668*/ 	.word	0x00041ac0


	//   ....[121]....
        /*d66c*/ 	.word	0x00041ad0


	//   ....[122]....
        /*d670*/ 	.word	0x00041b00


	//   ....[123]....
        /*d674*/ 	.word	0x00041b10


	//   ....[124]....
        /*d678*/ 	.word	0x00041b20


	//   ....[125]....
        /*d67c*/ 	.word	0x00041b70


	//   ....[126]....
        /*d680*/ 	.word	0x00041b80


	//   ....[127]....
        /*d684*/ 	.word	0x00041be0


	//   ....[128]....
        /*d688*/ 	.word	0x00041bf0


	//   ....[129]....
        /*d68c*/ 	.word	0x00041c00


	//   ....[130]....
        /*d690*/ 	.word	0x00041c10


	//   ....[131]....
        /*d694*/ 	.word	0x00041c40


	//   ....[132]....
        /*d698*/ 	.word	0x00041c50


	//   ....[133]....
        /*d69c*/ 	.word	0x00041ca0


	//   ....[134]....
        /*d6a0*/ 	.word	0x00041cb0


	//   ....[135]....
        /*d6a4*/ 	.word	0x00041cc0


	//   ....[136]....
        /*d6a8*/ 	.word	0x00041cf0


	//   ....[137]....
        /*d6ac*/ 	.word	0x00041d00


	//   ....[138]....
        /*d6b0*/ 	.word	0x00041d10


	//   ....[139]....
        /*d6b4*/ 	.word	0x00041d20


	//   ....[140]....
        /*d6b8*/ 	.word	0x00041f40


	//   ....[141]....
        /*d6bc*/ 	.word	0x00041f60


	//   ....[142]....
        /*d6c0*/ 	.word	0x00041f80


	//   ....[143]....
        /*d6c4*/ 	.word	0x00042070


	//   ....[144]....
        /*d6c8*/ 	.word	0x00042080


	//   ....[145]....
        /*d6cc*/ 	.word	0x00042090


	//   ....[146]....
        /*d6d0*/ 	.word	0x000420d0


	//   ....[147]....
        /*d6d4*/ 	.word	0x000420e0


	//   ....[148]....
        /*d6d8*/ 	.word	0x000420f0


	//   ....[149]....
        /*d6dc*/ 	.word	0x00042130


	//   ....[150]....
        /*d6e0*/ 	.word	0x00042140


	//   ....[151]....
        /*d6e4*/ 	.word	0x00042150


	//----- nvinfo : EIATTR_VRC_CTA_INIT_COUNT
	.align		4
.L_66:
        /*d6e8*/ 	.byte	0x02, 0x4a
	.zero		1
	.zero		1


	//----- nvinfo : EIATTR_EXIT_INSTR_OFFSETS
	.align		4
        /*d6ec*/ 	.byte	0x04, 0x1c
        /*d6ee*/ 	.short	(.L_68 - .L_67)


	//   ....[0]....
.L_67:
        /*d6f0*/ 	.word	0x00069360


	//   ....[1]....
        /*d6f4*/ 	.word	0x000693a0


	//----- nvinfo : EIATTR_REQNTID
	.align		4
.L_68:
        /*d6f8*/ 	.byte	0x04, 0x10
        /*d6fa*/ 	.short	(.L_70 - .L_69)
.L_69:
        /*d6fc*/ 	.word	0x00000200
        /*d700*/ 	.word	0x00000001
        /*d704*/ 	.word	0x00000001


	//----- nvinfo : EIATTR_CBANK_PARAM_SIZE
	.align		4
.L_70:
        /*d708*/ 	.byte	0x03, 0x19
        /*d70a*/ 	.short	0x0088


	//----- nvinfo : EIATTR_PARAM_CBANK
	.align		4
        /*d70c*/ 	.byte	0x04, 0x0a
        /*d70e*/ 	.short	(.L_72 - .L_71)
	.align		4
.L_71:
        /*d710*/ 	.word	index@(.nv.constant0.attn_fwd)
        /*d714*/ 	.short	0x0380
        /*d716*/ 	.short	0x0088


	//----- nvinfo : EIATTR_SW_WAR
	.align		4
.L_72:
        /*d718*/ 	.byte	0x04, 0x36
        /*d71a*/ 	.short	(.L_74 - .L_73)
.L_73:
        /*d71c*/ 	.word	0x00000008
.L_74:


//--------------------- .nv.compat                --------------------------
	.section	.nv.compat,"",@"SHT_CUDA_COMPAT_INFO"
	.align	4
        /*0000*/ 	.byte	0x02, 0x02, 0x01, 0x00, 0x02, 0x05, 0x05, 0x00, 0x02, 0x03, 0x00, 0x00, 0x02, 0x06, 0x01, 0x00


//--------------------- .nv.callgraph             --------------------------
	.section	.nv.callgraph,"",@"SHT_CUDA_CALLGRAPH"
	.align	4
	.sectionentsize	8
	.align		4
        /*0000*/ 	.word	0x00000000
	.align		4
        /*0004*/ 	.word	0xffffffff
	.align		4
        /*0008*/ 	.word	0x00000000
	.align		4
        /*000c*/ 	.word	0xfffffffe
	.align		4
        /*0010*/ 	.word	0x00000000
	.align		4
        /*0014*/ 	.word	0xfffffffd
	.align		4
        /*0018*/ 	.word	0x00000000
	.align		4
        /*001c*/ 	.word	0xfffffffc


//--------------------- .nv.constant4             --------------------------
	.section	.nv.constant4,"a",@progbits
	.align	8
	.align		8
.nv.constant4:
        /*0000*/ 	.dword	_$_str


//--------------------- .text.attn_fwd            --------------------------
	.section	.text.attn_fwd,"ax",@progbits
	.align	128
        .global         attn_fwd
        .type           attn_fwd,@function
        .size           attn_fwd,(.L_x_3 - attn_fwd)
        .other          attn_fwd,@"STO_CUDA_ENTRY STV_DEFAULT"
attn_fwd:
.text.attn_fwd:
[----:B------:R-:W0:Y:S01]  /*0000*/  LDC R1, c[0x0][0x37c] ;  /* 0x0000df00ff017b82 */ /* 0x000e220000000800 */
[----:B------:R-:W1:Y:S07]  /*0010*/  S2R R10, SR_TID.X ;  /* 0x00000000000a7919 */ /* 0x000e6e0000002100 */
[----:B------:R-:W2:Y:S01]  /*0020*/  LDC R2, c[0x0][0x3b8] ;  /* 0x0000ee00ff027b82 */ /* 0x000ea20000000800 */
[----:B0-----:R-:W-:Y:S01]  /*0030*/  IADD3 R1, PT, PT, R1, -0x5a98, RZ ;  /* 0xffffa56801017810 */ /* 0x001fe20007ffe0ff */
[----:B------:R-:W0:Y:S01]  /*0040*/  LDCU.64 UR4, c[0x0][0x3b0] ;  /* 0x00007600ff0477ac */ /* 0x000e220008000a00 */
[----:B------:R-:W3:Y:S01]  /*0050*/  S2R R11, SR_CTAID.X ;  /* 0x00000000000b7919 */ /* 0x000ee20000002500 */
[----:B------:R-:W4:Y:S04]  /*0060*/  LDCU.64 UR8, c[0x0][0x358] ;  /* 0x00006b00ff0877ac */ /* 0x000f280008000a00 */
[----:B------:R-:W0:Y:S08]  /*0070*/  S2UR UR6, SR_CTAID.Y ;  /* 0x00000000000679c3 */ /* 0x000e300000002600 */
[----:B------:R-:W5:Y:S01]  /*0080*/  LDC.64 R26, c[0x0][0x380] ;  /* 0x0000e000ff1a7b82 */ /* 0x000f620000000a00 */
[----:B-1----:R-:W-:Y:S01]  /*0090*/  SHF.R.U32.HI R0, RZ, 0x8, R10 ;  /* 0x00000008ff007819 */ /* 0x002fe2000001160a */
[----:B0-----:R-:W-:Y:S01]  /*00a0*/  UIMAD UR4, UR6, UR4, URZ ;  /* 0x00000004060472a4 */ /* 0x001fe2000f8e02ff */
[----:B------:R-:W-:-:S02]  /*00b0*/  LOP3.LUT R12, R10, 0xff, RZ, 0xc0, !PT ;  /* 0x000000ff0a0c7812 */ /* 0x000fc400078ec0ff */
[----:B------:R-:W-:Y:S01]  /*00c0*/  SGXT.U32 R0, R0, 0x1 ;  /* 0x000000010000781a */ /* 0x000fe20000000000 */
[----:B------:R-:W-:Y:S02]  /*00d0*/  USHF.L.U32 UR7, UR4, 0x1, URZ ;  /* 0x0000000104077899 */ /* 0x000fe400080006ff */
[----:B---3--:R-:W-:Y:S02]  /*00e0*/  IMAD R10, R11, 0x100, R12 ;  /* 0x000001000b0a7824 */ /* 0x008fe400078e020c */
[----:B--2---:R-:W-:-:S04]  /*00f0*/  IMAD R0, R0, R2, RZ ;  /* 0x0000000200007224 */ /* 0x004fc800078e02ff */
[----:B------:R-:W-:-:S05]  /*0100*/  IMAD R13, R2, 0x2, R0 ;  /* 0x00000002020d7824 */ /* 0x000fca00078e0200 */
[----:B------:R-:W-:-:S05]  /*0110*/  LEA R15, R2, R13, 0x1 ;  /* 0x0000000d020f7211 */ /* 0x000fca00078e08ff */
[----:B------:R-:W-:-:S05]  /*0120*/  IMAD R21, R2, 0x2, R15 ;  /* 0x0000000202157824 */ /* 0x000fca00078e020f */
[----:B------:R-:W-:-:S05]  /*0130*/  LEA R3, R2, R21, 0x1 ;  /* 0x0000001502037211 */ /* 0x000fca00078e08ff */
[----:B------:R-:W-:-:S05]  /*0140*/  IMAD R19, R2, 0x2, R3 ;  /* 0x0000000202137824 */ /* 0x000fca00078e0203 */
[----:B------:R-:W-:-:S05]  /*0150*/  LEA R18, R2, R19, 0x1 ;  /* 0x0000001302127211 */ /* 0x000fca00078e08ff */
[----:B------:R-:W-:-:S05]  /*0160*/  IMAD R17, R2, 0x2, R18 ;  /* 0x0000000202117824 */ /* 0x000fca00078e0212 */
[----:B------:R-:W-:Y:S01]  /*0170*/  LEA R16, R2, R17, 0x1 ;  /* 0x0000001102107211 */ /* 0x000fe200078e08ff */
[----:B------:R0:W-:Y:S02]  /*0180*/  STL [R1+0xe9c], R17 ;  /* 0x000e9c1101007387 */ /* 0x0001e40000100800 */
[----:B0-----:R-:W0:Y:S02]  /*0190*/  LDC R17, c[0x0][0x3b8] ;  /* 0x0000ee00ff117b82 */ /* 0x001e240000000800 */
[----:B0-----:R-:W-:-:S05]  /*01a0*/  IMAD R20, R17, 0x2, R16 ;  /* 0x0000000211147824 */ /* 0x001fca00078e0210 */
[----:B------:R-:W-:-:S05]  /*01b0*/  LEA R22, R17, R20, 0x1 ;  /* 0x0000001411167211 */ /* 0x000fca00078e08ff */
[----:B------:R-:W-:-:S05]  /*01c0*/  IMAD R24, R17, 0x2, R22 ;  /* 0x0000000211187824 */ /* 0x000fca00078e0216 */
        /* <DEDUP_REMOVED lines=10> */
[----:B------:R-:W-:-:S04]  /*0270*/  LEA R28, R17, R25, 0x1 ;  /* 0x00000019111c7211 */ /* 0x000fc800078e08ff */
[----:B------:R-:W-:-:S05]  /*0280*/  LEA R14, R17, R28, 0x1 ;  /* 0x0000001c110e7211 */ /* 0x000fca00078e08ff */
[C---:B------:R-:W-:Y:S01]  /*0290*/  IMAD R29, R17.reuse, 0x2, R14 ;  /* 0x00000002111d7824 */ /* 0x040fe200078e020e */
[----:B------:R0:W-:Y:S04]  /*02a0*/  STL [R1], R14 ;  /* 0x0000000e01007387 */ /* 0x0001e80000100800 */
[----:B------:R1:W-:Y:S01]  /*02b0*/  STL [R1+0xcb0], R10 ;  /* 0x000cb00a01007387 */ /* 0x0003e20000100800 */
[----:B0-----:R-:W-:Y:S01]  /*02c0*/  LEA R14, R17, R29, 0x1 ;  /* 0x0000001d110e7211 */ /* 0x001fe200078e08ff */
[----:B-1----:R-:W-:-:S03]  /*02d0*/  IMAD R10, R10, UR5, RZ ;  /* 0x000000050a0a7c24 */ /* 0x002fc6000f8e02ff */
[----:B------:R-:W-:Y:S01]  /*02e0*/  LEA R14, R17, R14, 0x1 ;  /* 0x0000000e110e7211 */ /* 0x000fe200078e08ff */
[----:B------:R-:W-:Y:S01]  /*02f0*/  UIMAD.WIDE UR4, UR4, 0x2, URZ ;  /* 0x00000002040478a5 */ /* 0x000fe2000f8e02ff */
[C---:B------:R-:W-:Y:S02]  /*0300*/  IMAD.SHL.U32 R11, R10.reuse, 0x2, RZ ;  /* 0x000000020a0b7824 */ /* 0x040fe400078e00ff */
[----:B------:R-:W-:Y:S01]  /*0310*/  IMAD.HI R10, R10, 0x2, RZ ;  /* 0x000000020a0a7827 */ /* 0x000fe200078e02ff */
[----:B------:R0:W-:Y:S02]  /*0320*/  STL [R1+0x14], R14 ;  /* 0x0000140e01007387 */ /* 0x0001e40000100800 */
[----:B-----5:R-:W-:-:S04]  /*0330*/  IADD3 R26, P0, P1, R11, UR7, R26 ;  /* 0x000000070b1a7c10 */ /* 0x020fc8000f91e01a */
[----:B------:R-:W-:Y:S01]  /*0340*/  IADD3.X R27, PT, PT, R10, UR5, R27, P0, P1 ;  /* 0x000000050a1b7c10 */ /* 0x000fe200087e241b */
[----:B0-----:R-:W-:-:S05]  /*0350*/  IMAD R14, R17, 0x2, R14 ;  /* 0x00000002110e7824 */ /* 0x001fca00078e020e */
[----:B------:R0:W-:Y:S01]  /*0360*/  STL [R1+0x24], R14 ;  /* 0x0000240e01007387 */ /* 0x0001e20000100800 */
[----:B------:R-:W-:-:S05]  /*0370*/  LEA R10, R17, R14, 0x1 ;  /* 0x0000000e110a7211 */ /* 0x000fca00078e08ff */
[----:B------:R1:W-:Y:S01]  /*0380*/  STL [R1+0x20], R10 ;  /* 0x0000200a01007387 */ /* 0x0003e20000100800 */
[----:B0-----:R-:W-:Y:S01]  /*0390*/  IMAD.SHL.U32 R14, R12, 0x2, RZ ;  /* 0x000000020c0e7824 */ /* 0x001fe200078e00ff */
[----:B------:R-:W-:-:S05]  /*03a0*/  LEA R12, R17, R29, 0x1 ;  /* 0x0000001d110c7211 */ /* 0x000fca00078e08ff */
[----:B------:R-:W-:Y:S01]  /*03b0*/  IMAD R12, R17, 0x2, R12 ;  /* 0x00000002110c7824 */ /* 0x000fe200078e020c */
[----:B-1----:R-:W-:-:S04]  /*03c0*/  LEA R10, P0, R0, R26, 0x1 ;  /* 0x0000001a000a7211 */ /* 0x002fc800078008ff */
[C---:B------:R-:W-:Y:S02]  /*03d0*/  LEA R12, R17.reuse, R12, 0x1 ;  /* 0x0000000c110c7211 */ /* 0x040fe400078e08ff */
[----:B------:R-:W-:Y:S02]  /*03e0*/  LEA.HI.X.SX32 R11, R0, R27, 0x1, P0 ;  /* 0x0000001b000b7211 */ /* 0x000fe400000f0eff */
[----:B------:R-:W0:Y:S01]  /*03f0*/  S2R R0, SR_TID.X ;  /* 0x0000000000007919 */ /* 0x000e220000002100 */
[C---:B------:R-:W-:Y:S02]  /*0400*/  IMAD R12, R17.reuse, 0x2, R12 ;  /* 0x00000002110c7824 */ /* 0x040fe400078e020c */
[----:B----4-:R1:W2:Y:S03]  /*0410*/  LDG.E.U16 R10, desc[UR8][R10.64] ;  /* 0x000000080a0a7981 */ /* 0x0102a6000c1e1500 */
[----:B------:R-:W-:-:S02]  /*0420*/  LEA R17, R17, R12, 0x1 ;  /* 0x0000000c11117211 */ /* 0x000fc400078e08ff */
[----:B------:R-:W-:-:S03]  /*0430*/  LEA R12, P1, R13, R26, 0x1 ;  /* 0x0000001a0d0c7211 */ /* 0x000fc600078208ff */
[----:B------:R-:W-:Y:S01]  /*0440*/  STL [R1+0x2c], R17 ;  /* 0x00002c1101007387 */ /* 0x000fe20000100800 */
[----:B------:R-:W-:Y:S01]  /*0450*/  LEA.HI.X.SX32 R13, R13, R27, 0x1, P1 ;  /* 0x0000001b0d0d7211 */ /* 0x000fe200008f0eff */
[----:B-1----:R-:W1:Y:S04]  /*0460*/  LDC R11, c[0x0][0x3b8] ;  /* 0x0000ee00ff0b7b82 */ /* 0x002e680000000800 */
[----:B------:R1:W3:Y:S01]  /*0470*/  LDG.E.U16 R12, desc[UR8][R12.64] ;  /* 0x000000080c0c7981 */ /* 0x0002e2000c1e1500 */
[----:B0-----:R-:W-:-:S04]  /*0480*/  SHF.R.S32.HI R0, RZ, 0x8, R0 ;  /* 0x00000008ff007819 */ /* 0x001fc80000011400 */
[----:B------:R-:W-:-:S04]  /*0490*/  SGXT R0, R0, 0x1 ;  /* 0x000000010000781a */ /* 0x000fc80000000200 */
[----:B------:R-:W-:Y:S02]  /*04a0*/  LOP3.LUT R0, R14, 0x210, R0, 0x78, !PT ;  /* 0x000002100e007812 */ /* 0x000fe400078e7800 */
[----:B-1----:R-:W-:Y:S02]  /*04b0*/  LEA R13, R11, R21, 0x1 ;  /* 0x000000150b0d7211 */ /* 0x002fe400078e08ff */
[----:B------:R-:W0:Y:S01]  /*04c0*/  LDC R11, c[0x0][0x3b8] ;  /* 0x0000ee00ff0b7b82 */ /* 0x000e220000000800 */
[----:B------:R1:W-:Y:S01]  /*04d0*/  STL [R1+0xe30], R0 ;  /* 0x000e300001007387 */ /* 0x0003e20000100800 */
[----:B------:R-:W-:-:S06]  /*04e0*/  LEA R14, P0, R15, R26, 0x1 ;  /* 0x0000001a0f0e7211 */ /* 0x000fcc00078008ff */
[----:B-1----:R-:W1:Y:S01]  /*04f0*/  LDC R0, c[0x0][0x3b8] ;  /* 0x0000ee00ff007b82 */ /* 0x002e620000000800 */
[----:B------:R-:W-:-:S06]  /*0500*/  LEA.HI.X.SX32 R15, R15, R27, 0x1, P0 ;  /* 0x0000001b0f0f7211 */ /* 0x000fcc00000f0eff */
[----:B------:R4:W5:Y:S01]  /*0510*/  LDG.E.U16 R15, desc[UR8][R14.64] ;  /* 0x000000080e0f7981 */ /* 0x000962000c1e1500 */
[----:B-1----:R-:W-:-:S05]  /*0520*/  IMAD R17, R0, 0x2, R17 ;  /* 0x0000000200117824 */ /* 0x002fca00078e0211 */
[----:B------:R1:W-:Y:S02]  /*0530*/  STL [R1+0x38], R17 ;  /* 0x0000381101007387 */ /* 0x0003e40000100800 */
[----:B-1----:R-:W-:-:S05]  /*0540*/  LEA R17, R0, R17, 0x1 ;  /* 0x0000001100117211 */ /* 0x002fca00078e08ff */
[----:B------:R1:W-:Y:S02]  /*0550*/  STL [R1+0x58], R17 ;  /* 0x0000581101007387 */ /* 0x0003e40000100800 */
[----:B-1----:R-:W-:Y:S02]  /*0560*/  IMAD R17, R0, 0x2, R17 ;  /* 0x0000000200117824 */ /* 0x002fe400078e0211 */
[----:B--2---:R1:W-:Y:S04]  /*0570*/  STL [R1+0x4b0], R10 ;  /* 0x0004b00a01007387 */ /* 0x0043e80000100800 */
[----:B------:R-:W-:Y:S01]  /*0580*/  STL [R1+0x48], R17 ;  /* 0x0000481101007387 */ /* 0x000fe20000100800 */
[----:B-1----:R-:W-:-:S03]  /*0590*/  LEA R10, P0, R21, R26, 0x1 ;  /* 0x0000001a150a7211 */ /* 0x002fc600078008ff */
[----:B---3--:R1:W-:Y:S02]  /*05a0*/  STL [R1+0x4ac], R12 ;  /* 0x0004ac0c01007387 */ /* 0x0083e40000100800 */
[----:B-1----:R-:W-:Y:S02]  /*05b0*/  LEA R12, P1, R13, R26, 0x1 ;  /* 0x0000001a0d0c7211 */ /* 0x002fe400078208ff */
[----:B0-----:R-:W-:Y:S02]  /*05c0*/  LEA R13, R11, R21, 0x1 ;  /* 0x000000150b0d7211 */ /* 0x001fe400078e08ff */
[----:B------:R-:W-:-:S06]  /*05d0*/  LEA.HI.X.SX32 R11, R21, R27, 0x1, P0 ;  /* 0x0000001b150b7211 */ /* 0x000fcc00000f0eff */
[----:B------:R-:W2:Y:S01]  /*05e0*/  LDG.E.U16 R11, desc[UR8][R10.64] ;  /* 0x000000080a0b7981 */ /* 0x000ea2000c1e1500 */
[----:B------:R-:W-:Y:S01]  /*05f0*/  IMAD R17, R0, 0x2, R17 ;  /* 0x0000000200117824 */ /* 0x000fe200078e0211 */
[----:B------:R-:W-:-:S03]  /*0600*/  LEA.HI.X.SX32 R13, R13, R27, 0x1, P1 ;  /* 0x0000001b0d0d7211 */ /* 0x000fc600008f0eff */
[----:B------:R-:W-:Y:S01]  /*0610*/  IMAD R21, R0, 0x2, R17 ;  /* 0x0000000200157824 */ /* 0x000fe200078e0211 */
[----:B------:R0:W-:Y:S01]  /*0620*/  STL [R1+0x50], R17 ;  /* 0x0000501101007387 */ /* 0x0001e20000100800 */
[----:B----4-:R-:W-:-:S03]  /*0630*/  LEA R14, P0, R19, R26, 0x1 ;  /* 0x0000001a130e7211 */ /* 0x010fc600078008ff */
[----:B------:R-:W3:Y:S04]  /*0640*/  LDG.E.U16 R13, desc[UR8][R12.64] ;  /* 0x000000080c0d7981 */ /* 0x000ee8000c1e1500 */
[----:B0-----:R-:W4:Y:S04]  /*0650*/  LDL.LU R17, [R1+0xe9c] ;  /* 0x000e9c0001117983 */ /* 0x001f280000300800 */
[----:B-----5:R-:W-:Y:S04]  /*0660*/  STL [R1+0x4a8], R15 ;  /* 0x0004a80f01007387 */ /* 0x020fe80000100800 */
[----:B------:R0:W-:Y:S02]  /*0670*/  STL [R1+0x5c], R21 ;  /* 0x00005c1501007387 */ /* 0x0001e40000100800 */
[----:B0-----:R-:W-:-:S02]  /*0680*/  LEA R21, R0, R21, 0x1 ;  /* 0x0000001500157211 */ /* 0x001fc400078e08ff */
[----:B------:R-:W-:Y:S01]  /*0690*/  LEA.HI.X.SX32 R15, R19, R27, 0x1, P0 ;  /* 0x0000001b130f7211 */ /* 0x000fe200000f0eff */
[----:B--2---:R-:W-:Y:S04]  /*06a0*/  STL [R1+0x4a4], R11 ;  /* 0x0004a40b01007387 */ /* 0x004fe80000100800 */
[----:B------:R0:W-:Y:S02]  /*06b0*/  STL [R1+0xc4], R21 ;  /* 0x0000c41501007387 */ /* 0x0001e40000100800 */
[----:B0-----:R-:W-:-:S05]  /*06c0*/  IMAD R21, R0, 0x2, R21 ;  /* 0x0000000200157824 */ /* 0x001fca00078e0215 */
[----:B------:R0:W-:Y:S01]  /*06d0*/  STL [R1+0x40], R21 ;  /* 0x0000401501007387 */ /* 0x0001e20000100800 */
[----:B------:R-:W-:-:S03]  /*06e0*/  LEA R19, R0, R21, 0x1 ;  /* 0x0000001500137211 */ /* 0x000fc600078e08ff */
[----:B0-----:R0:W2:Y:S01]  /*06f0*/  LDG.E.U16 R21, desc[UR8][R14.64] ;  /* 0x000000080e157981 */ /* 0x0010a2000c1e1500 */
[----:B------:R-:W-:-:S04]  /*0700*/  LEA R10, P0, R18, R26, 0x1 ;  /* 0x0000001a120a7211 */ /* 0x000fc800078008ff */
[----:B------:R-:W-:Y:S01]  /*0710*/  LEA.HI.X.SX32 R11, R18, R27, 0x1, P0 ;  /* 0x0000001b120b7211 */ /* 0x000fe200000f0eff */
[----:B------:R-:W-:Y:S01]  /*0720*/  IMAD R18, R0, 0x2, R19 ;  /* 0x0000000200127824 */ /* 0x000fe200078e0213 */
[----:B---3--:R1:W-:Y:S01]  /*0730*/  STL [R1+0x4a0], R13 ;  /* 0x0004a00d01007387 */ /* 0x0083e20000100800 */
[----:B----4-:R-:W-:-:S03]  /*0740*/  LEA R12, P0, R17, R26, 0x1 ;  /* 0x0000001a110c7211 */ /* 0x010fc600078008ff */
[----:B------:R3:W-:Y:S04]  /*0750*/  STL [R1+0x3c], R19 ;  /* 0x00003c1301007387 */ /* 0x0007e80000100800 */
[----:B------:R4:W-:Y:S01]  /*0760*/  STL [R1+0x54], R18 ;  /* 0x0000541201007387 */ /* 0x0009e20000100800 */
[----:B-1----:R-:W-:-:S03]  /*0770*/  LEA.HI.X.SX32 R13, R17, R27, 0x1, P0 ;  /* 0x0000001b110d7211 */ /* 0x002fc600000f0eff */
[----:B---3--:R1:W3:Y:S01]  /*0780*/  LDG.E.U16 R19, desc[UR8][R10.64] ;  /* 0x000000080a137981 */ /* 0x0082e2000c1e1500 */
[----:B----4-:R-:W-:-:S05]  /*0790*/  LEA R18, R0, R18, 0x1 ;  /* 0x0000001200127211 */ /* 0x010fca00078e08ff */
[----:B------:R4:W-:Y:S01]  /*07a0*/  STL [R1+0xc0], R18 ;  /* 0x0000c01201007387 */ /* 0x0009e20000100800 */
[----:B0-----:R-:W-:-:S04]  /*07b0*/  LEA R14, P1, R16, R26, 0x1 ;  /* 0x0000001a100e7211 */ /* 0x001fc800078208ff */
[----:B------:R-:W-:Y:S01]  /*07c0*/  LEA.HI.X.SX32 R15, R16, R27, 0x1, P1 ;  /* 0x0000001b100f7211 */ /* 0x000fe200008f0eff */
[----:B------:R-:W-:-:S04]  /*07d0*/  IMAD R17, R0, 0x2, R18 ;  /* 0x0000000200117824 */ /* 0x000fc800078e0212 */
[----:B----4-:R-:W4:Y:S04]  /*07e0*/  LDG.E.U16 R18, desc[UR8][R14.64] ;  /* 0x000000080e127981 */ /* 0x010f28000c1e1500 */
[----:B--2---:R0:W-:Y:S04]  /*07f0*/  STL [R1+0x49c], R21 ;  /* 0x00049c1501007387 */ /* 0x0041e80000100800 */
[----:B0-----:R0:W2:Y:S01]  /*0800*/  LDG.E.U16 R21, desc[UR8][R12.64] ;  /* 0x000000080c157981 */ /* 0x0010a2000c1e1500 */
[----:B------:R-:W-:Y:S02]  /*0810*/  LEA R16, R0, R17, 0x1 ;  /* 0x0000001100107211 */ /* 0x000fe400078e08ff */
[C---:B-1----:R-:W-:Y:S01]  /*0820*/  LEA R10, P0, R20.reuse, R26, 0x1 ;  /* 0x0000001a140a7211 */ /* 0x042fe200078008ff */
[----:B------:R1:W-:Y:S04]  /*0830*/  STL [R1+0x34], R17 ;  /* 0x0000341101007387 */ /* 0x0003e80000100800 */
[----:B------:R5:W-:Y:S01]  /*0840*/  STL [R1+0x30], R16 ;  /* 0x0000301001007387 */ /* 0x000be20000100800 */
[----:B------:R-:W-:-:S05]  /*0850*/  LEA.HI.X.SX32 R11, R20, R27, 0x1, P0 ;  /* 0x0000001b140b7211 */ /* 0x000fca00000f0eff */
[----:B-1----:R1:W4:Y:S01]  /*0860*/  LDG.E.U16 R17, desc[UR8][R10.64] ;  /* 0x000000080a117981 */ /* 0x002322000c1e1500 */
[----:B-----5:R-:W-:-:S05]  /*0870*/  IMAD R16, R0, 0x2, R16 ;  /* 0x0000000200107824 */ /* 0x020fca00078e0210 */
[----:B------:R5:W-:Y:S01]  /*0880*/  STL [R1+0x4c], R16 ;  /* 0x00004c1001007387 */ /* 0x000be20000100800 */
[----:B0-----:R-:W-:Y:S02]  /*0890*/  LEA R12, P0, R22, R26, 0x1 ;  /* 0x0000001a160c7211 */ /* 0x001fe400078008ff */
[----:B-----5:R-:W-:-:S05]  /*08a0*/  LEA R16, R0, R16, 0x1 ;  /* 0x0000001000107211 */ /* 0x020fca00078e08ff */
[----:B------:R0:W-:Y:S01]  /*08b0*/  STL [R1+0xb8], R16 ;  /* 0x0000b81001007387 */ /* 0x0001e20000100800 */
[----:B------:R-:W-:-:S03]  /*08c0*/  LEA.HI.X.SX32 R13, R22, R27, 0x1, P0 ;  /* 0x0000001b160d7211 */ /* 0x000fc600000f0eff */
[----:B---3--:R3:W-:Y:S01]  /*08d0*/  STL [R1+0x498], R19 ;  /* 0x0004981301007387 */ /* 0x0087e20000100800 */
[----:B0-----:R-:W-:Y:S01]  /*08e0*/  IMAD R16, R0, 0x2, R16 ;  /* 0x0000000200107824 */ /* 0x001fe200078e0210 */
[CC--:B-1----:R-:W-:Y:S02]  /*08f0*/  LEA R10, P0, R24.reuse, R26.reuse, 0x1 ;  /* 0x0000001a180a7211 */ /* 0x0c2fe400078008ff */
[----:B---3--:R0:W3:Y:S04]  /*0900*/  LDG.E.U16 R19, desc[UR8][R12.64] ;  /* 0x000000080c137981 */ /* 0x0080e8000c1e1500 */
[----:B------:R1:W-:Y:S01]  /*0910*/  STL [R1+0x28], R16 ;  /* 0x0000281001007387 */ /* 0x0003e20000100800 */
[----:B------:R-:W-:Y:S02]  /*0920*/  LEA.HI.X.SX32 R11, R24, R27, 0x1, P0 ;  /* 0x0000001b180b7211 */ /* 0x000fe400000f0eff */
[----:B------:R-:W-:-:S02]  /*0930*/  LEA R14, P1, R23, R26, 0x1 ;  /* 0x0000001a170e7211 */ /* 0x000fc400078208ff */
[----:B-1----:R-:W-:Y:S02]  /*0940*/  LEA R16, R0, R16, 0x1 ;  /* 0x0000001000107211 */ /* 0x002fe400078e08ff */
[CC--:B0-----:R-:W-:Y:S02]  /*0950*/  LEA R12, P0, R2.reuse, R26.reuse, 0x1 ;  /* 0x0000001a020c7211 */ /* 0x0c1fe400078008ff */
[-C--:B------:R-:W-:Y:S02]  /*0960*/  LEA.HI.X.SX32 R15, R23, R27.reuse, 0x1, P1 ;  /* 0x0000001b170f7211 */ /* 0x080fe400008f0eff */
[-C--:B------:R-:W-:Y:S02]  /*0970*/  LEA.HI.X.SX32 R13, R2, R27.reuse, 0x1, P0 ;  /* 0x0000001b020d7211 */ /* 0x080fe400000f0eff */
[C---:B------:R-:W-:Y:S01]  /*0980*/  LEA R2, P0, R3.reuse, R26, 0x1 ;  /* 0x0000001a03027211 */ /* 0x040fe200078008ff */
[----:B------:R-:W5:Y:S03]  /*0990*/  LDG.E.U16 R20, desc[UR8][R14.64] ;  /* 0x000000080e147981 */ /* 0x000f66000c1e1500 */
[----:B------:R-:W-:Y:S01]  /*09a0*/  LEA.HI.X.SX32 R3, R3, R27, 0x1, P0 ;  /* 0x0000001b03037211 */ /* 0x000fe200000f0eff */
[----:B------:R-:W3:Y:S04]  /*09b0*/  LDG.E.U16 R15, desc[UR8][R12.64] ;  /* 0x000000080c0f7981 */ /* 0x000ee8000c1e1500 */
[----:B--2---:R0:W-:Y:S04]  /*09c0*/  STL [R1+0x494], R21 ;  /* 0x0004941501007387 */ /* 0x0041e80000100800 */
[----:B------:R1:W-:Y:S04]  /*09d0*/  STL [R1+0x1c], R16 ;  /* 0x00001c1001007387 */ /* 0x0003e80000100800 */
[----:B0-----:R0:W2:Y:S01]  /*09e0*/  LDG.E.U16 R21, desc[UR8][R10.64] ;  /* 0x000000080a157981 */ /* 0x0010a2000c1e1500 */
[----:B-1----:R-:W-:-:S05]  /*09f0*/  IMAD R16, R0, 0x2, R16 ;  /* 0x0000000200107824 */ /* 0x002fca00078e0210 */
[C---:B0-----:R-:W-:Y:S01]  /*0a00*/  LEA R10, R0.reuse, R16, 0x1 ;  /* 0x00000010000a7211 */ /* 0x041fe200078e08ff */
[----:B------:R0:W-:Y:S04]  /*0a10*/  STL [R1+0x44], R16 ;  /* 0x0000441001007387 */ /* 0x0001e80000100800 */
[----:B------:R-:W-:Y:S01]  /*0a20*/  STL [R1+0xbc], R10 ;  /* 0x0000bc0a01007387 */ /* 0x000fe20000100800 */
[----:B0-----:R-:W-:-:S05]  /*0a30*/  IMAD R16, R0, 0x2, R10 ;  /* 0x0000000200107824 */ /* 0x001fca00078e020a */
[----:B------:R-:W-:Y:S04]  /*0a40*/  STL [R1+0x10], R16 ;  /* 0x0000101001007387 */ /* 0x000fe80000100800 */
[----:B----4-:R0:W-:Y:S04]  /*0a50*/  STL [R1+0x490], R18 ;  /* 0x0004901201007387 */ /* 0x0101e80000100800 */
[----:B0-----:R0:W4:Y:S01]  /*0a60*/  LDG.E.U16 R18, desc[UR8][R2.64] ;  /* 0x0000000802127981 */ /* 0x001122000c1e1500 */
[----:B------:R-:W-:Y:S02]  /*0a70*/  LEA R10, P0, R4, R26, 0x1 ;  /* 0x0000001a040a7211 */ /* 0x000fe400078008ff */
[----:B------:R-:W-:-:S02]  /*0a80*/  LEA R14, R0, R16, 0x1 ;  /* 0x00000010000e7211 */ /* 0x000fc400078e08ff */
[----:B------:R-:W-:-:S03]  /*0a90*/  LEA.HI.X.SX32 R11, R4, R27, 0x1, P0 ;  /* 0x0000001b040b7211 */ /* 0x000fc600000f0eff */
[----:B------:R-:W-:Y:S01]  /*0aa0*/  IMAD R4, R0, 0x2, R14 ;  /* 0x0000000200047824 */ /* 0x000fe200078e020e */
[----:B------:R1:W-:Y:S01]  /*0ab0*/  STL [R1+0x48c], R17 ;  /* 0x00048c1101007387 */ /* 0x0003e20000100800 */
[----:B------:R-:W-:-:S03]  /*0ac0*/  LEA R12, P1, R5, R26, 0x1 ;  /* 0x0000001a050c7211 */ /* 0x000fc600078208ff */
[----:B------:R5:W-:Y:S01]  /*0ad0*/  STL [R1+0xc], R14 ;  /* 0x00000c0e01007387 */ /* 0x000be20000100800 */
[----:B------:R-:W-:Y:S02]  /*0ae0*/  LEA.HI.X.SX32 R13, R5, R27, 0x1, P1 ;  /* 0x0000001b050d7211 */ /* 0x000fe400008f0eff */
[----:B0-----:R-:W-:Y:S01]  /*0af0*/  LEA R2, P0, R6, R26, 0x1 ;  /* 0x0000001a06027211 */ /* 0x001fe200078008ff */
[----:B-1----:R0:W4:Y:S01]  /*0b00*/  LDG.E.U16 R17, desc[UR8][R10.64] ;  /* 0x000000080a117981 */ /* 0x002122000c1e1500 */
[----:B-----5:R-:W-:-:S05]  /*0b10*/  LEA R14, R0, R4, 0x1 ;  /* 0x00000004000e7211 */ /* 0x020fca00078e08ff */
[----:B------:R-:W-:Y:S01]  /*0b20*/  IMAD R23, R0, 0x2, R14 ;  /* 0x0000000200177824 */ /* 0x000fe200078e020e */
[----:B------:R-:W5:Y:S01]  /*0b30*/  LDG.E.U16 R11, desc[UR8][R12.64] ;  /* 0x000000080c0b7981 */ /* 0x000f62000c1e1500 */
[----:B------:R-:W-:-:S03]  /*0b40*/  LEA.HI.X.SX32 R3, R6, R27, 0x1, P0 ;  /* 0x0000001b06037211 */ /* 0x000fc600000f0eff */
[----:B------:R1:W-:Y:S01]  /*0b50*/  STL [R1+0x18], R4 ;  /* 0x0000180401007387 */ /* 0x0003e20000100800 */
[----:B------:R-:W-:-:S03]  /*0b60*/  LEA R22, R0, R23, 0x1 ;  /* 0x0000001700167211 */ /* 0x000fc600078e08ff */
[----:B---3--:R3:W-:Y:S02]  /*0b70*/  STL [R1+0x488], R19 ;  /* 0x0004881301007387 */ /* 0x0087e40000100800 */
[----:B0-----:R-:W-:Y:S02]  /*0b80*/  IMAD R10, R0, 0x2, R22 ;  /* 0x00000002000a7824 */ /* 0x001fe400078e0216 */
[----:B------:R0:W-:Y:S01]  /*0b90*/  STL [R1+0xb4], R14 ;  /* 0x0000b40e01007387 */ /* 0x0001e20000100800 */
[----:B-1----:R-:W-:-:S03]  /*0ba0*/  LEA R4, P0, R7, R26, 0x1 ;  /* 0x0000001a07047211 */ /* 0x002fc600078008ff */
[----:B------:R1:W5:Y:S01]  /*0bb0*/  LDG.E.U16 R13, desc[UR8][R2.64] ;  /* 0x00000008020d7981 */ /* 0x000362000c1e1500 */
[----:B------:R-:W-:-:S03]  /*0bc0*/  LEA.HI.X.SX32 R5, R7, R27, 0x1, P0 ;  /* 0x0000001b07057211 */ /* 0x000fc600000f0eff */
[----:B---3--:R-:W3:Y:S01]  /*0bd0*/  LDL.LU R19, [R1] ;  /* 0x0000000001137983 */ /* 0x008ee20000300800 */
[----:B------:R-:W-:Y:S02]  /*0be0*/  LEA R6, P0, R8, R26, 0x1 ;  /* 0x0000001a08067211 */ /* 0x000fe400078008ff */
[----:B------:R-:W-:Y:S01]  /*0bf0*/  LEA R10, R0, R10, 0x1 ;  /* 0x0000000a000a7211 */ /* 0x000fe200078e08ff */
[----:B------:R0:W3:Y:S01]  /*0c00*/  LDG.E.U16 R12, desc[UR8][R4.64] ;  /* 0x00000008040c7981 */ /* 0x0000e2000c1e1500 */
[CC--:B-1----:R-:W-:Y:S02]  /*0c10*/  LEA R2, P1, R9.reuse, R26.reuse, 0x1 ;  /* 0x0000001a09027211 */ /* 0x0c2fe400078208ff */
[-C--:B------:R-:W-:Y:S02]  /*0c20*/  LEA.HI.X.SX32 R7, R8, R27.reuse, 0x1, P0 ;  /* 0x0000001b08077211 */ /* 0x080fe400000f0eff */
[----:B------:R-:W-:Y:S02]  /*0c30*/  LEA.HI.X.SX32 R3, R9, R27, 0x1, P1 ;  /* 0x0000001b09037211 */ /* 0x000fe400008f0eff */
[----:B------:R-:W-:Y:S01]  /*0c40*/  LEA R8, P0, R25, R26, 0x1 ;  /* 0x0000001a19087211 */ /* 0x000fe200078008ff */
[----:B0-----:R-:W-:-:S03]  /*0c50*/  IMAD R4, R0, 0x2, R10 ;  /* 0x0000000200047824 */ /* 0x001fc600078e020a */
[----:B------:R-:W-:Y:S01]  /*0c60*/  LEA.HI.X.SX32 R9, R25, R27, 0x1, P0 ;  /* 0x0000001b19097211 */ /* 0x000fe200000f0eff */
[----:B------:R-:W3:Y:S04]  /*0c70*/  LDG.E.U16 R3, desc[UR8][R2.64] ;  /* 0x0000000802037981 */ /* 0x000ee8000c1e1500 */
[----:B------:R-:W3:Y:S04]  /*0c80*/  LDG.E.U16 R14, desc[UR8][R8.64] ;  /* 0x00000008080e7981 */ /* 0x000ee8000c1e1500 */
[----:B--2---:R0:W-:Y:S04]  /*0c90*/  STL [R1+0x484], R21 ;  /* 0x0004841501007387 */ /* 0x0041e80000100800 */
[----:B------:R-:W-:Y:S04]  /*0ca0*/  STL [R1+0xe84], R23 ;  /* 0x000e841701007387 */ /* 0x000fe80000100800 */
[----:B------:R-:W-:Y:S01]  /*0cb0*/  STL [R1+0xe80], R22 ;  /* 0x000e801601007387 */ /* 0x000fe20000100800 */
[----:B0-----:R-:W0:Y:S03]  /*0cc0*/  LDC R21, c[0x0][0x3b8] ;  /* 0x0000ee00ff157b82 */ /* 0x001e260000000800 */
[----:B------:R-:W-:Y:S04]  /*0cd0*/  STL [R1+0x480], R20 ;  /* 0x0004801401007387 */ /* 0x000fe80000100800 */
[----:B------:R1:W-:Y:S04]  /*0ce0*/  STL [R1+0x47c], R15 ;  /* 0x00047c0f01007387 */ /* 0x0003e80000100800 */
[----:B------:R-:W-:Y:S04]  /*0cf0*/  STL [R1+0xb0], R10 ;  /* 0x0000b00a01007387 */ /* 0x000fe80000100800 */
[----:B------:R-:W2:Y:S04]  /*0d00*/  LDL.LU R16, [R1+0x14] ;  /* 0x0000140001107983 */ /* 0x000ea80000300800 */
[----:B-1----:R1:W2:Y:S04]  /*0d10*/  LDG.E.U16 R15, desc[UR8][R6.64] ;  /* 0x00000008060f7981 */ /* 0x0022a8000c1e1500 */
[----:B----4-:R4:W-:Y:S04]  /*0d20*/  STL [R1+0x478], R18 ;  /* 0x0004781201007387 */ /* 0x0109e80000100800 */
[----:B------:R-:W-:Y:S04]  /*0d30*/  STL [R1+0xe88], R4 ;  /* 0x000e880401007387 */ /* 0x000fe80000100800 */
[----:B------:R-:W2:Y:S01]  /*0d40*/  LDL.LU R23, [R1+0x24] ;  /* 0x0000240001177983 */ /* 0x000ea20000300800 */
[----:B------:R-:W-:-:S02]  /*0d50*/  LEA R5, R0, R4, 0x1 ;  /* 0x0000000400057211 */ /* 0x000fc400078e08ff */
[----:B-1----:R-:W-:Y:S01]  /*0d60*/  LEA R6, P0, R28, R26, 0x1 ;  /* 0x0000001a1c067211 */ /* 0x002fe200078008ff */
[----:B------:R-:W2:Y:S02]  /*0d70*/  LDL.LU R24, [R1+0x20] ;  /* 0x0000200001187983 */ /* 0x000ea40000300800 */
[----:B------:R-:W-:Y:S01]  /*0d80*/  IMAD R20, R0, 0x2, R5 ;  /* 0x0000000200147824 */ /* 0x000fe200078e0205 */
[----:B------:R-:W-:Y:S01]  /*0d90*/  LEA.HI.X.SX32 R7, R28, R27, 0x1, P0 ;  /* 0x0000001b1c077211 */ /* 0x000fe200000f0eff */
[----:B------:R0:W-:Y:S03]  /*0da0*/  STL [R1+0x474], R17 ;  /* 0x0004741101007387 */ /* 0x0001e60000100800 */
[----:B------:R-:W-:Y:S01]  /*0db0*/  LEA R2, R0, R20, 0x1 ;  /* 0x0000001400027211 */ /* 0x000fe200078e08ff */
[----:B------:R-:W-:Y:S04]  /*0dc0*/  STL [R1+0xe8c], R5 ;  /* 0x000e8c0501007387 */ /* 0x000fe80000100800 */
[----:B----4-:R-:W4:Y:S04]  /*0dd0*/  LDL.LU R18, [R1+0x2c] ;  /* 0x00002c0001127983 */ /* 0x010f280000300800 */
[----:B-----5:R-:W-:Y:S04]  /*0de0*/  STL [R1+0x470], R11 ;  /* 0x0004700b01007387 */ /* 0x020fe80000100800 */
[----:B------:R1:W-:Y:S04]  /*0df0*/  STL [R1+0xe90], R20 ;  /* 0x000e901401007387 */ /* 0x0003e80000100800 */
[----:B------:R5:W-:Y:S01]  /*0e00*/  STL [R1+0xa8], R2 ;  /* 0x0000a80201007387 */ /* 0x000be20000100800 */
[----:B0-----:R-:W-:-:S03]  /*0e10*/  LEA R17, R21, R29, 0x1 ;  /* 0x0000001d15117211 */ /* 0x001fc600078e08ff */
[----:B-1----:R0:W4:Y:S01]  /*0e20*/  LDG.E.U16 R20, desc[UR8][R6.64] ;  /* 0x0000000806147981 */ /* 0x002122000c1e1500 */
[C---:B-----5:R-:W-:Y:S01]  /*0e30*/  IMAD R2, R0.reuse, 0x2, R2 ;  /* 0x0000000200027824 */ /* 0x060fe200078e0202 */
[C---:B---3--:R-:W-:Y:S02]  /*0e40*/  LEA R8, P0, R19.reuse, R26, 0x1 ;  /* 0x0000001a13087211 */ /* 0x048fe400078008ff */
[----:B------:R-:W-:Y:S01]  /*0e50*/  STL [R1+0x46c], R13 ;  /* 0x00046c0d01007387 */ /* 0x000fe20000100800 */
[C---:B0-----:R-:W-:Y:S01]  /*0e60*/  IMAD R6, R0.reuse, 0x2, R2 ;  /* 0x0000000200067824 */ /* 0x041fe200078e0202 */
[----:B------:R-:W-:Y:S02]  /*0e70*/  LEA.HI.X.SX32 R9, R19, R27, 0x1, P0 ;  /* 0x0000001b13097211 */ /* 0x000fe400000f0eff */
[----:B------:R-:W3:Y:S02]  /*0e80*/  LDL.LU R19, [R1+0x38] ;  /* 0x0000380001137983 */ /* 0x000ee40000300800 */
[----:B------:R-:W-:-:S02]  /*0e90*/  LEA R21, R0, R6, 0x1 ;  /* 0x0000000600157211 */ /* 0x000fc400078e08ff */
[----:B------:R0:W-:Y:S01]  /*0ea0*/  STL [R1+0x468], R12 ;  /* 0x0004680c01007387 */ /* 0x0001e20000100800 */
[----:B------:R-:W-:-:S03]  /*0eb0*/  LEA R10, P1, R29, R26, 0x1 ;  /* 0x0000001a1d0a7211 */ /* 0x000fc600078208ff */
[----:B------:R1:W-:Y:S04]  /*0ec0*/  STL [R1+0xe94], R2 ;  /* 0x000e940201007387 */ /* 0x0003e80000100800 */
[----:B------:R2:W5:Y:S01]  /*0ed0*/  LDG.E.U16 R5, desc[UR8][R8.64] ;  /* 0x0000000808057981 */ /* 0x000562000c1e1500 */
[----:B0-----:R-:W-:-:S03]  /*0ee0*/  LEA R12, P0, R17, R26, 0x1 ;  /* 0x0000001a110c7211 */ /* 0x001fc600078008ff */
[----:B------:R-:W5:Y:S01]  /*0ef0*/  LDL.LU R4, [R1+0x58] ;  /* 0x0000580001047983 */ /* 0x000f620000300800 */
[-C--:B------:R-:W-:Y:S01]  /*0f00*/  LEA.HI.X.SX32 R13, R17, R27.reuse, 0x1, P0 ;  /* 0x0000001b110d7211 */ /* 0x080fe200000f0eff */
[----:B-1----:R-:W-:Y:S01]  /*0f10*/  IMAD R2, R0, 0x2, R21 ;  /* 0x0000000200027824 */ /* 0x002fe200078e0215 */
[----:B------:R-:W-:-:S03]  /*0f20*/  LEA.HI.X.SX32 R11, R29, R27, 0x1, P1 ;  /* 0x0000001b1d0b7211 */ /* 0x000fc600008f0eff */
[----:B------:R0:W5:Y:S04]  /*0f30*/  LDG.E.U16 R29, desc[UR8][R12.64] ;  /* 0x000000080c1d7981 */ /* 0x000168000c1e1500 */
[----:B------:R-:W5:Y:S01]  /*0f40*/  LDG.E.U16 R22, desc[UR8][R10.64] ;  /* 0x000000080a167981 */ /* 0x000f62000c1e1500 */
[----:B--2---:R-:W-:-:S03]  /*0f50*/  LEA R8, P0, R16, R26, 0x1 ;  /* 0x0000001a10087211 */ /* 0x004fc600078008ff */
[----:B------:R-:W-:Y:S01]  /*0f60*/  STL [R1+0x464], R15 ;  /* 0x0004640f01007387 */ /* 0x000fe20000100800 */
[----:B------:R-:W-:-:S03]  /*0f70*/  LEA.HI.X.SX32 R9, R16, R27, 0x1, P0 ;  /* 0x0000001b10097211 */ /* 0x000fc600000f0eff */
[----:B------:R1:W-:Y:S04]  /*0f80*/  STL [R1+0xe98], R6 ;  /* 0x000e980601007387 */ /* 0x0003e80000100800 */
[----:B------:R-:W2:Y:S04]  /*0f90*/  LDL.LU R17, [R1+0x48] ;  /* 0x0000480001117983 */ /* 0x000ea80000300800 */
[----:B------:R0:W-:Y:S04]  /*0fa0*/  STL [R1+0x460], R3 ;  /* 0x0004600301007387 */ /* 0x0001e80000100800 */
[----:B------:R-:W-:Y:S04]  /*0fb0*/  STL [R1+0xac], R2 ;  /* 0x0000ac0201007387 */ /* 0x000fe80000100800 */
[----:B------:R-:W2:Y:S04]  /*0fc0*/  LDL.LU R16, [R1+0x50] ;  /* 0x0000500001107983 */ /* 0x000ea80000300800 */
[----:B------:R0:W-:Y:S04]  /*0fd0*/  STL [R1+0x45c], R14 ;  /* 0x00045c0e01007387 */ /* 0x0001e80000100800 */
[----:B-1----:R1:W2:Y:S01]  /*0fe0*/  LDG.E.U16 R6, desc[UR8][R8.64] ;  /* 0x0000000808067981 */ /* 0x0022a2000c1e1500 */
[----:B0-----:R-:W-:-:S02]  /*0ff0*/  LEA R3, R0, R2, 0x1 ;  /* 0x0000000200037211 */ /* 0x001fc400078e08ff */
[-C--:B------:R-:W-:Y:S01]  /*1000*/  LEA R12, P1, R24, R26.reuse, 0x1 ;  /* 0x0000001a180c7211 */ /* 0x080fe200078208ff */
[----:B------:R-:W2:Y:S01]  /*1010*/  LDL.LU R25, [R1+0x5c] ;  /* 0x00005c0001197983 */ /* 0x000ea20000300800 */
[----:B------:R-:W-:-:S04]  /*1020*/  LEA R14, P0, R23, R26, 0x1 ;  /* 0x0000001a170e7211 */ /* 0x000fc800078008ff */
[----:B------:R-:W-:-:S05]  /*1030*/  LEA.HI.X.SX32 R15, R23, R27, 0x1, P0 ;  /* 0x0000001b170f7211 */ /* 0x000fca00000f0eff */
[----:B------:R3:W2:Y:S01]  /*1040*/  LDG.E.U16 R28, desc[UR8][R14.64] ;  /* 0x000000080e1c7981 */ /* 0x0006a2000c1e1500 */
[----:B------:R-:W-:-:S05]  /*1050*/  IMAD R7, R0, 0x2, R3 ;  /* 0x0000000200077824 */ /* 0x000fca00078e0203 */
[----:B-1----:R-:W-:-:S05]  /*1060*/  LEA R8, R0, R7, 0x1 ;  /* 0x0000000700087211 */ /* 0x002fca00078e08ff */
[----:B------:R-:W-:Y:S01]  /*1070*/  IMAD R2, R0, 0x2, R8 ;  /* 0x0000000200027824 */ /* 0x000fe200078e0208 */
[----:B----4-:R-:W-:-:S04]  /*1080*/  LEA R10, P0, R18, R26, 0x1 ;  /* 0x0000001a120a7211 */ /* 0x010fc800078008ff */
[----:B------:R-:W-:Y:S02]  /*1090*/  LEA R9, R0, R2, 0x1 ;  /* 0x0000000200097211 */ /* 0x000fe400078e08ff */
[-C--:B------:R-:W-:Y:S02]  /*10a0*/  LEA.HI.X.SX32 R11, R18, R27.reuse, 0x1, P0 ;  /* 0x0000001b120b7211 */ /* 0x080fe400000f0eff */
[----:B------:R-:W-:Y:S01]  /*10b0*/  LEA.HI.X.SX32 R13, R24, R27, 0x1, P1 ;  /* 0x0000001b180d7211 */ /* 0x000fe200008f0eff */
[----:B------:R-:W-:Y:S01]  /*10c0*/  IMAD R18, R0, 0x2, R9 ;  /* 0x0000000200127824 */ /* 0x000fe200078e0209 */
[----:B------:R-:W4:Y:S01]  /*10d0*/  LDL.LU R24, [R1+0x40] ;  /* 0x0000400001187983 */ /* 0x000f220000300800 */
[----:B---3--:R-:W-:-:S03]  /*10e0*/  LEA R14, P0, R19, R26, 0x1 ;  /* 0x0000001a130e7211 */ /* 0x008fc600078008ff */
[----:B------:R-:W-:Y:S01]  /*10f0*/  STL [R1+0x458], R20 ;  /* 0x0004581401007387 */ /* 0x000fe20000100800 */
[----:B------:R-:W-:-:S03]  /*1100*/  LEA.HI.X.SX32 R15, R19, R27, 0x1, P0 ;  /* 0x0000001b130f7211 */ /* 0x000fc600000f0eff */
[----:B------:R0:W-:Y:S01]  /*1110*/  STL [R1+0xa4], R2 ;  /* 0x0000a40201007387 */ /* 0x0001e20000100800 */
[----:B------:R-:W-:-:S03]  /*1120*/  LEA R19, R0, R18, 0x1 ;  /* 0x0000001200137211 */ /* 0x000fc600078e08ff */
[----:B------:R-:W3:Y:S04]  /*1130*/  LDL.LU R23, [R1+0x3c] ;  /* 0x00003c0001177983 */ /* 0x000ee80000300800 */
[----:B-----5:R1:W-:Y:S01]  /*1140*/  STL [R1+0x454], R5 ;  /* 0x0004540501007387 */ /* 0x0203e20000100800 */
[----:B0-----:R-:W-:-:S03]  /*1150*/  IMAD R2, R0, 0x2, R19 ;  /* 0x0000000200027824 */ /* 0x001fc600078e0213 */
[----:B------:R-:W5:Y:S04]  /*1160*/  LDG.E.U16 R20, desc[UR8][R10.64] ;  /* 0x000000080a147981 */ /* 0x000f68000c1e1500 */
[----:B-1----:R0:W3:Y:S04]  /*1170*/  LDG.E.U16 R5, desc[UR8][R12.64] ;  /* 0x000000080c057981 */ /* 0x0020e8000c1e1500 */
[----:B------:R1:W-:Y:S01]  /*1180*/  STL [R1+0x450], R22 ;  /* 0x0004501601007387 */ /* 0x0003e20000100800 */
[----:B0-----:R-:W-:-:S04]  /*1190*/  LEA R12, P0, R4, R26, 0x1 ;  /* 0x0000001a040c7211 */ /* 0x001fc800078008ff */
[----:B------:R-:W-:Y:S01]  /*11a0*/  LEA.HI.X.SX32 R13, R4, R27, 0x1, P0 ;  /* 0x0000001b040d7211 */ /* 0x000fe200000f0eff */
[----:B-1----:R-:W5:Y:S04]  /*11b0*/  LDL.LU R22, [R1+0x54] ;  /* 0x0000540001167983 */ /* 0x002f680000300800 */
[----:B------:R0:W5:Y:S04]  /*11c0*/  LDG.E.U16 R4, desc[UR8][R14.64] ;  /* 0x000000080e047981 */ /* 0x000168000c1e1500 */
[----:B------:R1:W-:Y:S04]  /*11d0*/  STL [R1+0x44c], R29 ;  /* 0x00044c1d01007387 */ /* 0x0003e80000100800 */
[----:B-1----:R-:W5:Y:S04]  /*11e0*/  LDL.LU R29, [R1+0x34] ;  /* 0x00003400011d7983 */ /* 0x002f680000300800 */
[----:B------:R-:W-:Y:S04]  /*11f0*/  STL [R1+0xa0], R2 ;  /* 0x0000a00201007387 */ /* 0x000fe80000100800 */
[----:B--2---:R1:W-:Y:S04]  /*1200*/  STL [R1+0x448], R6 ;  /* 0x0004480601007387 */ /* 0x0043e80000100800 */
[----:B-1----:R-:W2:Y:S04]  /*1210*/  LDL.LU R6, [R1+0x30] ;  /* 0x0000300001067983 */ /* 0x002ea80000300800 */
[----:B------:R1:W-:Y:S04]  /*1220*/  STL [R1+0x444], R28 ;  /* 0x0004441c01007387 */ /* 0x0003e80000100800 */
[----:B-1----:R4:W2:Y:S01]  /*1230*/  LDG.E.U16 R28, desc[UR8][R12.64] ;  /* 0x000000080c1c7981 */ /* 0x0028a2000c1e1500 */
[----:B------:R-:W-:-:S02]  /*1240*/  LEA R10, P1, R17, R26, 0x1 ;  /* 0x0000001a110a7211 */ /* 0x000fc400078208ff */
[----:B0-----:R-:W-:Y:S02]  /*1250*/  LEA R14, P0, R16, R26, 0x1 ;  /* 0x0000001a100e7211 */ /* 0x001fe400078008ff */
[-C--:B------:R-:W-:Y:S02]  /*1260*/  LEA.HI.X.SX32 R11, R17, R27.reuse, 0x1, P1 ;  /* 0x0000001b110b7211 */ /* 0x080fe400008f0eff */
[----:B------:R-:W-:Y:S02]  /*1270*/  LEA R17, R0, R2, 0x1 ;  /* 0x0000000200117211 */ /* 0x000fe400078e08ff */
[----:B------:R-:W-:-:S03]  /*1280*/  LEA.HI.X.SX32 R15, R16, R27, 0x1, P0 ;  /* 0x0000001b100f7211 */ /* 0x000fc600000f0eff */
[----:B------:R-:W-:Y:S01]  /*1290*/  IMAD R16, R0, 0x2, R17 ;  /* 0x0000000200107824 */ /* 0x000fe200078e0211 */
[----:B----4-:R-:W-:-:S04]  /*12a0*/  LEA R12, P1, R24, R26, 0x1 ;  /* 0x0000001a180c7211 */ /* 0x010fc800078208ff */
[----:B------:R-:W-:-:S06]  /*12b0*/  LEA.HI.X.SX32 R13, R24, R27, 0x1, P1 ;  /* 0x0000001b180d7211 */ /* 0x000fcc00008f0eff */
[----:B------:R-:W4:Y:S04]  /*12c0*/  LDG.E.U16 R13, desc[UR8][R12.64] ;  /* 0x000000080c0d7981 */ /* 0x000f28000c1e1500 */
[----:B---3--:R0:W-:Y:S04]  /*12d0*/  STL [R1+0x440], R5 ;  /* 0x0004400501007387 */ /* 0x0081e80000100800 */
[----:B------:R-:W3:Y:S04]  /*12e0*/  LDL.LU R2, [R1+0x4c] ;  /* 0x00004c0001027983 */ /* 0x000ee80000300800 */
[----:B-----5:R1:W-:Y:S04]  /*12f0*/  STL [R1+0x43c], R20 ;  /* 0x00043c1401007387 */ /* 0x0203e80000100800 */
[----:B0-----:R0:W5:Y:S04]  /*1300*/  LDG.E.U16 R5, desc[UR8][R10.64] ;  /* 0x000000080a057981 */ /* 0x001168000c1e1500 */
[----:B-1----:R-:W3:Y:S04]  /*1310*/  LDL.LU R20, [R1+0x28] ;  /* 0x0000280001147983 */ /* 0x002ee80000300800 */
[----:B------:R1:W-:Y:S01]  /*1320*/  STL [R1+0x438], R4 ;  /* 0x0004380401007387 */ /* 0x0003e20000100800 */
[----:B0-----:R-:W-:-:S02]  /*1330*/  LEA R10, P0, R25, R26, 0x1 ;  /* 0x0000001a190a7211 */ /* 0x001fc400078008ff */
[----:B-1----:R-:W-:Y:S02]  /*1340*/  LEA R4, R0, R16, 0x1 ;  /* 0x0000001000047211 */ /* 0x002fe400078e08ff */
[----:B------:R-:W-:-:S03]  /*1350*/  LEA.HI.X.SX32 R11, R25, R27, 0x1, P0 ;  /* 0x0000001b190b7211 */ /* 0x000fc600000f0eff */
[----:B------:R-:W-:Y:S04]  /*1360*/  STL [R1+0x50], R4 ;  /* 0x0000500401007387 */ /* 0x000fe80000100800 */
[----:B------:R-:W3:Y:S04]  /*1370*/  LDG.E.U16 R25, desc[UR8][R10.64] ;  /* 0x000000080a197981 */ /* 0x000ee8000c1e1500 */
[----:B--2---:R0:W-:Y:S04]  /*1380*/  STL [R1+0x434], R28 ;  /* 0x0004341c01007387 */ /* 0x0041e80000100800 */
[----:B0-----:R0:W2:Y:S02]  /*1390*/  LDG.E.U16 R28, desc[UR8][R14.64] ;  /* 0x000000080e1c7981 */ /* 0x0010a4000c1e1500 */
[----:B0-----:R-:W-:-:S04]  /*13a0*/  LEA R14, P0, R23, R26, 0x1 ;  /* 0x0000001a170e7211 */ /* 0x001fc800078008ff */
[----:B------:R-:W-:Y:S02]  /*13b0*/  LEA.HI.X.SX32 R15, R23, R27, 0x1, P0 ;  /* 0x0000001b170f7211 */ /* 0x000fe400000f0eff */
[----:B------:R-:W-:-:S04]  /*13c0*/  LEA R10, P0, R22, R26, 0x1 ;  /* 0x0000001a160a7211 */ /* 0x000fc800078008ff */
[----:B------:R0:W4:Y:S01]  /*13d0*/  LDG.E.U16 R15, desc[UR8][R14.64] ;  /* 0x000000080e0f7981 */ /* 0x000122000c1e1500 */
[----:B------:R-:W-:-:S06]  /*13e0*/  LEA.HI.X.SX32 R11, R22, R27, 0x1, P0 ;  /* 0x0000001b160b7211 */ /* 0x000fcc00000f0eff */
[----:B------:R1:W4:Y:S01]  /*13f0*/  LDG.E.U16 R11, desc[UR8][R10.64] ;  /* 0x000000080a0b7981 */ /* 0x000322000c1e1500 */
[----:B------:R-:W-:-:S05]  /*1400*/  IMAD R4, R0, 0x2, R4 ;  /* 0x0000000200047824 */ /* 0x000fca00078e0204 */
[----:B------:R-:W-:Y:S01]  /*1410*/  LEA R24, R0, R4, 0x1 ;  /* 0x0000000400187211 */ /* 0x000fe200078e08ff */
[----:B-----5:R5:W-:Y:S01]  /*1420*/  STL [R1+0x430], R5 ;  /* 0x0004300501007387 */ /* 0x020be20000100800 */
[----:B------:R-:W-:-:S03]  /*1430*/  LEA R12, P1, R29, R26, 0x1 ;  /* 0x0000001a1d0c7211 */ /* 0x000fc600078208ff */
[----:B-----5:R-:W5:Y:S04]  /*1440*/  LDL.LU R5, [R1+0x1c] ;  /* 0x00001c0001057983 */ /* 0x020f680000300800 */
[----:B------:R0:W-:Y:S04]  /*1450*/  STL [R1+0x9c], R4 ;  /* 0x00009c0401007387 */ /* 0x0001e80000100800 */
[----:B0-----:R-:W5:Y:S01]  /*1460*/  LDL.LU R4, [R1+0x44] ;  /* 0x0000440001047983 */ /* 0x001f620000300800 */
[----:B------:R-:W-:-:S03]  /*1470*/  LEA R14, P0, R6, R26, 0x1 ;  /* 0x0000001a060e7211 */ /* 0x000fc600078008ff */
[----:B--2---:R0:W-:Y:S04]  /*1480*/  STL [R1+0x42c], R28 ;  /* 0x00042c1c01007387 */ /* 0x0041e80000100800 */
[----:B------:R-:W2:Y:S01]  /*1490*/  LDL.LU R23, [R1+0x10] ;  /* 0x0000100001177983 */ /* 0x000ea20000300800 */
[----:B0-----:R-:W-:-:S03]  /*14a0*/  IMAD R28, R0, 0x2, R24 ;  /* 0x00000002001c7824 */ /* 0x001fc600078e0218 */
[----:B---3--:R0:W-:Y:S04]  /*14b0*/  STL [R1+0x428], R25 ;  /* 0x0004281901007387 */ /* 0x0081e80000100800 */
[----:B----4-:R3:W-:Y:S04]  /*14c0*/  STL [R1+0x424], R13 ;  /* 0x0004240d01007387 */ /* 0x0107e80000100800 */
[----:B------:R-:W4:Y:S01]  /*14d0*/  LDL.LU R22, [R1+0xc] ;  /* 0x00000c0001167983 */ /* 0x000f220000300800 */
[----:B0-----:R-:W-:Y:S02]  /*14e0*/  LEA R25, R0, R28, 0x1 ;  /* 0x0000001c00197211 */ /* 0x001fe400078e08ff */
[----:B---3--:R-:W-:-:S03]  /*14f0*/  LEA.HI.X.SX32 R13, R29, R27, 0x1, P1 ;  /* 0x0000001b1d0d7211 */ /* 0x008fc600008f0eff */
[----:B------:R0:W-:Y:S04]  /*1500*/  STL [R1+0x58], R25 ;  /* 0x0000581901007387 */ /* 0x0001e80000100800 */
[----:B------:R3:W-:Y:S04]  /*1510*/  STL [R1+0x420], R15 ;  /* 0x0004200f01007387 */ /* 0x0007e80000100800 */
[----:B------:R5:W2:Y:S01]  /*1520*/  LDG.E.U16 R13, desc[UR8][R12.64] ;  /* 0x000000080c0d7981 */ /* 0x000aa2000c1e1500 */
[----:B0-----:R-:W-:Y:S01]  /*1530*/  IMAD R25, R0, 0x2, R25 ;  /* 0x0000000200197824 */ /* 0x001fe200078e0219 */
[----:B---3--:R-:W-:-:S04]  /*1540*/  LEA.HI.X.SX32 R15, R6, R27, 0x1, P0 ;  /* 0x0000001b060f7211 */ /* 0x008fc800000f0eff */
[----:B------:R0:W-:Y:S01]  /*1550*/  STL [R1+0x98], R25 ;  /* 0x0000981901007387 */ /* 0x0001e20000100800 */
[----:B-1----:R-:W-:-:S03]  /*1560*/  LEA R10, P0, R2, R26, 0x1 ;  /* 0x0000001a020a7211 */ /* 0x002fc600078008ff */
[----:B------:R-:W3:Y:S04]  /*1570*/  LDL.LU R29, [R1+0x18] ;  /* 0x00001800011d7983 */ /* 0x000ee80000300800 */
[----:B------:R-:W3:Y:S01]  /*1580*/  LDL.LU R6, [R1+0xe98] ;  /* 0x000e980001067983 */ /* 0x000ee20000300800 */
[----:B0-----:R-:W-:-:S03]  /*1590*/  LEA R25, R0, R25, 0x1 ;  /* 0x0000001900197211 */ /* 0x001fc600078e08ff */
[----:B------:R0:W3:Y:S04]  /*15a0*/  LDG.E.U16 R15, desc[UR8][R14.64] ;  /* 0x000000080e0f7981 */ /* 0x0000e8000c1e1500 */
[----:B------:R-:W-:Y:S04]  /*15b0*/  STL [R1+0x34], R25 ;  /* 0x0000341901007387 */ /* 0x000fe80000100800 */
[----:B------:R1:W-:Y:S02]  /*15c0*/  STL [R1+0x41c], R11 ;  /* 0x00041c0b01007387 */ /* 0x0003e40000100800 */
[----:B-1----:R-:W-:-:S06]  /*15d0*/  LEA.HI.X.SX32 R11, R2, R27, 0x1, P0 ;  /* 0x0000001b020b7211 */ /* 0x002fcc00000f0eff */
[----:B------:R-:W4:Y:S01]  /*15e0*/  LDG.E.U16 R11, desc[UR8][R10.64] ;  /* 0x000000080a0b7981 */ /* 0x000f22000c1e1500 */
[----:B------:R-:W-:-:S05]  /*15f0*/  IMAD R25, R0, 0x2, R25 ;  /* 0x0000000200197824 */ /* 0x000fca00078e0219 */
[----:B------:R1:W-:Y:S01]  /*1600*/  STL [R1+0x2c], R25 ;  /* 0x00002c1901007387 */ /* 0x0003e20000100800 */
[-C--:B-----5:R-:W-:Y:S02]  /*1610*/  LEA R12, P1, R20, R26.reuse, 0x1 ;  /* 0x0000001a140c7211 */ /* 0x0a0fe400078208ff */
[----:B-1----:R-:W-:Y:S02]  /*1620*/  LEA R25, R0, R25, 0x1 ;  /* 0x0000001900197211 */ /* 0x002fe400078e08ff */
[----:B0-----:R-:W-:Y:S01]  /*1630*/  LEA R14, P0, R5, R26, 0x1 ;  /* 0x0000001a050e7211 */ /* 0x001fe200078008ff */
[----:B--2---:R0:W-:Y:S04]  /*1640*/  STL [R1+0x418], R13 ;  /* 0x0004180d01007387 */ /* 0x0041e80000100800 */
[----:B------:R-:W2:Y:S04]  /*1650*/  LDL.LU R2, [R1+0xe94] ;  /* 0x000e940001027983 */ /* 0x000ea80000300800 */
[----:B------:R1:W-:Y:S01]  /*1660*/  STL [R1+0x48], R25 ;  /* 0x0000481901007387 */ /* 0x0003e20000100800 */
[----:B0-----:R-:W-:-:S03]  /*1670*/  LEA.HI.X.SX32 R13, R20, R27, 0x1, P1 ;  /* 0x0000001b140d7211 */ /* 0x001fc600008f0eff */
[----:B------:R-:W5:Y:S01]  /*1680*/  LDL.LU R20, [R1+0xe90] ;  /* 0x000e900001147983 */ /* 0x000f620000300800 */
[----:B-1----:R-:W-:-:S03]  /*1690*/  IMAD R25, R0, 0x2, R25 ;  /* 0x0000000200197824 */ /* 0x002fc600078e0219 */
[----:B---3--:R0:W-:Y:S04]  /*16a0*/  STL [R1+0x414], R15 ;  /* 0x0004140f01007387 */ /* 0x0081e80000100800 */
[----:B------:R1:W-:Y:S01]  /*16b0*/  STL [R1+0x94], R25 ;  /* 0x0000941901007387 */ /* 0x0003e20000100800 */
[----:B0-----:R-:W-:-:S03]  /*16c0*/  LEA.HI.X.SX32 R15, R5, R27, 0x1, P0 ;  /* 0x0000001b050f7211 */ /* 0x001fc600000f0eff */
[----:B------:R-:W3:Y:S01]  /*16d0*/  LDL.LU R5, [R1+0xe8c] ;  /* 0x000e8c0001057983 */ /* 0x000ee20000300800 */
[----:B-1----:R-:W-:-:S03]  /*16e0*/  LEA R25, R0, R25, 0x1 ;  /* 0x0000001900197211 */ /* 0x002fc600078e08ff */
[----:B------:R-:W2:Y:S04]  /*16f0*/  LDG.E.U16 R15, desc[UR8][R14.64] ;  /* 0x000000080e0f7981 */ /* 0x000ea8000c1e1500 */
[----:B------:R-:W-:Y:S04]  /*1700*/  STL [R1+0x28], R25 ;  /* 0x0000281901007387 */ /* 0x000fe80000100800 */
[----:B----4-:R0:W-:Y:S04]  /*1710*/  STL [R1+0x410], R11 ;  /* 0x0004100b01007387 */ /* 0x0101e80000100800 */
[----:B0-----:R0:W4:Y:S01]  /*1720*/  LDG.E.U16 R11, desc[UR8][R12.64] ;  /* 0x000000080c0b7981 */ /* 0x001122000c1e1500 */
[----:B------:R-:W-:-:S05]  /*1730*/  IMAD R10, R0, 0x2, R25 ;  /* 0x00000002000a7824 */ /* 0x000fca00078e0219 */
[----:B------:R1:W-:Y:S01]  /*1740*/  STL [R1+0x24], R10 ;  /* 0x0000240a01007387 */ /* 0x0003e20000100800 */
[----:B------:R-:W-:Y:S02]  /*1750*/  LEA R25, R0, R10, 0x1 ;  /* 0x0000000a00197211 */ /* 0x000fe400078e08ff */
[----:B0-----:R-:W-:-:S04]  /*1760*/  LEA R12, P0, R4, R26, 0x1 ;  /* 0x0000001a040c7211 */ /* 0x001fc800078008ff */
[-C--:B------:R-:W-:Y:S02]  /*1770*/  LEA.HI.X.SX32 R13, R4, R27.reuse, 0x1, P0 ;  /* 0x0000001b040d7211 */ /* 0x080fe400000f0eff */
[CC--:B-1----:R-:W-:Y:S02]  /*1780*/  LEA R10, P1, R23.reuse, R26.reuse, 0x1 ;  /* 0x0000001a170a7211 */ /* 0x0c2fe400078208ff */
[----:B------:R-:W-:Y:S02]  /*1790*/  LEA R14, P0, R22, R26, 0x1 ;  /* 0x0000001a160e7211 */ /* 0x000fe400078008ff */
[----:B------:R0:W2:Y:S04]  /*17a0*/  LDG.E.U16 R13, desc[UR8][R12.64] ;  /* 0x000000080c0d7981 */ /* 0x0000a8000c1e1500 */
[----:B----4-:R1:W-:Y:S04]  /*17b0*/  STL [R1+0x40c], R11 ;  /* 0x00040c0b01007387 */ /* 0x0103e80000100800 */
[----:B------:R-:W4:Y:S04]  /*17c0*/  LDL.LU R4, [R1+0xe88] ;  /* 0x000e880001047983 */ /* 0x000f280000300800 */
[----:B------:R0:W-:Y:S01]  /*17d0*/  STL [R1+0x40], R25 ;  /* 0x0000401901007387 */ /* 0x0001e20000100800 */
[----:B-1----:R-:W-:-:S03]  /*17e0*/  LEA.HI.X.SX32 R11, R23, R27, 0x1, P1 ;  /* 0x0000001b170b7211 */ /* 0x002fc600008f0eff */
[----:B------:R-:W3:Y:S04]  /*17f0*/  LDL.LU R23, [R1+0xe84] ;  /* 0x000e840001177983 */ /* 0x000ee80000300800 */
[----:B------:R3:W4:Y:S01]  /*1800*/  LDG.E.U16 R11, desc[UR8][R10.64] ;  /* 0x000000080a0b7981 */ /* 0x000722000c1e1500 */
[----:B0-----:R-:W-:-:S03]  /*1810*/  IMAD R25, R0, 0x2, R25 ;  /* 0x0000000200197824 */ /* 0x001fc600078e0219 */
[----:B--2---:R0:W-:Y:S04]  /*1820*/  STL [R1+0x408], R15 ;  /* 0x0004080f01007387 */ /* 0x0041e80000100800 */
[----:B------:R1:W-:Y:S01]  /*1830*/  STL [R1+0x90], R25 ;  /* 0x0000901901007387 */ /* 0x0003e20000100800 */
[----:B0-----:R-:W-:-:S03]  /*1840*/  LEA.HI.X.SX32 R15, R22, R27, 0x1, P0 ;  /* 0x0000001b160f7211 */ /* 0x001fc600000f0eff */
[----:B------:R-:W2:Y:S04]  /*1850*/  LDL.LU R22, [R1+0xe80] ;  /* 0x000e800001167983 */ /* 0x000ea80000300800 */
[----:B------:R2:W5:Y:S01]  /*1860*/  LDG.E.U16 R15, desc[UR8][R14.64] ;  /* 0x000000080e0f7981 */ /* 0x000562000c1e1500 */
[----:B-1----:R-:W-:Y:S02]  /*1870*/  LEA R25, R0, R25, 0x1 ;  /* 0x0000001900197211 */ /* 0x002fe400078e08ff */
[----:B------:R-:W-:-:S03]  /*1880*/  LEA R12, P0, R29, R26, 0x1 ;  /* 0x0000001a1d0c7211 */ /* 0x000fc600078008ff */
[----:B------:R0:W-:Y:S04]  /*1890*/  STL [R1+0x20], R25 ;  /* 0x0000201901007387 */ /* 0x0001e80000100800 */
[----:B------:R1:W-:Y:S01]  /*18a0*/  STL [R1+0x404], R13 ;  /* 0x0004040d01007387 */ /* 0x0003e20000100800 */
[----:B0-----:R-:W-:Y:S01]  /*18b0*/  IMAD R25, R0, 0x2, R25 ;  /* 0x0000000200197824 */ /* 0x001fe200078e0219 */
[----:B-1----:R-:W-:-:S04]  /*18c0*/  LEA.HI.X.SX32 R13, R29, R27, 0x1, P0 ;  /* 0x0000001b1d0d7211 */ /* 0x002fc800000f0eff */
[----:B------:R0:W-:Y:S04]  /*18d0*/  STL [R1+0x1c], R25 ;  /* 0x00001c1901007387 */ /* 0x0001e80000100800 */
[----:B------:R-:W5:Y:S01]  /*18e0*/  LDG.E.U16 R12, desc[UR8][R12.64] ;  /* 0x000000080c0c7981 */ /* 0x000f62000c1e1500 */
[----:B0-----:R-:W-:-:S05]  /*18f0*/  LEA R25, R0, R25, 0x1 ;  /* 0x0000001900197211 */ /* 0x001fca00078e08ff */
[----:B------:R-:W-:Y:S01]  /*1900*/  IMAD R29, R0, 0x2, R25 ;  /* 0x00000002001d7824 */ /* 0x000fe200078e0219 */
[C---:B---3--:R-:W-:Y:S01]  /*1910*/  LEA R10, P1, R23.reuse, R26, 0x1 ;  /* 0x0000001a170a7211 */ /* 0x048fe200078208ff */
[----:B----4-:R0:W-:Y:S03]  /*1920*/  STL [R1+0x400], R11 ;  /* 0x0004000b01007387 */ /* 0x0101e60000100800 */
[----:B0-----:R-:W-:-:S05]  /*1930*/  LEA.HI.X.SX32 R11, R23, R27, 0x1, P1 ;  /* 0x0000001b170b7211 */ /* 0x001fca00008f0eff */
[----:B------:R0:W3:Y:S01]  /*1940*/  LDG.E.U16 R13, desc[UR8][R10.64] ;  /* 0x000000080a0d7981 */ /* 0x0000e2000c1e1500 */
[----:B--2---:R-:W-:-:S03]  /*1950*/  LEA R14, P0, R22, R26, 0x1 ;  /* 0x0000001a160e7211 */ /* 0x004fc600078008ff */
[----:B-----5:R1:W-:Y:S01]  /*1960*/  STL [R1+0x3fc], R15 ;  /* 0x0003fc0f01007387 */ /* 0x0203e20000100800 */
[----:B------:R-:W-:Y:S02]  /*1970*/  LEA R23, R0, R29, 0x1 ;  /* 0x0000001d00177211 */ /* 0x000fe400078e08ff */
[----:B-1----:R-:W-:Y:S01]  /*1980*/  LEA.HI.X.SX32 R15, R22, R27, 0x1, P0 ;  /* 0x0000001b160f7211 */ /* 0x002fe200000f0eff */
[----:B------:R1:W-:Y:S05]  /*1990*/  STL [R1+0x8c], R29 ;  /* 0x00008c1d01007387 */ /* 0x0003ea0000100800 */
[----:B------:R2:W4:Y:S01]  /*19a0*/  LDG.E.U16 R15, desc[UR8][R14.64] ;  /* 0x000000080e0f7981 */ /* 0x000522000c1e1500 */
[----:B-1----:R-:W-:-:S05]  /*19b0*/  IMAD R29, R0, 0x2, R22 ;  /* 0x00000002001d7824 */ /* 0x002fca00078e0216 */
[----:B0-----:R-:W-:-:S04]  /*19c0*/  LEA R10, P0, R29, R26, 0x1 ;  /* 0x0000001a1d0a7211 */ /* 0x001fc800078008ff */
[----:B------:R-:W-:-:S05]  /*19d0*/  LEA.HI.X.SX32 R11, R29, R27, 0x1, P0 ;  /* 0x0000001b1d0b7211 */ /* 0x000fca00000f0eff */
[----:B------:R0:W5:Y:S04]  /*19e0*/  LDG.E.U16 R29, desc[UR8][R10.64] ;  /* 0x000000080a1d7981 */ /* 0x000168000c1e1500 */
[----:B------:R1:W-:Y:S02]  /*19f0*/  STL [R1+0x18], R23 ;  /* 0x0000181701007387 */ /* 0x0003e40000100800 */
[----:B-1----:R-:W-:-:S05]  /*1a00*/  LEA R23, R0, R23, 0x1 ;  /* 0x0000001700177211 */ /* 0x002fca00078e08ff */
[C---:B------:R-:W-:Y:S01]  /*1a10*/  IMAD R22, R0.reuse, 0x2, R23 ;  /* 0x0000000200167824 */ /* 0x040fe200078e0217 */
[----:B------:R1:W-:Y:S04]  /*1a20*/  STL [R1+0x14], R23 ;  /* 0x0000141701007387 */ /* 0x0003e80000100800 */
[----:B-1----:R-:W-:Y:S01]  /*1a30*/  LEA R23, R0, R22, 0x1 ;  /* 0x0000001600177211 */ /* 0x002fe200078e08ff */
[----:B---3--:R-:W-:Y:S04]  /*1a40*/  STL [R1+0x3f4], R13 ;  /* 0x0003f40d01007387 */ /* 0x008fe80000100800 */
[----:B------:R1:W-:Y:S04]  /*1a50*/  STL [R1+0x3f8], R12 ;  /* 0x0003f80c01007387 */ /* 0x0003e80000100800 */
[----:B------:R3:W-:Y:S01]  /*1a60*/  STL [R1+0x88], R23 ;  /* 0x0000881701007387 */ /* 0x0007e20000100800 */
[----:B-1----:R-:W-:Y:S01]  /*1a70*/  LEA R12, P1, R4, R26, 0x1 ;  /* 0x0000001a040c7211 */ /* 0x002fe200078208ff */
[----:B---3--:R-:W-:-:S03]  /*1a80*/  IMAD R23, R0, 0x2, R23 ;  /* 0x0000000200177824 */ /* 0x008fc600078e0217 */
[----:B------:R-:W-:Y:S02]  /*1a90*/  LEA.HI.X.SX32 R13, R4, R27, 0x1, P1 ;  /* 0x0000001b040d7211 */ /* 0x000fe400008f0eff */
[----:B------:R-:W-:Y:S01]  /*1aa0*/  STL [R1+0x10], R23 ;  /* 0x0000101701007387 */ /* 0x000fe20000100800 */
[----:B--2---:R-:W-:-:S03]  /*1ab0*/  LEA R14, R0, R23, 0x1 ;  /* 0x00000017000e7211 */ /* 0x004fc600078e08ff */
[----:B----4-:R1:W-:Y:S01]  /*1ac0*/  STL [R1+0x3f0], R15 ;  /* 0x0003f00f01007387 */ /* 0x0103e20000100800 */
[----:B------:R-:W-:-:S03]  /*1ad0*/  LEA R4, P0, R5, R26, 0x1 ;  /* 0x0000001a05047211 */ /* 0x000fc600078008ff */
[----:B------:R2:W-:Y:S04]  /*1ae0*/  STL [R1+0xc], R14 ;  /* 0x00000c0e01007387 */ /* 0x0005e80000100800 */
[----:B-1----:R1:W3:Y:S01]  /*1af0*/  LDG.E.U16 R15, desc[UR8][R12.64] ;  /* 0x000000080c0f7981 */ /* 0x0022e2000c1e1500 */
[----:B------:R-:W-:Y:S01]  /*1b00*/  LEA.HI.X.SX32 R5, R5, R27, 0x1, P0 ;  /* 0x0000001b05057211 */ /* 0x000fe200000f0eff */
[----:B--2---:R-:W-:Y:S01]  /*1b10*/  IMAD R14, R0, 0x2, R14 ;  /* 0x00000002000e7824 */ /* 0x004fe200078e020e */
[----:B0-----:R-:W-:-:S03]  /*1b20*/  LEA R10, P0, R20, R26, 0x1 ;  /* 0x0000001a140a7211 */ /* 0x001fc600078008ff */
[----:B------:R0:W2:Y:S04]  /*1b30*/  LDG.E.U16 R23, desc[UR8][R4.64] ;  /* 0x0000000804177981 */ /* 0x0000a8000c1e1500 */
[----:B------:R4:W-:Y:S01]  /*1b40*/  STL [R1+0x30], R14 ;  /* 0x0000300e01007387 */ /* 0x0009e20000100800 */
[----:B------:R-:W-:Y:S02]  /*1b50*/  LEA.HI.X.SX32 R11, R20, R27, 0x1, P0 ;  /* 0x0000001b140b7211 */ /* 0x000fe400000f0eff */
[----:B-1----:R-:W-:Y:S02]  /*1b60*/  LEA R12, P1, R2, R26, 0x1 ;  /* 0x0000001a020c7211 */ /* 0x002fe400078208ff */
[----:B----4-:R-:W-:-:S05]  /*1b70*/  LEA R14, R0, R14, 0x1 ;  /* 0x0000000e000e7211 */ /* 0x010fca00078e08ff */
[----:B------:R-:W-:Y:S01]  /*1b80*/  STL [R1+0x84], R14 ;  /* 0x0000840e01007387 */ /* 0x000fe20000100800 */
[----:B------:R-:W-:-:S03]  /*1b90*/  LEA.HI.X.SX32 R13, R2, R27, 0x1, P1 ;  /* 0x0000001b020d7211 */ /* 0x000fc600008f0eff */
[----:B-----5:R1:W-:Y:S04]  /*1ba0*/  STL [R1+0x3ec], R29 ;  /* 0x0003ec1d01007387 */ /* 0x0203e80000100800 */
[----:B------:R-:W4:Y:S04]  /*1bb0*/  LDG.E.U16 R20, desc[UR8][R12.64] ;  /* 0x000000080c147981 */ /* 0x000f28000c1e1500 */
[----:B-1----:R1:W5:Y:S01]  /*1bc0*/  LDG.E.U16 R29, desc[UR8][R10.64] ;  /* 0x000000080a1d7981 */ /* 0x002362000c1e1500 */
[----:B------:R-:W-:Y:S01]  /*1bd0*/  IMAD R14, R0, 0x2, R14 ;  /* 0x00000002000e7824 */ /* 0x000fe200078e020e */
[----:B0-----:R-:W-:-:S03]  /*1be0*/  LEA R4, P0, R6, R26, 0x1 ;  /* 0x0000001a06047211 */ /* 0x001fc600078008ff */
[----:B------:R-:W-:Y:S01]  /*1bf0*/  IMAD R2, R0, 0x2, R14 ;  /* 0x0000000200027824 */ /* 0x000fe200078e020e */
[----:B------:R-:W-:-:S04]  /*1c00*/  LEA.HI.X.SX32 R5, R6, R27, 0x1, P0 ;  /* 0x0000001b06057211 */ /* 0x000fc800000f0eff */
[----:B------:R-:W-:Y:S02]  /*1c10*/  LEA R6, R0, R2, 0x1 ;  /* 0x0000000200067211 */ /* 0x000fe400078e08ff */
[----:B-1----:R-:W-:-:S04]  /*1c20*/  LEA R10, P0, R21, R26, 0x1 ;  /* 0x0000001a150a7211 */ /* 0x002fc800078008ff */
[----:B------:R-:W-:-:S05]  /*1c30*/  LEA.HI.X.SX32 R11, R21, R27, 0x1, P0 ;  /* 0x0000001b150b7211 */ /* 0x000fca00000f0eff */
[----:B------:R-:W4:Y:S04]  /*1c40*/  LDG.E.U16 R13, desc[UR8][R10.64] ;  /* 0x000000080a0d7981 */ /* 0x000f28000c1e1500 */
[----:B---3--:R0:W-:Y:S04]  /*1c50*/  STL [R1+0x3e8], R15 ;  /* 0x0003e80f01007387 */ /* 0x0081e80000100800 */
[----:B------:R1:W-:Y:S04]  /*1c60*/  STL [R1+0x4], R14 ;  /* 0x0000040e01007387 */ /* 0x0003e80000100800 */
[----:B------:R-:W-:Y:S04]  /*1c70*/  STL [R1], R2 ;  /* 0x0000000201007387 */ /* 0x000fe80000100800 */
[----:B------:R3:W-:Y:S01]  /*1c80*/  STL [R1+0x8], R6 ;  /* 0x0000080601007387 */ /* 0x0007e20000100800 */
[----:B0-----:R-:W-:-:S03]  /*1c90*/  MOV R15, R25 ;  /* 0x00000019000f7202 */ /* 0x001fc60000000f00 */
[----:B-1----:R0:W4:Y:S01]  /*1ca0*/  LDG.E.U16 R14, desc[UR8][R4.64] ;  /* 0x00000008040e7981 */ /* 0x002122000c1e1500 */
[----:B---3--:R-:W-:Y:S01]  /*1cb0*/  IMAD R6, R0, 0x2, R6 ;  /* 0x0000000200067824 */ /* 0x008fe200078e0206 */
[----:B------:R-:W-:-:S04]  /*1cc0*/  LEA R2, P1, R3, R26, 0x1 ;  /* 0x0000001a03027211 */ /* 0x000fc800078208ff */
[----:B------:R-:W-:Y:S01]  /*1cd0*/  LEA R25, R0, R6, 0x1 ;  /* 0x0000000600197211 */ /* 0x000fe200078e08ff */
[----:B------:R-:W-:Y:S01]  /*1ce0*/  STL [R1+0x80], R6 ;  /* 0x0000800601007387 */ /* 0x000fe20000100800 */
[----:B0-----:R-:W-:-:S03]  /*1cf0*/  LEA R4, P0, R7, R26, 0x1 ;  /* 0x0000001a07047211 */ /* 0x001fc600078008ff */
[----:B--2---:R0:W-:Y:S01]  /*1d00*/  STL [R1+0x3e4], R23 ;  /* 0x0003e41701007387 */ /* 0x0041e20000100800 */
[-C--:B------:R-:W-:Y:S02]  /*1d10*/  LEA.HI.X.SX32 R3, R3, R27.reuse, 0x1, P1 ;  /* 0x0000001b03037211 */ /* 0x080fe400008f0eff */
[----:B------:R-:W-:Y:S01]  /*1d20*/  LEA.HI.X.SX32 R5, R7, R27, 0x1, P0 ;  /* 0x0000001b07057211 */ /* 0x000fe200000f0eff */
[----:B------:R1:W-:Y:S01]  /*1d30*/  STL [R1+0xe6c], R25 ;  /* 0x000e6c1901007387 */ /* 0x0003e20000100800 */
[----:B0-----:R-:W-:-:S03]  /*1d40*/  IMAD R23, R0, 0x2, R25 ;  /* 0x0000000200177824 */ /* 0x001fc600078e0219 */
[----:B-----5:R0:W-:Y:S01]  /*1d50*/  STL [R1+0x3e0], R29 ;  /* 0x0003e01d01007387 */ /* 0x0201e20000100800 */
[----:B------:R-:W-:-:S03]  /*1d60*/  LEA R6, P0, R8, R26, 0x1 ;  /* 0x0000001a08067211 */ /* 0x000fc600078008ff */
[----:B-1----:R1:W2:Y:S01]  /*1d70*/  LDG.E.U16 R25, desc[UR8][R2.64] ;  /* 0x0000000802197981 */ /* 0x0022a2000c1e1500 */
[----:B------:R-:W-:Y:S02]  /*1d80*/  LEA.HI.X.SX32 R7, R8, R27, 0x1, P0 ;  /* 0x0000001b08077211 */ /* 0x000fe400000f0eff */
[----:B0-----:R-:W-:Y:S01]  /*1d90*/  LEA R29, R0, R23, 0x1 ;  /* 0x00000017001d7211 */ /* 0x001fe200078e08ff */
[----:B------:R-:W-:Y:S01]  /*1da0*/  STL [R1+0xe68], R23 ;  /* 0x000e681701007387 */ /* 0x000fe20000100800 */
[----:B-1----:R-:W-:-:S03]  /*1db0*/  LEA R2, P1, R9, R26, 0x1 ;  /* 0x0000001a09027211 */ /* 0x002fc600078208ff */
[----:B------:R-:W-:Y:S01]  /*1dc0*/  STL [R1+0xe70], R29 ;  /* 0x000e701d01007387 */ /* 0x000fe20000100800 */
[----:B------:R-:W-:-:S03]  /*1dd0*/  LEA.HI.X.SX32 R3, R9, R27, 0x1, P1 ;  /* 0x0000001b09037211 */ /* 0x000fc600008f0eff */
[----:B----4-:R0:W-:Y:S01]  /*1de0*/  STL [R1+0x3dc], R20 ;  /* 0x0003dc1401007387 */ /* 0x0101e20000100800 */
[----:B------:R-:W-:-:S03]  /*1df0*/  IMAD R12, R0, 0x2, R29 ;  /* 0x00000002000c7824 */ /* 0x000fc600078e021d */
[----:B------:R-:W3:Y:S04]  /*1e00*/  LDL.LU R21, [R1+0x50] ;  /* 0x0000500001157983 */ /* 0x000ee80000300800 */
[----:B------:R-:W4:Y:S04]  /*1e10*/  LDG.E.U16 R8, desc[UR8][R6.64] ;  /* 0x0000000806087981 */ /* 0x000f28000c1e1500 */
[----:B0-----:R0:W5:Y:S04]  /*1e20*/  LDG.E.U16 R20, desc[UR8][R4.64] ;  /* 0x0000000804147981 */ /* 0x001168000c1e1500 */
[----:B------:R1:W4:Y:S01]  /*1e30*/  LDG.E.U16 R29, desc[UR8][R2.64] ;  /* 0x00000008021d7981 */ /* 0x000322000c1e1500 */
[----:B------:R-:W-:-:S02]  /*1e40*/  LEA R10, P0, R18, R26, 0x1 ;  /* 0x0000001a120a7211 */ /* 0x000fc400078008ff */
[----:B0-----:R-:W-:-:S04]  /*1e50*/  LEA R5, R0, R12, 0x1 ;  /* 0x0000000c00057211 */ /* 0x001fc800078e08ff */
[----:B------:R-:W-:Y:S02]  /*1e60*/  LEA R9, R0, R5, 0x1 ;  /* 0x0000000500097211 */ /* 0x000fe400078e08ff */
[----:B------:R-:W-:Y:S01]  /*1e70*/  LEA.HI.X.SX32 R11, R18, R27, 0x1, P0 ;  /* 0x0000001b120b7211 */ /* 0x000fe200000f0eff */
[----:B------:R0:W-:Y:S01]  /*1e80*/  STL [R1+0x78], R12 ;  /* 0x0000780c01007387 */ /* 0x0001e20000100800 */
[----:B------:R-:W-:-:S05]  /*1e90*/  LEA R18, R0, R9, 0x1 ;  /* 0x0000000900127211 */ /* 0x000fca00078e08ff */
[----:B------:R-:W-:Y:S01]  /*1ea0*/  IMAD R4, R0, 0x2, R18 ;  /* 0x0000000200047824 */ /* 0x000fe200078e0212 */
[-C--:B0-----:R-:W-:Y:S02]  /*1eb0*/  LEA R12, P0, R19, R26.reuse, 0x1 ;  /* 0x0000001a130c7211 */ /* 0x081fe400078008ff */
[----:B-1----:R-:W-:-:S04]  /*1ec0*/  LEA R2, P1, R17, R26, 0x1 ;  /* 0x0000001a11027211 */ /* 0x002fc800078208ff */
[-C--:B------:R-:W-:Y:S01]  /*1ed0*/  LEA.HI.X.SX32 R3, R17, R27.reuse, 0x1, P1 ;  /* 0x0000001b11037211 */ /* 0x080fe200008f0eff */
[----:B------:R-:W-:Y:S04]  /*1ee0*/  STL [R1+0x3d8], R14 ;  /* 0x0003d80e01007387 */ /* 0x000fe80000100800 */
[----:B------:R-:W-:Y:S04]  /*1ef0*/  STL [R1+0xe74], R5 ;  /* 0x000e740501007387 */ /* 0x000fe80000100800 */
[----:B------:R-:W4:Y:S04]  /*1f00*/  LDL.LU R23, [R1+0x58] ;  /* 0x0000580001177983 */ /* 0x000f280000300800 */
[----:B------:R0:W-:Y:S04]  /*1f10*/  STL [R1+0x3d4], R13 ;  /* 0x0003d40d01007387 */ /* 0x0001e80000100800 */
[----:B------:R-:W-:Y:S04]  /*1f20*/  STL [R1+0xe64], R9 ;  /* 0x000e640901007387 */ /* 0x000fe80000100800 */
[----:B------:R-:W-:Y:S01]  /*1f30*/  STL [R1+0xe78], R18 ;  /* 0x000e781201007387 */ /* 0x000fe20000100800 */
[----:B0-----:R-:W-:-:S02]  /*1f40*/  LEA.HI.X.SX32 R13, R19, R27, 0x1, P0 ;  /* 0x0000001b130d7211 */ /* 0x001fc400000f0eff */
[C---:B------:R-:W-:Y:S01]  /*1f50*/  LEA R6, P0, R16.reuse, R26, 0x1 ;  /* 0x0000001a10067211 */ /* 0x040fe200078008ff */
[----:B------:R0:W4:Y:S04]  /*1f60*/  LDG.E.U16 R19, desc[UR8][R10.64] ;  /* 0x000000080a137981 */ /* 0x000128000c1e1500 */
[----:B--2---:R1:W-:Y:S01]  /*1f70*/  STL [R1+0x3d0], R25 ;  /* 0x0003d01901007387 */ /* 0x0043e20000100800 */
[----:B------:R-:W-:-:S03]  /*1f80*/  LEA.HI.X.SX32 R7, R16, R27, 0x1, P0 ;  /* 0x0000001b10077211 */ /* 0x000fc600000f0eff */
[----:B------:R3:W2:Y:S01]  /*1f90*/  LDG.E.U16 R5, desc[UR8][R12.64] ;  /* 0x000000080c057981 */ /* 0x0006a2000c1e1500 */
[----:B0-----:R-:W-:-:S03]  /*1fa0*/  LEA R10, P1, R24, R26, 0x1 ;  /* 0x0000001a180a7211 */ /* 0x001fc600078208ff */
[----:B------:R-:W2:Y:S04]  /*1fb0*/  LDG.E.U16 R6, desc[UR8][R6.64] ;  /* 0x0000000806067981 */ /* 0x000ea8000c1e1500 */
[----:B-1----:R-:W2:Y:S04]  /*1fc0*/  LDL.LU R25, [R1+0x34] ;  /* 0x0000340001197983 */ /* 0x002ea80000300800 */
[----:B------:R0:W-:Y:S01]  /*1fd0*/  STL [R1+0x7c], R4 ;  /* 0x00007c0401007387 */ /* 0x0001e20000100800 */
[C---:B---3--:R-:W-:Y:S02]  /*1fe0*/  LEA R12, P0, R21.reuse, R26, 0x1 ;  /* 0x0000001a150c7211 */ /* 0x048fe400078008ff */
[----:B0-----:R-:W-:Y:S01]  /*1ff0*/  LEA R4, R0, R4, 0x1 ;  /* 0x0000000400047211 */ /* 0x001fe200078e08ff */
[----:B-----5:R0:W-:Y:S01]  /*2000*/  STL [R1+0x3cc], R20 ;  /* 0x0003cc1401007387 */ /* 0x0201e20000100800 */
[----:B------:R-:W-:-:S03]  /*2010*/  LEA.HI.X.SX32 R13, R21, R27, 0x1, P0 ;  /* 0x0000001b150d7211 */ /* 0x000fc600000f0eff */
[----:B0-----:R-:W3:Y:S04]  /*2020*/  LDL.LU R20, [R1+0x2c] ;  /* 0x00002c0001147983 */ /* 0x001ee80000300800 */
[----:B----4-:R-:W-:Y:S04]  /*2030*/  STL [R1+0x3c8], R8 ;  /* 0x0003c80801007387 */ /* 0x010fe80000100800 */
[----:B------:R-:W-:Y:S04]  /*2040*/  STL [R1+0xe7c], R4 ;  /* 0x000e7c0401007387 */ /* 0x000fe80000100800 */
[----:B------:R0:W-:Y:S01]  /*2050*/  STL [R1+0x3c4], R29 ;  /* 0x0003c41d01007387 */ /* 0x0001e20000100800 */
[----:B------:R-:W-:-:S03]  /*2060*/  LEA.HI.X.SX32 R11, R24, R27, 0x1, P1 ;  /* 0x0000001b180b7211 */ /* 0x000fc600008f0eff */
[----:B------:R-:W4:Y:S04]  /*2070*/  LDG.E.U16 R24, desc[UR8][R12.64] ;  /* 0x000000080c187981 */ /* 0x000f28000c1e1500 */
[----:B------:R-:W5:Y:S04]  /*2080*/  LDG.E.U16 R17, desc[UR8][R10.64] ;  /* 0x000000080a117981 */ /* 0x000f68000c1e1500 */
[----:B0-----:R0:W3:Y:S01]  /*2090*/  LDG.E.U16 R29, desc[UR8][R2.64] ;  /* 0x00000008021d7981 */ /* 0x0010e2000c1e1500 */
[C---:B------:R-:W-:Y:S02]  /*20a0*/  IMAD R8, R0.reuse, 0x2, R4 ;  /* 0x0000000200087824 */ /* 0x040fe400078e0204 */
[----:B------:R-:W-:Y:S01]  /*20b0*/  IMAD.MOV.U32 R14, RZ, RZ, R15 ;  /* 0x000000ffff0e7224 */ /* 0x000fe200078e000f */
[----:B------:R-:W4:Y:S01]  /*20c0*/  LDL.LU R18, [R1+0x48] ;  /* 0x0000480001127983 */ /* 0x000f220000300800 */
[----:B------:R-:W-:Y:S01]  /*20d0*/  IMAD.MOV.U32 R15, RZ, RZ, R22 ;  /* 0x000000ffff0f7224 */ /* 0x000fe200078e0016 */
[----:B------:R-:W-:-:S02]  /*20e0*/  LEA R22, R0, R8, 0x1 ;  /* 0x0000000800167211 */ /* 0x000fc400078e08ff */
[----:B------:R-:W4:Y:S02]  /*20f0*/  LDL.LU R9, [R1+0x28] ;  /* 0x0000280001097983 */ /* 0x000f240000300800 */
[----:B------:R-:W-:Y:S02]  /*2100*/  LEA R4, R0, R22, 0x1 ;  /* 0x0000001600047211 */ /* 0x000fe400078e08ff */
[----:B0-----:R-:W-:-:S03]  /*2110*/  LEA R2, P0, R28, R26, 0x1 ;  /* 0x0000001a1c027211 */ /* 0x001fc600078008ff */
[----:B------:R-:W-:Y:S01]  /*2120*/  IMAD R16, R0, 0x2, R4 ;  /* 0x0000000200107824 */ /* 0x000fe200078e0204 */
[----:B------:R-:W-:-:S04]  /*2130*/  LEA.HI.X.SX32 R3, R28, R27, 0x1, P0 ;  /* 0x0000001b1c037211 */ /* 0x000fc800000f0eff */
[----:B------:R-:W-:Y:S01]  /*2140*/  LEA R7, R0, R16, 0x1 ;  /* 0x0000001000077211 */ /* 0x000fe200078e08ff */
[----:B------:R0:W-:Y:S04]  /*2150*/  STL [R1+0x3c0], R19 ;  /* 0x0003c01301007387 */ /* 0x0001e80000100800 */
[----:B------:R-:W-:Y:S04]  /*2160*/  STL [R1+0x70], R4 ;  /* 0x0000700401007387 */ /* 0x000fe80000100800 */
[----:B------:R-:W5:Y:S01]  /*2170*/  LDL.LU R21, [R1+0x24] ;  /* 0x0000240001157983 */ /* 0x000f620000300800 */
[----:B0-----:R-:W-:Y:S01]  /*2180*/  IMAD.MOV.U32 R19, RZ, RZ, R14 ;  /* 0x000000ffff137224 */ /* 0x001fe200078e000e */
[----:B------:R-:W-:-:S02]  /*2190*/  LEA R14, P0, R23, R26, 0x1 ;  /* 0x0000001a170e7211 */ /* 0x000fc400078008ff */
[----:B--2---:R0:W-:Y:S02]  /*21a0*/  STL [R1+0x3bc], R5 ;  /* 0x0003bc0501007387 */ /* 0x0041e40000100800 */
[----:B0-----:R-:W-:Y:S01]  /*21b0*/  IMAD.MOV.U32 R5, RZ, RZ, R15 ;  /* 0x000000ffff057224 */ /* 0x001fe200078e000f */
[----:B------:R-:W-:Y:S02]  /*21c0*/  LEA.HI.X.SX32 R15, R23, R27, 0x1, P0 ;  /* 0x0000001b170f7211 */ /* 0x000fe400000f0eff */
[----:B------:R-:W-:-:S03]  /*21d0*/  LEA R12, P1, R25, R26, 0x1 ;  /* 0x0000001a190c7211 */ /* 0x000fc600078208ff */
[----:B------:R-:W2:Y:S01]  /*21e0*/  LDG.E.U16 R28, desc[UR8][R14.64] ;  /* 0x000000080e1c7981 */ /* 0x000ea2000c1e1500 */
[----:B------:R-:W-:-:S03]  /*21f0*/  LEA.HI.X.SX32 R13, R25, R27, 0x1, P1 ;  /* 0x0000001b190d7211 */ /* 0x000fc600008f0eff */
[----:B---3--:R0:W-:Y:S04]  /*2200*/  STL [R1+0x3b8], R29 ;  /* 0x0003b81d01007387 */ /* 0x0081e80000100800 */
[----:B0-----:R-:W3:Y:S04]  /*2210*/  LDL.LU R29, [R1+0x40] ;  /* 0x00004000011d7983 */ /* 0x001ee80000300800 */
[----:B------:R0:W-:Y:S04]  /*2220*/  STL [R1+0x3b4], R6 ;  /* 0x0003b40601007387 */ /* 0x0001e80000100800 */
[----:B------:R-:W2:Y:S04]  /*2230*/  LDL.LU R23, [R1+0x20] ;  /* 0x0000200001177983 */ /* 0x000ea80000300800 */
[----:B----4-:R1:W-:Y:S01]  /*2240*/  STL [R1+0x3b0], R24 ;  /* 0x0003b01801007387 */ /* 0x0103e20000100800 */
[----:B0-----:R-:W-:-:S05]  /*2250*/  LEA R6, R0, R7, 0x1 ;  /* 0x0000000700067211 */ /* 0x001fca00078e08ff */
[----:B------:R-:W-:Y:S01]  /*2260*/  IMAD R4, R0, 0x2, R6 ;  /* 0x0000000200047824 */ /* 0x000fe200078e0206 */
[----:B-1----:R0:W4:Y:S04]  /*2270*/  LDG.E.U16 R24, desc[UR8][R2.64] ;  /* 0x0000000802187981 */ /* 0x002128000c1e1500 */
[----:B------:R-:W-:Y:S04]  /*2280*/  STL [R1+0x68], R4 ;  /* 0x0000680401007387 */ /* 0x000fe80000100800 */
[----:B------:R-:W2:Y:S04]  /*2290*/  LDL.LU R25, [R1+0x1c] ;  /* 0x00001c0001197983 */ /* 0x000ea80000300800 */
[----:B-----5:R1:W-:Y:S04]  /*22a0*/  STL [R1+0x3ac], R17 ;  /* 0x0003ac1101007387 */ /* 0x0203e80000100800 */
[----:B-1----:R1:W5:Y:S01]  /*22b0*/  LDG.E.U16 R17, desc[UR8][R12.64] ;  /* 0x000000080c117981 */ /* 0x002362000c1e1500 */
[----:B------:R-:W-:-:S02]  /*22c0*/  LEA R10, P0, R20, R26, 0x1 ;  /* 0x0000001a140a7211 */ /* 0x000fc400078008ff */
[----:B0-----:R-:W-:Y:S02]  /*22d0*/  LEA R3, R0, R4, 0x1 ;  /* 0x0000000400037211 */ /* 0x001fe400078e08ff */
[----:B------:R-:W-:-:S03]  /*22e0*/  LEA.HI.X.SX32 R11, R20, R27, 0x1, P0 ;  /* 0x0000001b140b7211 */ /* 0x000fc600000f0eff */
[----:B------:R-:W-:-:S05]  /*22f0*/  IMAD R20, R0, 0x2, R3 ;  /* 0x0000000200147824 */ /* 0x000fca00078e0203 */
[----:B------:R-:W-:Y:S02]  /*2300*/  LEA R2, R0, R20, 0x1 ;  /* 0x0000001400027211 */ /* 0x000fe400078e08ff */
[CC--:B------:R-:W-:Y:S02]  /*2310*/  LEA R14, P0, R18.reuse, R26.reuse, 0x1 ;  /* 0x0000001a120e7211 */ /* 0x0c0fe400078008ff */
[CC--:B-1----:R-:W-:Y:S02]  /*2320*/  LEA R12, P1, R9.reuse, R26.reuse, 0x1 ;  /* 0x0000001a090c7211 */ /* 0x0c2fe400078208ff */
[-C--:B------:R-:W-:Y:S02]  /*2330*/  LEA.HI.X.SX32 R15, R18, R27.reuse, 0x1, P0 ;  /* 0x0000001b120f7211 */ /* 0x080fe400000f0eff */
[----:B------:R0:W3:Y:S01]  /*2340*/  LDG.E.U16 R18, desc[UR8][R10.64] ;  /* 0x000000080a127981 */ /* 0x0000e2000c1e1500 */
[----:B------:R-:W-:Y:S02]  /*2350*/  LEA.HI.X.SX32 R13, R9, R27, 0x1, P1 ;  /* 0x0000001b090d7211 */ /* 0x000fe400008f0eff */
[----:B0-----:R-:W-:-:S04]  /*2360*/  LEA R10, P0, R21, R26, 0x1 ;  /* 0x0000001a150a7211 */ /* 0x001fc800078008ff */
[----:B------:R-:W-:Y:S01]  /*2370*/  LEA.HI.X.SX32 R11, R21, R27, 0x1, P0 ;  /* 0x0000001b150b7211 */ /* 0x000fe200000f0eff */
[----:B----4-:R-:W-:Y:S04]  /*2380*/  STL [R1+0x3a8], R24 ;  /* 0x0003a81801007387 */ /* 0x010fe80000100800 */
[----:B------:R0:W-:Y:S04]  /*2390*/  STL [R1+0x50], R2 ;  /* 0x0000500201007387 */ /* 0x0001e80000100800 */
[----:B------:R-:W4:Y:S01]  /*23a0*/  LDL.LU R4, [R1+0x18] ;  /* 0x0000180001047983 */ /* 0x000f220000300800 */
[----:B0-----:R-:W-:-:S05]  /*23b0*/  LEA R2, R0, R2, 0x1 ;  /* 0x0000000200027211 */ /* 0x001fca00078e08ff */
[----:B------:R-:W-:Y:S04]  /*23c0*/  STL [R1+0x58], R2 ;  /* 0x0000580201007387 */ /* 0x000fe80000100800 */
[----:B--2---:R0:W-:Y:S01]  /*23d0*/  STL [R1+0x3a4], R28 ;  /* 0x0003a41c01007387 */ /* 0x0041e20000100800 */
[----:B------:R-:W-:-:S03]  /*23e0*/  IMAD.MOV.U32 R24, RZ, RZ, R19 ;  /* 0x000000ffff187224 */ /* 0x000fc600078e0013 */
[----:B------:R1:W2:Y:S04]  /*23f0*/  LDG.E.U16 R19, desc[UR8][R12.64] ;  /* 0x000000080c137981 */ /* 0x0002a8000c1e1500 */
[----:B0-----:R-:W2:Y:S04]  /*2400*/  LDL.LU R28, [R1+0x14] ;  /* 0x00001400011c7983 */ /* 0x001ea80000300800 */
[----:B-----5:R0:W-:Y:S01]  /*2410*/  STL [R1+0x3a0], R17 ;  /* 0x0003a01101007387 */ /* 0x0201e20000100800 */
[----:B-1----:R-:W-:-:S03]  /*2420*/  LEA R12, P1, R23, R26, 0x1 ;  /* 0x0000001a170c7211 */ /* 0x002fc600078208ff */
[----:B0-----:R3:W5:Y:S01]  /*2430*/  LDG.E.U16 R17, desc[UR8][R14.64] ;  /* 0x000000080e117981 */ /* 0x001762000c1e1500 */
[----:B------:R-:W-:Y:S02]  /*2440*/  LEA.HI.X.SX32 R13, R23, R27, 0x1, P1 ;  /* 0x0000001b170d7211 */ /* 0x000fe400008f0eff */
[----:B---3--:R-:W-:-:S04]  /*2450*/  LEA R14, P0, R29, R26, 0x1 ;  /* 0x0000001a1d0e7211 */ /* 0x008fc800078008ff */
[----:B------:R-:W-:Y:S02]  /*2460*/  LEA.HI.X.SX32 R15, R29, R27, 0x1, P0 ;  /* 0x0000001b1d0f7211 */ /* 0x000fe400000f0eff */
[----:B------:R0:W3:Y:S04]  /*2470*/  LDG.E.U16 R29, desc[UR8][R10.64] ;  /* 0x000000080a1d7981 */ /* 0x0000e8000c1e1500 */
[----:B------:R-:W2:Y:S01]  /*2480*/  LDG.E.U16 R14, desc[UR8][R14.64] ;  /* 0x000000080e0e7981 */ /* 0x000ea2000c1e1500 */
[----:B0-----:R-:W-:-:S03]  /*2490*/  LEA R10, P0, R25, R26, 0x1 ;  /* 0x0000001a190a7211 */ /* 0x001fc600078008ff */
[----:B------:R0:W4:Y:S01]  /*24a0*/  LDG.E.U16 R15, desc[UR8][R12.64] ;  /* 0x000000080c0f7981 */ /* 0x000122000c1e1500 */
[----:B------:R-:W-:-:S06]  /*24b0*/  LEA.HI.X.SX32 R11, R25, R27, 0x1, P0 ;  /* 0x0000001b190b7211 */ /* 0x000fcc00000f0eff */
[----:B------:R1:W4:Y:S01]  /*24c0*/  LDG.E.U16 R11, desc[UR8][R10.64] ;  /* 0x000000080a0b7981 */ /* 0x000322000c1e1500 */
[----:B------:R-:W-:Y:S02]  /*24d0*/  IMAD R2, R0, 0x2, R2 ;  /* 0x0000000200027824 */ /* 0x000fe400078e0202 */
[----:B------:R-:W-:-:S03]  /*24e0*/  IMAD.MOV.U32 R9, RZ, RZ, R5 ;  /* 0x000000ffff097224 */ /* 0x000fc600078e0005 */
[C---:B------:R-:W-:Y:S01]  /*24f0*/  LEA R21, R0.reuse, R2, 0x1 ;  /* 0x0000000200157211 */ /* 0x040fe200078e08ff */
[----:B------:R0:W-:Y:S03]  /*2500*/  STL [R1+0x39c], R18 ;  /* 0x00039c1201007387 */ /* 0x0001e60000100800 */
[----:B------:R-:W-:Y:S01]  /*2510*/  LEA R5, R0, R21, 0x1 ;  /* 0x0000001500057211 */ /* 0x000fe200078e08ff */
[----:B0-----:R-:W4:Y:S04]  /*2520*/  LDL.LU R18, [R1+0x10] ;  /* 0x0000100001127983 */ /* 0x001f280000300800 */
[----:B------:R-:W-:Y:S01]  /*2530*/  STL [R1+0x4c], R5 ;  /* 0x00004c0501007387 */ /* 0x000fe20000100800 */
[----:B------:R-:W-:-:S02]  /*2540*/  LEA R12, P0, R24, R26, 0x1 ;  /* 0x0000001a180c7211 */ /* 0x000fc400078008ff */
[----:B------:R-:W-:-:S04]  /*2550*/  MOV R13, R24 ;  /* 0x00000018000d7202 */ /* 0x000fc80000000f00 */
[----:B------:R-:W-:-:S06]  /*2560*/  LEA.HI.X.SX32 R13, R13, R27, 0x1, P0 ;  /* 0x0000001b0d0d7211 */ /* 0x000fcc00000f0eff */
[----:B------:R0:W4:Y:S04]  /*2570*/  LDG.E.U16 R13, desc[UR8][R12.64] ;  /* 0x000000080c0d7981 */ /* 0x000128000c1e1500 */
[----:B-----5:R5:W-:Y:S02]  /*2580*/  STL [R1+0x398], R17 ;  /* 0x0003981101007387 */ /* 0x020be40000100800 */
[C---:B-----5:R-:W-:Y:S02]  /*2590*/  IMAD R17, R0.reuse, 0x2, R5 ;  /* 0x0000000200117824 */ /* 0x060fe400078e0205 */
[----:B------:R-:W5:Y:S04]  /*25a0*/  LDL.LU R5, [R1+0xc] ;  /* 0x00000c0001057983 */ /* 0x000f680000300800 */
[----:B------:R-:W-:Y:S04]  /*25b0*/  STL [R1+0x74], R17 ;  /* 0x0000741101007387 */ /* 0x000fe80000100800 */
[----:B--2---:R2:W-:Y:S04]  /*25c0*/  STL [R1+0x394], R19 ;  /* 0x0003941301007387 */ /* 0x0045e80000100800 */
[----:B---3--:R3:W-:Y:S01]  /*25d0*/  STL [R1+0x390], R29 ;  /* 0x0003901d01007387 */ /* 0x0087e20000100800 */
[----:B--2---:R-:W-:-:S03]  /*25e0*/  LEA R19, R0, R17, 0x1 ;  /* 0x0000001100137211 */ /* 0x004fc600078e08ff */
[----:B---3--:R-:W2:Y:S02]  /*25f0*/  LDL.LU R29, [R1+0x30] ;  /* 0x00003000011d7983 */ /* 0x008ea40000300800 */
[C---:B------:R-:W-:Y:S02]  /*2600*/  IMAD R17, R0.reuse, 0x2, R19 ;  /* 0x0000000200117824 */ /* 0x040fe400078e0213 */
[----:B------:R-:W3:Y:S04]  /*2610*/  LDL.LU R25, [R1+0x4] ;  /* 0x0000040001197983 */ /* 0x000ee80000300800 */
[----:B------:R-:W2:Y:S04]  /*2620*/  LDL.LU R23, [R1] ;  /* 0x0000000001177983 */ /* 0x000ea80000300800 */
[----:B----4-:R-:W-:Y:S04]  /*2630*/  STL [R1+0x388], R15 ;  /* 0x0003880f01007387 */ /* 0x010fe80000100800 */
[----:B------:R4:W-:Y:S01]  /*2640*/  STL [R1+0x38c], R14 ;  /* 0x00038c0e01007387 */ /* 0x0009e20000100800 */
[----:B------:R-:W-:Y:S01]  /*2650*/  IMAD R24, R0, 0x2, R17 ;  /* 0x0000000200187824 */ /* 0x000fe200078e0211 */
[----:B-1----:R-:W-:-:S02]  /*2660*/  LEA R10, P0, R28, R26, 0x1 ;  /* 0x0000001a1c0a7211 */ /* 0x002fc400078008ff */
[----:B----4-:R-:W-:-:S04]  /*2670*/  LEA R14, P1, R4, R26, 0x1 ;  /* 0x0000001a040e7211 */ /* 0x010fc800078208ff */
[-C--:B------:R-:W-:Y:S01]  /*2680*/  LEA.HI.X.SX32 R15, R4, R27.reuse, 0x1, P1 ;  /* 0x0000001b040f7211 */ /* 0x080fe200008f0eff */
[----:B------:R-:W-:Y:S04]  /*2690*/  STL [R1+0x48], R24 ;  /* 0x0000481801007387 */ /* 0x000fe80000100800 */
[----:B------:R-:W4:Y:S04]  /*26a0*/  LDL.LU R4, [R1+0xe7c] ;  /* 0x000e7c0001047983 */ /* 0x000f280000300800 */
[----:B------:R1:W-:Y:S04]  /*26b0*/  STL [R1+0x384], R11 ;  /* 0x0003840b01007387 */ /* 0x0003e80000100800 */
[----:B------:R0:W2:Y:S01]  /*26c0*/  LDG.E.U16 R15, desc[UR8][R14.64] ;  /* 0x000000080e0f7981 */ /* 0x0000a2000c1e1500 */
[----:B-1----:R-:W-:-:S06]  /*26d0*/  LEA.HI.X.SX32 R11, R28, R27, 0x1, P0 ;  /* 0x0000001b1c0b7211 */ /* 0x002fcc00000f0eff */
[----:B------:R5:W3:Y:S01]  /*26e0*/  LDG.E.U16 R11, desc[UR8][R10.64] ;  /* 0x000000080a0b7981 */ /* 0x000ae2000c1e1500 */
[----:B------:R-:W-:-:S05]  /*26f0*/  LEA R24, R0, R24, 0x1 ;  /* 0x0000001800187211 */ /* 0x000fca00078e08ff */
[----:B------:R1:W-:Y:S01]  /*2700*/  STL [R1+0x6c], R24 ;  /* 0x00006c1801007387 */ /* 0x0003e20000100800 */
[----:B0-----:R-:W-:-:S03]  /*2710*/  LEA R12, P0, R9, R26, 0x1 ;  /* 0x0000001a090c7211 */ /* 0x001fc600078008ff */
[----:B------:R0:W-:Y:S01]  /*2720*/  STL [R1+0x380], R13 ;  /* 0x0003800d01007387 */ /* 0x0001e20000100800 */
[----:B-1----:R-:W-:Y:S01]  /*2730*/  IMAD R24, R0, 0x2, R24 ;  /* 0x0000000200187824 */ /* 0x002fe200078e0218 */
[----:B------:R-:W-:Y:S01]  /*2740*/  LEA R14, P1, R18, R26, 0x1 ;  /* 0x0000001a120e7211 */ /* 0x000fe200078208ff */
[----:B0-----:R-:W-:-:S03]  /*2750*/  IMAD.MOV.U32 R13, RZ, RZ, R9 ;  /* 0x000000ffff0d7224 */ /* 0x001fc600078e0009 */
[----:B------:R-:W-:-:S04]  /*2760*/  LEA R28, R0, R24, 0x1 ;  /* 0x00000018001c7211 */ /* 0x000fc800078e08ff */
[----:B------:R-:W-:Y:S02]  /*2770*/  LEA R9, R0, R28, 0x1 ;  /* 0x0000001c00097211 */ /* 0x000fe400078e08ff */
[----:B------:R-:W-:-:S05]  /*2780*/  LEA.HI.X.SX32 R13, R13, R27, 0x1, P0 ;  /* 0x0000001b0d0d7211 */ /* 0x000fca00000f0eff */
[----:B------:R-:W4:Y:S01]  /*2790*/  LDG.E.U16 R12, desc[UR8][R12.64] ;  /* 0x000000080c0c7981 */ /* 0x000f22000c1e1500 */
[----:B-----5:R-:W-:-:S03]  /*27a0*/  LEA R10, P0, R5, R26, 0x1 ;  /* 0x0000001a050a7211 */ /* 0x020fc600078008ff */
[----:B--2---:R0:W-:Y:S04]  /*27b0*/  STL [R1+0x37c], R15 ;  /* 0x00037c0f01007387 */ /* 0x0041e80000100800 */
[----:B------:R-:W-:Y:S01]  /*27c0*/  STL [R1+0x44], R9 ;  /* 0x0000440901007387 */ /* 0x000fe20000100800 */
[----:B0-----:R-:W-:-:S03]  /*27d0*/  LEA.HI.X.SX32 R15, R18, R27, 0x1, P1 ;  /* 0x0000001b120f7211 */ /* 0x001fc600008f0eff */
[----:B------:R-:W2:Y:S04]  /*27e0*/  LDL.LU R18, [R1+0xe78] ;  /* 0x000e780001127983 */ /* 0x000ea80000300800 */
[----:B------:R0:W5:Y:S04]  /*27f0*/  LDG.E.U16 R13, desc[UR8][R14.64] ;  /* 0x000000080e0d7981 */ /* 0x000168000c1e1500 */
[----:B---3--:R1:W-:Y:S02]  /*2800*/  STL [R1+0x378], R11 ;  /* 0x0003780b01007387 */ /* 0x0083e40000100800 */
[----:B-1----:R-:W-:-:S06]  /*2810*/  LEA.HI.X.SX32 R11, R5, R27, 0x1, P0 ;  /* 0x0000001b050b7211 */ /* 0x002fcc00000f0eff */
[----:B------:R-:W3:Y:S01]  /*2820*/  LDG.E.U16 R11, desc[UR8][R10.64] ;  /* 0x000000080a0b7981 */ /* 0x000ee2000c1e1500 */
[----:B------:R-:W-:-:S05]  /*2830*/  IMAD R9, R0, 0x2, R9 ;  /* 0x0000000200097824 */ /* 0x000fca00078e0209 */
[----:B------:R1:W-:Y:S04]  /*2840*/  STL [R1+0x64], R9 ;  /* 0x0000640901007387 */ /* 0x0003e80000100800 */
[----:B------:R-:W2:Y:S01]  /*2850*/  LDL.LU R5, [R1+0xe74] ;  /* 0x000e740001057983 */ /* 0x000ea20000300800 */
[----:B-1----:R-:W-:-:S05]  /*2860*/  LEA R9, R0, R9, 0x1 ;  /* 0x0000000900097211 */ /* 0x002fca00078e08ff */
[----:B------:R1:W-:Y:S01]  /*2870*/  STL [R1+0x1c], R9 ;  /* 0x00001c0901007387 */ /* 0x0003e20000100800 */
[----:B0-----:R-:W-:Y:S01]  /*2880*/  LEA R14, P0, R29, R26, 0x1 ;  /* 0x0000001a1d0e7211 */ /* 0x001fe200078008ff */
[----:B-1----:R-:W-:-:S03]  /*2890*/  IMAD R9, R0, 0x2, R9 ;  /* 0x0000000200097824 */ /* 0x002fc600078e0209 */
[----:B------:R-:W-:Y:S02]  /*28a0*/  LEA.HI.X.SX32 R15, R29, R27, 0x1, P0 ;  /* 0x0000001b1d0f7211 */ /* 0x000fe400000f0eff */
[----:B------:R0:W-:Y:S04]  /*28b0*/  STL [R1+0xc], R9 ;  /* 0x00000c0901007387 */ /* 0x0001e80000100800 */
[----:B------:R1:W2:Y:S01]  /*28c0*/  LDG.E.U16 R14, desc[UR8][R14.64] ;  /* 0x000000080e0e7981 */ /* 0x0002a2000c1e1500 */
[----:B0-----:R-:W-:-:S03]  /*28d0*/  LEA R9, R0, R9, 0x1 ;  /* 0x0000000900097211 */ /* 0x001fc600078e08ff */
[----:B-----5:R-:W-:Y:S04]  /*28e0*/  STL [R1+0x370], R13 ;  /* 0x0003700d01007387 */ /* 0x020fe80000100800 */
[----:B----4-:R0:W-:Y:S04]  /*28f0*/  STL [R1+0x374], R12 ;  /* 0x0003740c01007387 */ /* 0x0101e80000100800 */
[----:B------:R-:W4:Y:S04]  /*2900*/  LDL.LU R29, [R1+0xe70] ;  /* 0x000e7000011d7983 */ /* 0x000f280000300800 */
[----:B------:R5:W-:Y:S01]  /*2910*/  STL [R1+0x40], R9 ;  /* 0x0000400901007387 */ /* 0x000be20000100800 */
[----:B0-----:R-:W-:-:S04]  /*2920*/  LEA R12, P1, R25, R26, 0x1 ;  /* 0x0000001a190c7211 */ /* 0x001fc800078208ff */
[----:B------:R-:W-:Y:S02]  /*2930*/  LEA.HI.X.SX32 R13, R25, R27, 0x1, P1 ;  /* 0x0000001b190d7211 */ /* 0x000fe400008f0eff */
[----:B------:R-:W2:Y:S01]  /*2940*/  LDL.LU R25, [R1+0xe6c] ;  /* 0x000e6c0001197983 */ /* 0x000ea20000300800 */
[----:B-----5:R-:W-:-:S03]  /*2950*/  IMAD R9, R0, 0x2, R9 ;  /* 0x0000000200097824 */ /* 0x020fc600078e0209 */
[----:B---3--:R0:W-:Y:S04]  /*2960*/  STL [R1+0x36c], R11 ;  /* 0x00036c0b01007387 */ /* 0x0081e80000100800 */
[----:B------:R3:W-:Y:S04]  /*2970*/  STL [R1+0x5c], R9 ;  /* 0x00005c0901007387 */ /* 0x0007e80000100800 */
[----:B------:R5:W2:Y:S04]  /*2980*/  LDG.E.U16 R12, desc[UR8][R12.64] ;  /* 0x000000080c0c7981 */ /* 0x000aa8000c1e1500 */
[----:B0-----:R-:W1:Y:S01]  /*2990*/  LDL.LU R11, [R1+0x8] ;  /* 0x00000800010b7983 */ /* 0x001e620000300800 */
[----:B------:R-:W-:-:S02]  /*29a0*/  LEA R10, P0, R23, R26, 0x1 ;  /* 0x0000001a170a7211 */ /* 0x000fc400078008ff */
[----:B---3--:R-:W-:Y:S01]  /*29b0*/  LEA R9, R0, R9, 0x1 ;  /* 0x0000000900097211 */ /* 0x008fe200078e08ff */
[----:B-1----:R-:W-:Y:S01]  /*29c0*/  IMAD.MOV.U32 R15, RZ, RZ, R11 ;  /* 0x000000ffff0f7224 */ /* 0x002fe200078e000b */
[----:B------:R-:W-:Y:S02]  /*29d0*/  LEA.HI.X.SX32 R11, R23, R27, 0x1, P0 ;  /* 0x0000001b170b7211 */ /* 0x000fe400000f0eff */
[----:B------:R-:W3:Y:S04]  /*29e0*/  LDL.LU R23, [R1+0xe68] ;  /* 0x000e680001177983 */ /* 0x000ee80000300800 */
[----:B------:R3:W4:Y:S01]  /*29f0*/  LDG.E.U16 R11, desc[UR8][R10.64] ;  /* 0x000000080a0b7981 */ /* 0x000722000c1e1500 */
[----:B-----5:R-:W-:-:S03]  /*2a00*/  IMAD.MOV.U32 R13, RZ, RZ, R15 ;  /* 0x000000ffff0d7224 */ /* 0x020fc600078e000f */
[----:B------:R0:W-:Y:S02]  /*2a10*/  STL [R1+0x28], R9 ;  /* 0x0000280901007387 */ /* 0x0001e40000100800 */
[----:B------:R-:W-:Y:S02]  /*2a20*/  MOV R15, R13 ;  /* 0x0000000d000f7202 */ /* 0x000fe40000000f00 */
[----:B--2---:R1:W-:Y:S01]  /*2a30*/  STL [R1+0x368], R14 ;  /* 0x0003680e01007387 */ /* 0x0043e20000100800 */
[----:B0-----:R-:W-:Y:S02]  /*2a40*/  LEA R9, R0, R9, 0x1 ;  /* 0x0000000900097211 */ /* 0x001fe400078e08ff */
[----:B-1----:R-:W-:-:S03]  /*2a50*/  LEA R14, P0, R13, R26, 0x1 ;  /* 0x0000001a0d0e7211 */ /* 0x002fc600078008ff */
[----:B------:R-:W-:Y:S04]  /*2a60*/  STL [R1], R9 ;  /* 0x0000000901007387 */ /* 0x000fe80000100800 */
[----:B------:R0:W-:Y:S01]  /*2a70*/  STL [R1+0x364], R12 ;  /* 0x0003640c01007387 */ /* 0x0001e20000100800 */
[----:B------:R-:W-:-:S05]  /*2a80*/  LEA.HI.X.SX32 R15, R15, R27, 0x1, P0 ;  /* 0x0000001b0f0f7211 */ /* 0x000fca00000f0eff */
[----:B------:R-:W2:Y:S01]  /*2a90*/  LDG.E.U16 R14, desc[UR8][R14.64] ;  /* 0x000000080e0e7981 */ /* 0x000ea2000c1e1500 */
[----:B0-----:R-:W-:-:S04]  /*2aa0*/  LEA R12, P1, R25, R26, 0x1 ;  /* 0x0000001a190c7211 */ /* 0x001fc800078208ff */
[----:B------:R-:W-:-:S05]  /*2ab0*/  LEA.HI.X.SX32 R13, R25, R27, 0x1, P1 ;  /* 0x0000001b190d7211 */ /* 0x000fca00008f0eff */
[----:B------:R0:W5:Y:S01]  /*2ac0*/  LDG.E.U16 R15, desc[UR8][R12.64] ;  /* 0x000000080c0f7981 */ /* 0x000162000c1e1500 */
[----:B------:R-:W-:-:S05]  /*2ad0*/  IMAD R9, R0, 0x2, R9 ;  /* 0x0000000200097824 */ /* 0x000fca00078e0209 */
[----:B------:R1:W-:Y:S02]  /*2ae0*/  STL [R1+0x3c], R9 ;  /* 0x00003c0901007387 */ /* 0x0003e40000100800 */
[----:B-1----:R-:W-:-:S05]  /*2af0*/  LEA R9, R0, R9, 0x1 ;  /* 0x0000000900097211 */ /* 0x002fca00078e08ff */
[----:B------:R-:W-:Y:S01]  /*2b00*/  IMAD R25, R0, 0x2, R9 ;  /* 0x0000000200197824 */ /* 0x000fe200078e0209 */
[CC--:B---3--:R-:W-:Y:S01]  /*2b10*/  LEA R10, P0, R23.reuse, R26.reuse, 0x1 ;  /* 0x0000001a170a7211 */ /* 0x0c8fe200078008ff */
[----:B----4-:R1:W-:Y:S03]  /*2b20*/  STL [R1+0x360], R11 ;  /* 0x0003600b01007387 */ /* 0x0103e60000100800 */
[----:B-1----:R-:W-:Y:S02]  /*2b30*/  LEA.HI.X.SX32 R11, R23, R27, 0x1, P0 ;  /* 0x0000001b170b7211 */ /* 0x002fe400000f0eff */
[----:B0-----:R-:W-:-:S04]  /*2b40*/  LEA R12, P0, R29, R26, 0x1 ;  /* 0x0000001a1d0c7211 */ /* 0x001fc800078008ff */
[----:B------:R-:W-:Y:S02]  /*2b50*/  LEA.HI.X.SX32 R13, R29, R27, 0x1, P0 ;  /* 0x0000001b1d0d7211 */ /* 0x000fe400000f0eff */
[----:B------:R-:W3:Y:S04]  /*2b60*/  LDG.E.U16 R29, desc[UR8][R10.64] ;  /* 0x000000080a1d7981 */ /* 0x000ee8000c1e1500 */
[----:B------:R0:W-:Y:S04]  /*2b70*/  STL [R1+0x54], R9 ;  /* 0x0000540901007387 */ /* 0x0001e80000100800 */
[----:B0-----:R-:W4:Y:S04]  /*2b80*/  LDL.LU R9, [R1+0xe64] ;  /* 0x000e640001097983 */ /* 0x001f280000300800 */
[----:B------:R0:W-:Y:S04]  /*2b90*/  STL [R1+0x24], R25 ;  /* 0x0000241901007387 */ /* 0x0001e80000100800 */
[----:B-----5:R-:W-:Y:S01]  /*2ba0*/  STL [R1+0x358], R15 ;  /* 0x0003580f01007387 */ /* 0x020fe20000100800 */
[----:B0-----:R-:W-:-:S03]  /*2bb0*/  LEA R25, R0, R25, 0x1 ;  /* 0x0000001900197211 */ /* 0x001fc600078e08ff */
[----:B--2---:R0:W-:Y:S02]  /*2bc0*/  STL [R1+0x35c], R14 ;  /* 0x00035c0e01007387 */ /* 0x0041e40000100800 */
[----:B------:R-:W-:Y:S01]  /*2bd0*/  IMAD R23, R0, 0x2, R25 ;  /* 0x0000000200177824 */ /* 0x000fe200078e0219 */
[----:B0-----:R-:W-:-:S04]  /*2be0*/  LEA R14, P1, R5, R26, 0x1 ;  /* 0x0000001a050e7211 */ /* 0x001fc800078208ff */
[----:B------:R-:W-:Y:S02]  /*2bf0*/  LEA.HI.X.SX32 R15, R5, R27, 0x1, P1 ;  /* 0x0000001b050f7211 */ /* 0x000fe400008f0eff */
[----:B------:R0:W2:Y:S04]  /*2c00*/  LDG.E.U16 R5, desc[UR8][R12.64] ;  /* 0x000000080c057981 */ /* 0x0000a8000c1e1500 */
[----:B------:R1:W-:Y:S02]  /*2c10*/  STL [R1+0x38], R23 ;  /* 0x0000381701007387 */ /* 0x0003e40000100800 */
[----:B-1----:R-:W-:-:S05]  /*2c20*/  LEA R23, R0, R23, 0x1 ;  /* 0x0000001700177211 */ /* 0x002fca00078e08ff */
[----:B------:R1:W-:Y:S02]  /*2c30*/  STL [R1+0x1e4], R23 ;  /* 0x0001e41701007387 */ /* 0x0003e40000100800 */
[----:B-1----:R-:W-:-:S05]  /*2c40*/  IMAD R23, R0, 0x2, R23 ;  /* 0x0000000200177824 */ /* 0x002fca00078e0217 */
[----:B------:R-:W-:Y:S04]  /*2c50*/  STL [R1+0x20], R23 ;  /* 0x0000201701007387 */ /* 0x000fe80000100800 */
[----:B---3--:R1:W-:Y:S02]  /*2c60*/  STL [R1+0x354], R29 ;  /* 0x0003541d01007387 */ /* 0x0083e40000100800 */
[----:B-1----:R-:W-:Y:S02]  /*2c70*/  LEA R29, R0, R23, 0x1 ;  /* 0x00000017001d7211 */ /* 0x002fe400078e08ff */
[----:B------:R1:W3:Y:S01]  /*2c80*/  LDG.E.U16 R23, desc[UR8][R14.64] ;  /* 0x000000080e177981 */ /* 0x0002e2000c1e1500 */
[----:B----4-:R-:W-:-:S04]  /*2c90*/  LEA R10, P0, R9, R26, 0x1 ;  /* 0x0000001a090a7211 */ /* 0x010fc800078008ff */
[----:B------:R-:W-:Y:S02]  /*2ca0*/  LEA.HI.X.SX32 R11, R9, R27, 0x1, P0 ;  /* 0x0000001b090b7211 */ /* 0x000fe400000f0eff */
[----:B0-----:R-:W-:-:S04]  /*2cb0*/  LEA R12, P0, R18, R26, 0x1 ;  /* 0x0000001a120c7211 */ /* 0x001fc800078008ff */
[----:B------:R0:W4:Y:S01]  /*2cc0*/  LDG.E.U16 R11, desc[UR8][R10.64] ;  /* 0x000000080a0b7981 */ /* 0x000122000c1e1500 */
[----:B------:R-:W-:-:S05]  /*2cd0*/  LEA.HI.X.SX32 R13, R18, R27, 0x1, P0 ;  /* 0x0000001b120d7211 */ /* 0x000fca00000f0eff */
[----:B------:R5:W4:Y:S01]  /*2ce0*/  LDG.E.U16 R18, desc[UR8][R12.64] ;  /* 0x000000080c127981 */ /* 0x000b22000c1e1500 */
[----:B-1----:R-:W-:-:S03]  /*2cf0*/  LEA R14, P1, R4, R26, 0x1 ;  /* 0x0000001a040e7211 */ /* 0x002fc600078208ff */
[----:B--2---:R1:W-:Y:S02]  /*2d00*/  STL [R1+0x350], R5 ;  /* 0x0003500501007387 */ /* 0x0043e40000100800 */
[----:B-1----:R-:W-:-:S05]  /*2d10*/  IMAD R5, R0, 0x2, R29 ;  /* 0x0000000200057824 */ /* 0x002fca00078e021d */
[----:B------:R-:W-:Y:S02]  /*2d20*/  LEA R9, R0, R5, 0x1 ;  /* 0x0000000500097211 */ /* 0x000fe400078e08ff */
[----:B------:R-:W-:-:S03]  /*2d30*/  LEA.HI.X.SX32 R15, R4, R27, 0x1, P1 ;  /* 0x0000001b040f7211 */ /* 0x000fc600008f0eff */
[----:B------:R1:W-:Y:S04]  /*2d40*/  STL [R1+0x1d8], R9 ;  /* 0x0001d80901007387 */ /* 0x0003e80000100800 */
[----:B------:R-:W2:Y:S01]  /*2d50*/  LDL.LU R12, [R1+0x50] ;  /* 0x00005000010c7983 */ /* 0x000ea20000300800 */
[----:B-1----:R-:W-:Y:S01]  /*2d60*/  IMAD R9, R0, 0x2, R9 ;  /* 0x0000000200097824 */ /* 0x002fe200078e0209 */
[----:B------:R-:W-:-:S04]  /*2d70*/  LEA R4, P0, R8, R26, 0x1 ;  /* 0x0000001a08047211 */ /* 0x000fc800078008ff */
[----:B------:R1:W-:Y:S01]  /*2d80*/  STL [R1+0x14], R9 ;  /* 0x0000140901007387 */ /* 0x0003e20000100800 */
[----:B------:R-:W-:Y:S02]  /*2d90*/  LEA.HI.X.SX32 R5, R8, R27, 0x1, P0 ;  /* 0x0000001b08057211 */ /* 0x000fe400000f0eff */
[----:B------:R-:W-:Y:S02]  /*2da0*/  LEA R8, P0, R22, R26, 0x1 ;  /* 0x0000001a16087211 */ /* 0x000fe400078008ff */
[----:B0-----:R-:W-:Y:S02]  /*2db0*/  LEA R10, R0, R9, 0x1 ;  /* 0x00000009000a7211 */ /* 0x001fe400078e08ff */
[----:B-1----:R-:W-:Y:S02]  /*2dc0*/  LEA.HI.X.SX32 R9, R22, R27, 0x1, P0 ;  /* 0x0000001b16097211 */ /* 0x002fe400000f0eff */
[----:B------:R-:W2:Y:S01]  /*2dd0*/  LDG.E.U16 R22, desc[UR8][R4.64] ;  /* 0x0000000804167981 */ /* 0x000ea2000c1e1500 */
[----:B-----5:R-:W-:-:S03]  /*2de0*/  IMAD R13, R0, 0x2, R10 ;  /* 0x00000002000d7824 */ /* 0x020fc600078e020a */
[----:B---3--:R0:W-:Y:S04]  /*2df0*/  STL [R1+0x34c], R23 ;  /* 0x00034c1701007387 */ /* 0x0081e80000100800 */
[----:B0-----:R0:W3:Y:S04]  /*2e00*/  LDG.E.U16 R23, desc[UR8][R14.64] ;  /* 0x000000080e177981 */ /* 0x0010e8000c1e1500 */
[----:B------:R1:W-:Y:S04]  /*2e10*/  STL [R1+0x18], R10 ;  /* 0x0000180a01007387 */ /* 0x0003e80000100800 */
[----:B----4-:R-:W-:Y:S04]  /*2e20*/  STL [R1+0x348], R11 ;  /* 0x0003480b01007387 */ /* 0x010fe80000100800 */
[----:B------:R4:W-:Y:S01]  /*2e30*/  STL [R1+0x30], R13 ;  /* 0x0000300d01007387 */ /* 0x0009e20000100800 */
[----:B-1----:R-:W-:-:S02]  /*2e40*/  LEA R10, P1, R16, R26, 0x1 ;  /* 0x0000001a100a7211 */ /* 0x002fc400078208ff */
[----:B----4-:R-:W-:-:S05]  /*2e50*/  LEA R13, R0, R13, 0x1 ;  /* 0x0000000d000d7211 */ /* 0x010fca00078e08ff */
[----:B------:R-:W-:Y:S01]  /*2e60*/  STL [R1+0x1d0], R13 ;  /* 0x0001d00d01007387 */ /* 0x000fe20000100800 */
[----:B------:R-:W-:-:S03]  /*2e70*/  LEA.HI.X.SX32 R11, R16, R27, 0x1, P1 ;  /* 0x0000001b100b7211 */ /* 0x000fc600008f0eff */
[----:B------:R1:W-:Y:S04]  /*2e80*/  STL [R1+0x344], R18 ;  /* 0x0003441201007387 */ /* 0x0003e80000100800 */
[----:B------:R4:W5:Y:S04]  /*2e90*/  LDG.E.U16 R15, desc[UR8][R10.64] ;  /* 0x000000080a0f7981 */ /* 0x000968000c1e1500 */
[----:B-1----:R1:W5:Y:S01]  /*2ea0*/  LDG.E.U16 R18, desc[UR8][R8.64] ;  /* 0x0000000808127981 */ /* 0x002362000c1e1500 */
[----:B------:R-:W-:-:S05]  /*2eb0*/  IMAD R13, R0, 0x2, R13 ;  /* 0x00000002000d7824 */ /* 0x000fca00078e020d */
[----:B0-----:R-:W-:Y:S01]  /*2ec0*/  LEA R14, R0, R13, 0x1 ;  /* 0x0000000d000e7211 */ /* 0x001fe200078e08ff */
[----:B------:R0:W-:Y:S01]  /*2ed0*/  STL [R1+0x10], R13 ;  /* 0x0000100d01007387 */ /* 0x0001e20000100800 */
[----:B------:R-:W-:-:S04]  /*2ee0*/  LEA R4, P0, R7, R26, 0x1 ;  /* 0x0000001a07047211 */ /* 0x000fc800078008ff */
[----:B------:R-:W-:Y:S01]  /*2ef0*/  LEA.HI.X.SX32 R5, R7, R27, 0x1, P0 ;  /* 0x0000001b07057211 */ /* 0x000fe200000f0eff */
[----:B0-----:R-:W5:Y:S04]  /*2f00*/  LDL.LU R13, [R1+0x4c] ;  /* 0x00004c00010d7983 */ /* 0x001f680000300800 */
[----:B------:R-:W-:Y:S01]  /*2f10*/  STL [R1+0x8], R14 ;  /* 0x0000080e01007387 */ /* 0x000fe20000100800 */
[----:B----4-:R-:W-:-:S04]  /*2f20*/  LEA R10, P0, R6, R26, 0x1 ;  /* 0x0000001a060a7211 */ /* 0x010fc800078008ff */
[----:B------:R-:W-:Y:S02]  /*2f30*/  LEA.HI.X.SX32 R11, R6, R27, 0x1, P0 ;  /* 0x0000001b060b7211 */ /* 0x000fe400000f0eff */
[----:B------:R0:W4:Y:S01]  /*2f40*/  LDG.E.U16 R6, desc[UR8][R4.64] ;  /* 0x0000000804067981 */ /* 0x000122000c1e1500 */
[----:B-1----:R-:W-:-:S04]  /*2f50*/  LEA R8, P1, R3, R26, 0x1 ;  /* 0x0000001a03087211 */ /* 0x002fc800078208ff */
[----:B------:R-:W-:Y:S01]  /*2f60*/  LEA.HI.X.SX32 R9, R3, R27, 0x1, P1 ;  /* 0x0000001b03097211 */ /* 0x000fe200008f0eff */
[----:B---3--:R1:W-:Y:S02]  /*2f70*/  STL [R1+0x340], R23 ;  /* 0x0003401701007387 */ /* 0x0083e40000100800 */
[----:B-1----:R-:W-:-:S05]  /*2f80*/  IMAD R23, R0, 0x2, R14 ;  /* 0x0000000200177824 */ /* 0x002fca00078e020e */
[----:B------:R-:W-:-:S05]  /*2f90*/  LEA R7, R0, R23, 0x1 ;  /* 0x0000001700077211 */ /* 0x000fca00078e08ff */
[----:B------:R-:W-:Y:S04]  /*2fa0*/  STL [R1+0x1cc], R7 ;  /* 0x0001cc0701007387 */ /* 0x000fe80000100800 */
[----:B--2---:R1:W-:Y:S04]  /*2fb0*/  STL [R1+0x33c], R22 ;  /* 0x00033c1601007387 */ /* 0x0043e80000100800 */
[----:B-1----:R1:W2:Y:S01]  /*2fc0*/  LDG.E.U16 R22, desc[UR8][R10.64] ;  /* 0x000000080a167981 */ /* 0x0022a2000c1e1500 */
[----:B------:R-:W-:-:S03]  /*2fd0*/  IMAD R16, R0, 0x2, R7 ;  /* 0x0000000200107824 */ /* 0x000fc600078e0207 */
[----:B-----5:R3:W-:Y:S04]  /*2fe0*/  STL [R1+0x338], R18 ;  /* 0x0003381201007387 */ /* 0x0207e80000100800 */
[----:B------:R5:W-:Y:S01]  /*2ff0*/  STL [R1+0xe54], R16 ;  /* 0x000e541001007387 */ /* 0x000be20000100800 */
[----:B---3--:R-:W-:-:S03]  /*3000*/  LEA R18, R0, R16, 0x1 ;  /* 0x0000001000127211 */ /* 0x008fc600078e08ff */
[----:B-----5:R3:W5:Y:S04]  /*3010*/  LDG.E.U16 R16, desc[UR8][R8.64] ;  /* 0x0000000808107981 */ /* 0x020768000c1e1500 */
[----:B------:R-:W-:Y:S04]  /*3020*/  STL [R1+0xe4c], R18 ;  /* 0x000e4c1201007387 */ /* 0x000fe80000100800 */
[----:B------:R0:W-:Y:S04]  /*3030*/  STL [R1+0x334], R15 ;  /* 0x0003340f01007387 */ /* 0x0001e80000100800 */
[----:B0-----:R-:W5:Y:S01]  /*3040*/  LDL.LU R15, [R1+0x48] ;  /* 0x00004800010f7983 */ /* 0x001f620000300800 */
[----:B------:R-:W-:Y:S01]  /*3050*/  LEA R4, P0, R20, R26, 0x1 ;  /* 0x0000001a14047211 */ /* 0x000fe200078008ff */
[----:B------:R-:W-:-:S03]  /*3060*/  IMAD R3, R0, 0x2, R18 ;  /* 0x0000000200037824 */ /* 0x000fc600078e0212 */
[----:B------:R-:W-:Y:S02]  /*3070*/  LEA.HI.X.SX32 R5, R20, R27, 0x1, P0 ;  /* 0x0000001b14057211 */ /* 0x000fe400000f0eff */
[----:B-1----:R-:W-:Y:S02]  /*3080*/  LEA R10, P0, R12, R26, 0x1 ;  /* 0x0000001a0c0a7211 */ /* 0x002fe400078008ff */
[----:B------:R-:W-:Y:S01]  /*3090*/  LEA R3, R0, R3, 0x1 ;  /* 0x0000000300037211 */ /* 0x000fe200078e08ff */
[----:B----4-:R0:W-:Y:S01]  /*30a0*/  STL [R1+0x330], R6 ;  /* 0x0003300601007387 */ /* 0x0101e20000100800 */
[----:B------:R-:W-:-:S03]  /*30b0*/  LEA.HI.X.SX32 R11, R12, R27, 0x1, P0 ;  /* 0x0000001b0c0b7211 */ /* 0x000fc600000f0eff */
[----:B------:R1:W4:Y:S01]  /*30c0*/  LDG.E.U16 R14, desc[UR8][R4.64] ;  /* 0x00000008040e7981 */ /* 0x000322000c1e1500 */
[----:B---3--:R-:W-:-:S03]  /*30d0*/  LEA R8, P1, R2, R26, 0x1 ;  /* 0x0000001a02087211 */ /* 0x008fc600078208ff */
[----:B------:R3:W-:Y:S01]  /*30e0*/  STL [R1+0x1c4], R3 ;  /* 0x0001c40301007387 */ /* 0x0007e20000100800 */
[----:B------:R-:W-:Y:S01]  /*30f0*/  LEA.HI.X.SX32 R9, R2, R27, 0x1, P1 ;  /* 0x0000001b02097211 */ /* 0x000fe200008f0eff */
[----:B------:R-:W-:Y:S01]  /*3100*/  IMAD R20, R0, 0x2, R3 ;  /* 0x0000000200147824 */ /* 0x000fe200078e0203 */
[----:B0-----:R-:W-:-:S03]  /*3110*/  LEA R6, P0, R21, R26, 0x1 ;  /* 0x0000001a15067211 */ /* 0x001fc600078008ff */
[----:B------:R0:W4:Y:S01]  /*3120*/  LDG.E.U16 R8, desc[UR8][R8.64] ;  /* 0x0000000808087981 */ /* 0x000122000c1e1500 */
[-C--:B------:R-:W-:Y:S02]  /*3130*/  LEA.HI.X.SX32 R7, R21, R27.reuse, 0x1, P0 ;  /* 0x0000001b15077211 */ /* 0x080fe400000f0eff */
[C---:B------:R-:W-:Y:S02]  /*3140*/  LEA R21, R0.reuse, R20, 0x1 ;  /* 0x0000001400157211 */ /* 0x040fe400078e08ff */
[C---:B------:R-:W-:Y:S01]  /*3150*/  LEA R2, P1, R19.reuse, R26, 0x1 ;  /* 0x0000001a13027211 */ /* 0x040fe200078208ff */
[----:B------:R-:W4:Y:S02]  /*3160*/  LDG.E.U16 R18, desc[UR8][R6.64] ;  /* 0x0000000806127981 */ /* 0x000f24000c1e1500 */
[----:B-1----:R-:W-:Y:S01]  /*3170*/  IMAD R5, R0, 0x2, R21 ;  /* 0x0000000200057824 */ /* 0x002fe200078e0215 */
[----:B---3--:R-:W-:-:S04]  /*3180*/  LEA.HI.X.SX32 R3, R19, R27, 0x1, P1 ;  /* 0x0000001b13037211 */ /* 0x008fc800008f0eff */
[----:B------:R-:W-:-:S05]  /*3190*/  LEA R4, R0, R5, 0x1 ;  /* 0x0000000500047211 */ /* 0x000fca00078e08ff */
[----:B0-----:R-:W-:Y:S01]  /*31a0*/  IMAD R9, R0, 0x2, R4 ;  /* 0x0000000200097824 */ /* 0x001fe200078e0204 */
[----:B--2---:R0:W-:Y:S04]  /*31b0*/  STL [R1+0x32c], R22 ;  /* 0x00032c1601007387 */ /* 0x0041e80000100800 */
[----:B0-----:R0:W2:Y:S04]  /*31c0*/  LDG.E.U16 R22, desc[UR8][R10.64] ;  /* 0x000000080a167981 */ /* 0x0010a8000c1e1500 */
[----:B------:R-:W-:Y:S01]  /*31d0*/  STL [R1+0xe48], R20 ;  /* 0x000e481401007387 */ /* 0x000fe20000100800 */
[----:B0-----:R-:W-:-:S03]  /*31e0*/  LEA R10, P0, R13, R26, 0x1 ;  /* 0x0000001a0d0a7211 */ /* 0x001fc600078008ff */
[----:B------:R0:W-:Y:S01]  /*31f0*/  STL [R1+0xe50], R21 ;  /* 0x000e501501007387 */ /* 0x0001e20000100800 */
[-C--:B------:R-:W-:Y:S02]  /*3200*/  LEA.HI.X.SX32 R11, R13, R27.reuse, 0x1, P0 ;  /* 0x0000001b0d0b7211 */ /* 0x080fe400000f0eff */
[CC--:B------:R-:W-:Y:S01]  /*3210*/  LEA R6, P0, R17.reuse, R26.reuse, 0x1 ;  /* 0x0000001a11067211 */ /* 0x0c0fe200078008ff */
[----:B------:R-:W-:Y:S03]  /*3220*/  STL [R1+0xe58], R5 ;  /* 0x000e580501007387 */ /* 0x000fe60000100800 */
[----:B------:R-:W-:Y:S01]  /*3230*/  LEA.HI.X.SX32 R7, R17, R27, 0x1, P0 ;  /* 0x0000001b11077211 */ /* 0x000fe200000f0eff */
[----:B0-----:R-:W3:Y:S04]  /*3240*/  LDL.LU R21, [R1+0x44] ;  /* 0x0000440001157983 */ /* 0x001ee80000300800 */
[----:B------:R-:W-:Y:S04]  /*3250*/  STL [R1+0x1bc], R4 ;  /* 0x0001bc0401007387 */ /* 0x000fe80000100800 */
[----:B------:R0:W3:Y:S04]  /*3260*/  LDG.E.U16 R20, desc[UR8][R10.64] ;  /* 0x000000080a147981 */ /* 0x0000e8000c1e1500 */
[----:B------:R-:W3:Y:S04]  /*3270*/  LDL.LU R12, [R1+0x1c] ;  /* 0x00001c00010c7983 */ /* 0x000ee80000300800 */
[----:B-----5:R1:W-:Y:S01]  /*3280*/  STL [R1+0x328], R16 ;  /* 0x0003281001007387 */ /* 0x0203e20000100800 */
[----:B0-----:R-:W-:-:S03]  /*3290*/  LEA R10, P0, R15, R26, 0x1 ;  /* 0x0000001a0f0a7211 */ /* 0x001fc600078008ff */
[----:B------:R-:W5:Y:S01]  /*32a0*/  LDG.E.U16 R19, desc[UR8][R6.64] ;  /* 0x0000000806137981 */ /* 0x000f62000c1e1500 */
[----:B------:R-:W-:-:S03]  /*32b0*/  LEA.HI.X.SX32 R11, R15, R27, 0x1, P0 ;  /* 0x0000001b0f0b7211 */ /* 0x000fc600000f0eff */
[----:B------:R-:W5:Y:S04]  /*32c0*/  LDL.LU R13, [R1+0xc] ;  /* 0x00000c00010d7983 */ /* 0x000f680000300800 */
[----:B-1----:R0:W5:Y:S01]  /*32d0*/  LDG.E.U16 R16, desc[UR8][R2.64] ;  /* 0x0000000802107981 */ /* 0x002162000c1e1500 */
[----:B------:R-:W-:-:S03]  /*32e0*/  LEA R4, R0, R9, 0x1 ;  /* 0x0000000900047211 */ /* 0x000fc600078e08ff */
[----:B------:R1:W-:Y:S04]  /*32f0*/  STL [R1+0xe5c], R9 ;  /* 0x000e5c0901007387 */ /* 0x0003e80000100800 */
[----:B-1----:R-:W5:Y:S04]  /*3300*/  LDG.E.U16 R9, desc[UR8][R10.64] ;  /* 0x000000080a097981 */ /* 0x002f68000c1e1500 */
[----:B----4-:R1:W-:Y:S04]  /*3310*/  STL [R1+0x324], R14 ;  /* 0x0003240e01007387 */ /* 0x0103e80000100800 */
[----:B-1----:R-:W4:Y:S01]  /*3320*/  LDL.LU R14, [R1+0x40] ;  /* 0x00004000010e7983 */ /* 0x002f220000300800 */
[----:B0-----:R-:W-:-:S02]  /*3330*/  LEA R2, P1, R24, R26, 0x1 ;  /* 0x0000001a18027211 */ /* 0x001fc400078208ff */
[----:B------:R-:W-:Y:S02]  /*3340*/  LEA R6, P0, R28, R26, 0x1 ;  /* 0x0000001a1c067211 */ /* 0x000fe400078008ff */
[-C--:B------:R-:W-:Y:S02]  /*3350*/  LEA.HI.X.SX32 R3, R24, R27.reuse, 0x1, P1 ;  /* 0x0000001b18037211 */ /* 0x080fe400008f0eff */
[----:B------:R-:W-:-:S03]  /*3360*/  LEA.HI.X.SX32 R7, R28, R27, 0x1, P0 ;  /* 0x0000001b1c077211 */ /* 0x000fc600000f0eff */
[----:B------:R3:W4:Y:S04]  /*3370*/  LDG.E.U16 R24, desc[UR8][R2.64] ;  /* 0x0000000802187981 */ /* 0x000728000c1e1500 */
[----:B------:R0:W4:Y:S04]  /*3380*/  LDG.E.U16 R28, desc[UR8][R6.64] ;  /* 0x00000008061c7981 */ /* 0x000128000c1e1500 */
[----:B--2---:R1:W-:Y:S04]  /*3390*/  STL [R1+0x320], R22 ;  /* 0x0003201601007387 */ /* 0x0043e80000100800 */
[----:B------:R2:W-:Y:S04]  /*33a0*/  STL [R1+0xe60], R4 ;  /* 0x000e600401007387 */ /* 0x0005e80000100800 */
[----:B------:R-:W4:Y:S01]  /*33b0*/  LDL.LU R15, [R1+0x28] ;  /* 0x00002800010f7983 */ /* 0x000f220000300800 */
[----:B-1----:R-:W-:-:S03]  /*33c0*/  IMAD R22, R0, 0x2, R4 ;  /* 0x0000000200167824 */ /* 0x002fc600078e0204 */
[----:B------:R-:W4:Y:S02]  /*33d0*/  LDL.LU R5, [R1] ;  /* 0x0000000001057983 */ /* 0x000f240000300800 */
[C---:B--2---:R-:W-:Y:S02]  /*33e0*/  LEA R4, R0.reuse, R22, 0x1 ;  /* 0x0000001600047211 */ /* 0x044fe400078e08ff */
[----:B------:R1:W-:Y:S04]  /*33f0*/  STL [R1+0x31c], R8 ;  /* 0x00031c0801007387 */ /* 0x0003e80000100800 */
[----:B------:R-:W-:Y:S01]  /*3400*/  STL [R1+0x130], R4 ;  /* 0x0001300401007387 */ /* 0x000fe20000100800 */
[----:B-1----:R-:W-:-:S03]  /*3410*/  IMAD R8, R0, 0x2, R4 ;  /* 0x0000000200087824 */ /* 0x002fc600078e0204 */
[----:B------:R1:W-:Y:S01]  /*3420*/  STL [R1+0x318], R18 ;  /* 0x0003181201007387 */ /* 0x0003e20000100800 */
[C---:B------:R-:W-:Y:S01]  /*3430*/  IMAD R17, R0.reuse, 0x2, R8 ;  /* 0x0000000200117824 */ /* 0x040fe200078e0208 */
[-C--:B---3--:R-:W-:Y:S02]  /*3440*/  LEA R2, P0, R21, R26.reuse, 0x1 ;  /* 0x0000001a15027211 */ /* 0x088fe400078008ff */
[----:B-1----:R-:W-:Y:S02]  /*3450*/  MOV R18, R23 ;  /* 0x0000001700127202 */ /* 0x002fe40000000f00 */
[----:B------:R-:W-:Y:S01]  /*3460*/  LEA R23, R0, R17, 0x1 ;  /* 0x0000001100177211 */ /* 0x000fe200078e08ff */
[----:B------:R1:W-:Y:S01]  /*3470*/  STL [R1+0x314], R20 ;  /* 0x0003141401007387 */ /* 0x0003e20000100800 */
[----:B------:R-:W-:-:S03]  /*3480*/  LEA R10, P1, R12, R26, 0x1 ;  /* 0x0000001a0c0a7211 */ /* 0x000fc600078208ff */
[----:B------:R-:W-:Y:S01]  /*3490*/  IMAD R4, R0, 0x2, R23 ;  /* 0x0000000200047824 */ /* 0x000fe200078e0217 */
[-C--:B------:R-:W-:Y:S01]  /*34a0*/  LEA.HI.X.SX32 R3, R21, R27.reuse, 0x1, P0 ;  /* 0x0000001b15037211 */ /* 0x080fe200000f0eff */
[----:B-1----:R-:W2:Y:S01]  /*34b0*/  LDL.LU R20, [R1+0x3c] ;  /* 0x00003c0001147983 */ /* 0x002ea20000300800 */
[----:B------:R-:W-:-:S03]  /*34c0*/  LEA.HI.X.SX32 R11, R12, R27, 0x1, P1 ;  /* 0x0000001b0c0b7211 */ /* 0x000fc600008f0eff */
[----:B-----5:R1:W-:Y:S04]  /*34d0*/  STL [R1+0x310], R16 ;  /* 0x0003101001007387 */ /* 0x0203e80000100800 */
[----:B-1----:R-:W3:Y:S04]  /*34e0*/  LDL.LU R16, [R1+0x24] ;  /* 0x0000240001107983 */ /* 0x002ee80000300800 */
[----:B------:R-:W-:Y:S04]  /*34f0*/  STL [R1+0x1b4], R4 ;  /* 0x0001b40401007387 */ /* 0x000fe80000100800 */
[----:B------:R1:W-:Y:S04]  /*3500*/  STL [R1+0x30c], R19 ;  /* 0x00030c1301007387 */ /* 0x0003e80000100800 */
[----:B------:R5:W-:Y:S01]  /*3510*/  STL [R1+0x308], R9 ;  /* 0x0003080901007387 */ /* 0x000be20000100800 */
[----:B0-----:R-:W-:-:S03]  /*3520*/  LEA R6, P0, R13, R26, 0x1 ;  /* 0x0000001a0d067211 */ /* 0x001fc600078008ff */
[----:B------:R-:W2:Y:S01]  /*3530*/  LDL.LU R21, [R1+0x38] ;  /* 0x0000380001157983 */ /* 0x000ea20000300800 */
[----:B-1----:R-:W-:-:S03]  /*3540*/  LEA R19, R0, R4, 0x1 ;  /* 0x0000000400137211 */ /* 0x002fc600078e08ff */
[----:B------:R0:W2:Y:S04]  /*3550*/  LDG.E.U16 R4, desc[UR8][R2.64] ;  /* 0x0000000802047981 */ /* 0x0000a8000c1e1500 */
[----:B-----5:R1:W5:Y:S01]  /*3560*/  LDG.E.U16 R9, desc[UR8][R10.64] ;  /* 0x000000080a097981 */ /* 0x020362000c1e1500 */
[----:B------:R-:W-:-:S03]  /*3570*/  LEA.HI.X.SX32 R7, R13, R27, 0x1, P0 ;  /* 0x0000001b0d077211 */ /* 0x000fc600000f0eff */
[----:B----4-:R4:W-:Y:S01]  /*3580*/  STL [R1+0x304], R24 ;  /* 0x0003041801007387 */ /* 0x0109e20000100800 */
[----:B0-----:R-:W-:Y:S01]  /*3590*/  IMAD R3, R0, 0x2, R19 ;  /* 0x0000000200037824 */ /* 0x001fe200078e0213 */
[C---:B------:R-:W-:Y:S02]  /*35a0*/  LEA R12, P0, R14.reuse, R26, 0x1 ;  /* 0x0000001a0e0c7211 */ /* 0x040fe400078008ff */
[----:B----4-:R-:W4:Y:S04]  /*35b0*/  LDL.LU R24, [R1+0x20] ;  /* 0x0000200001187983 */ /* 0x010f280000300800 */
[----:B------:R0:W-:Y:S01]  /*35c0*/  STL [R1+0x300], R28 ;  /* 0x0003001c01007387 */ /* 0x0001e20000100800 */
[----:B------:R-:W-:Y:S02]  /*35d0*/  LEA.HI.X.SX32 R13, R14, R27, 0x1, P0 ;  /* 0x0000001b0e0d7211 */ /* 0x000fe400000f0eff */
[----:B0-----:R-:W-:-:S05]  /*35e0*/  LEA R28, R0, R3, 0x1 ;  /* 0x00000003001c7211 */ /* 0x001fca00078e08ff */
[----:B------:R-:W-:Y:S01]  /*35f0*/  IMAD R2, R0, 0x2, R28 ;  /* 0x0000000200027824 */ /* 0x000fe200078e021c */
[----:B-1----:R-:W-:-:S04]  /*3600*/  LEA R10, P1, R15, R26, 0x1 ;  /* 0x0000001a0f0a7211 */ /* 0x002fc800078208ff */
[----:B------:R-:W-:Y:S02]  /*3610*/  LEA.HI.X.SX32 R11, R15, R27, 0x1, P1 ;  /* 0x0000001b0f0b7211 */ /* 0x000fe400008f0eff */
[----:B------:R-:W-:-:S04]  /*3620*/  LEA R14, P0, R5, R26, 0x1 ;  /* 0x0000001a050e7211 */ /* 0x000fc800078008ff */
[----:B------:R-:W-:Y:S01]  /*3630*/  LEA.HI.X.SX32 R15, R5, R27, 0x1, P0 ;  /* 0x0000001b050f7211 */ /* 0x000fe200000f0eff */
[----:B--2---:R0:W-:Y:S04]  /*3640*/  STL [R1+0x2fc], R4 ;  /* 0x0002fc0401007387 */ /* 0x0041e80000100800 */
[----:B------:R-:W-:Y:S04]  /*3650*/  STL [R1+0x140], R2 ;  /* 0x0001400201007387 */ /* 0x000fe80000100800 */
[----:B-----5:R1:W-:Y:S04]  /*3660*/  STL [R1+0x2f8], R9 ;  /* 0x0002f80901007387 */ /* 0x0203e80000100800 */
[----:B0-----:R-:W2:Y:S04]  /*3670*/  LDG.E.U16 R4, desc[UR8][R6.64] ;  /* 0x0000000806047981 */ /* 0x001ea8000c1e1500 */
[----:B-1----:R-:W5:Y:S04]  /*3680*/  LDG.E.U16 R9, desc[UR8][R12.64] ;  /* 0x000000080c097981 */ /* 0x002f68000c1e1500 */
[----:B------:R0:W4:Y:S02]  /*3690*/  LDG.E.U16 R6, desc[UR8][R10.64] ;  /* 0x000000080a067981 */ /* 0x000124000c1e1500 */
[----:B0-----:R-:W-:-:S04]  /*36a0*/  LEA R10, P0, R20, R26, 0x1 ;  /* 0x0000001a140a7211 */ /* 0x001fc800078008ff */
[----:B------:R-:W-:Y:S02]  /*36b0*/  LEA.HI.X.SX32 R11, R20, R27, 0x1, P0 ;  /* 0x0000001b140b7211 */ /* 0x000fe400000f0eff */
[----:B------:R0:W4:Y:S01]  /*36c0*/  LDG.E.U16 R20, desc[UR8][R14.64] ;  /* 0x000000080e147981 */ /* 0x000122000c1e1500 */
[----:B------:R-:W-:-:S05]  /*36d0*/  LEA R7, R0, R2, 0x1 ;  /* 0x0000000200077211 */ /* 0x000fca00078e08ff */
[----:B------:R-:W-:Y:S01]  /*36e0*/  IMAD R2, R0, 0x2, R7 ;  /* 0x0000000200027824 */ /* 0x000fe200078e0207 */
[----:B---3--:R-:W-:-:S04]  /*36f0*/  LEA R12, P1, R16, R26, 0x1 ;  /* 0x0000001a100c7211 */ /* 0x008fc800078208ff */
[----:B------:R-:W-:Y:S02]  /*3700*/  LEA R5, R0, R2, 0x1 ;  /* 0x0000000200057211 */ /* 0x000fe400078e08ff */
[----:B------:R-:W-:-:S03]  /*3710*/  LEA.HI.X.SX32 R13, R16, R27, 0x1, P1 ;  /* 0x0000001b100d7211 */ /* 0x000fc600008f0eff */
[----:B------:R-:W-:Y:S01]  /*3720*/  IMAD R5, R0, 0x2, R5 ;  /* 0x0000000200057824 */ /* 0x000fe200078e0205 */
[C---:B0-----:R-:W-:Y:S02]  /*3730*/  LEA R14, P0, R25.reuse, R26, 0x1 ;  /* 0x0000001a190e7211 */ /* 0x041fe400078008ff */
[----:B------:R0:W3:Y:S02]  /*3740*/  LDG.E.U16 R13, desc[UR8][R12.64] ;  /* 0x000000080c0d7981 */ /* 0x0000e4000c1e1500 */
[----:B------:R-:W-:-:S06]  /*3750*/  LEA.HI.X.SX32 R15, R25, R27, 0x1, P0 ;  /* 0x0000001b190f7211 */ /* 0x000fcc00000f0eff */
[----:B------:R-:W3:Y:S04]  /*3760*/  LDG.E.U16 R15, desc[UR8][R14.64] ;  /* 0x000000080e0f7981 */ /* 0x000ee8000c1e1500 */
[----:B--2---:R1:W-:Y:S04]  /*3770*/  STL [R1+0x2f4], R4 ;  /* 0x0002f40401007387 */ /* 0x0043e80000100800 */
[----:B-1----:R-:W2:Y:S04]  /*3780*/  LDL.LU R4, [R1+0x14] ;  /* 0x0000140001047983 */ /* 0x002ea80000300800 */
[----:B-----5:R1:W-:Y:S04]  /*3790*/  STL [R1+0x2f0], R9 ;  /* 0x0002f00901007387 */ /* 0x0203e80000100800 */
[----:B-1----:R-:W5:Y:S04]  /*37a0*/  LDL.LU R9, [R1+0x18] ;  /* 0x0000180001097983 */ /* 0x002f680000300800 */
[----:B------:R-:W-:Y:S04]  /*37b0*/  STL [R1+0x138], R5 ;  /* 0x0001380501007387 */ /* 0x000fe80000100800 */
[----:B----4-:R-:W-:Y:S04]  /*37c0*/  STL [R1+0x2ec], R6 ;  /* 0x0002ec0601007387 */ /* 0x010fe80000100800 */
[----:B------:R1:W-:Y:S04]  /*37d0*/  STL [R1+0x2e8], R20 ;  /* 0x0002e81401007387 */ /* 0x0003e80000100800 */
[----:B-1----:R1:W4:Y:S01]  /*37e0*/  LDG.E.U16 R20, desc[UR8][R10.64] ;  /* 0x000000080a147981 */ /* 0x002322000c1e1500 */
[----:B------:R-:W-:-:S02]  /*37f0*/  LEA R6, R0, R5, 0x1 ;  /* 0x0000000500067211 */ /* 0x000fc400078e08ff */
[-C--:B0-----:R-:W-:Y:S01]  /*3800*/  LEA R12, P1, R24, R26.reuse, 0x1 ;  /* 0x0000001a180c7211 */ /* 0x081fe200078208ff */
[----:B------:R-:W2:Y:S02]  /*3810*/  LDL.LU R5, [R1+0x30] ;  /* 0x0000300001057983 */ /* 0x000ea40000300800 */
[----:B------:R-:W-:Y:S02]  /*3820*/  IMAD R25, R0, 0x2, R6 ;  /* 0x0000000200197824 */ /* 0x000fe400078e0206 */
[----:B------:R-:W2:Y:S01]  /*3830*/  LDL.LU R16, [R1+0x10] ;  /* 0x0000100001107983 */ /* 0x000ea20000300800 */
[----:B-1----:R-:W-:-:S04]  /*3840*/  LEA R10, P0, R21, R26, 0x1 ;  /* 0x0000001a150a7211 */ /* 0x002fc800078008ff */
[----:B------:R-:W-:Y:S02]  /*3850*/  LEA.HI.X.SX32 R11, R21, R27, 0x1, P0 ;  /* 0x0000001b150b7211 */ /* 0x000fe400000f0eff */
[----:B------:R-:W-:-:S03]  /*3860*/  LEA R14, P0, R29, R26, 0x1 ;  /* 0x0000001a1d0e7211 */ /* 0x000fc600078008ff */
[----:B------:R-:W2:Y:S04]  /*3870*/  LDG.E.U16 R10, desc[UR8][R10.64] ;  /* 0x000000080a0a7981 */ /* 0x000ea8000c1e1500 */
[----:B----4-:R0:W-:Y:S04]  /*3880*/  STL [R1+0x2e4], R20 ;  /* 0x0002e41401007387 */ /* 0x0101e80000100800 */
[----:B---3--:R1:W-:Y:S04]  /*3890*/  STL [R1+0x2e0], R13 ;  /* 0x0002e00d01007387 */ /* 0x0083e80000100800 */
[----:B------:R-:W3:Y:S01]  /*38a0*/  LDL.LU R21, [R1+0x8] ;  /* 0x0000080001157983 */ /* 0x000ee20000300800 */
[----:B0-----:R-:W-:-:S02]  /*38b0*/  LEA R20, R0, R25, 0x1 ;  /* 0x0000001900147211 */ /* 0x001fc400078e08ff */
[----:B-1----:R-:W-:-:S03]  /*38c0*/  LEA.HI.X.SX32 R13, R24, R27, 0x1, P1 ;  /* 0x0000001b180d7211 */ /* 0x002fc600008f0eff */
[----:B------:R0:W-:Y:S04]  /*38d0*/  STL [R1+0xc], R20 ;  /* 0x00000c1401007387 */ /* 0x0001e80000100800 */
[----:B------:R1:W4:Y:S01]  /*38e0*/  LDG.E.U16 R11, desc[UR8][R12.64] ;  /* 0x000000080c0b7981 */ /* 0x000322000c1e1500 */
[----:B0-----:R-:W-:-:S03]  /*38f0*/  IMAD R20, R0, 0x2, R20 ;  /* 0x0000000200147824 */ /* 0x001fc600078e0214 */
[----:B------:R0:W-:Y:S04]  /*3900*/  STL [R1+0x2dc], R15 ;  /* 0x0002dc0f01007387 */ /* 0x0001e80000100800 */
[----:B------:R1:W-:Y:S01]  /*3910*/  STL [R1+0x134], R20 ;  /* 0x0001341401007387 */ /* 0x0003e20000100800 */
[C---:B------:R-:W-:Y:S02]  /*3920*/  LEA R24, R0.reuse, R20, 0x1 ;  /* 0x0000001400187211 */ /* 0x040fe400078e08ff */
[----:B0-----:R-:W-:Y:S01]  /*3930*/  LEA.HI.X.SX32 R15, R29, R27, 0x1, P0 ;  /* 0x0000001b1d0f7211 */ /* 0x001fe200000f0eff */
[----:B-1----:R-:W-:Y:S01]  /*3940*/  IMAD.MOV.U32 R20, RZ, RZ, R18 ;  /* 0x000000ffff147224 */ /* 0x002fe200078e0012 */
[----:B------:R-:W-:-:S04]  /*3950*/  LEA R18, R0, R29, 0x1 ;  /* 0x0000001d00127211 */ /* 0x000fc800078e08ff */
[----:B------:R5:W3:Y:S01]  /*3960*/  LDG.E.U16 R15, desc[UR8][R14.64] ;  /* 0x000000080e0f7981 */ /* 0x000ae2000c1e1500 */
[----:B------:R-:W-:Y:S02]  /*3970*/  LEA R12, P0, R18, R26, 0x1 ;  /* 0x0000001a120c7211 */ /* 0x000fe400078008ff */
[----:B------:R-:W-:-:S04]  /*3980*/  MOV R13, R18 ;  /* 0x00000012000d7202 */ /* 0x000fc80000000f00 */
[----:B------:R-:W-:-:S06]  /*3990*/  LEA.HI.X.SX32 R13, R13, R27, 0x1, P0 ;  /* 0x0000001b0d0d7211 */ /* 0x000fcc00000f0eff */
[----:B------:R0:W3:Y:S01]  /*39a0*/  LDG.E.U16 R13, desc[UR8][R12.64] ;  /* 0x000000080c0d7981 */ /* 0x0000e2000c1e1500 */
[----:B------:R-:W-:-:S04]  /*39b0*/  IMAD R29, R0, 0x2, R24 ;  /* 0x00000002001d7824 */ /* 0x000fc800078e0218 */
[----:B------:R-:W-:Y:S01]  /*39c0*/  IMAD R18, R0, 0x2, R29 ;  /* 0x0000000200127824 */ /* 0x000fe200078e021d */
[-C--:B-----5:R-:W-:Y:S01]  /*39d0*/  LEA R14, P0, R9, R26.reuse, 0x1 ;  /* 0x0000001a090e7211 */ /* 0x0a0fe200078008ff */
[----:B----4-:R-:W-:Y:S04]  /*39e0*/  STL [R1+0x2d4], R11 ;  /* 0x0002d40b01007387 */ /* 0x010fe80000100800 */
[----:B--2---:R1:W-:Y:S04]  /*39f0*/  STL [R1+0x2d8], R10 ;  /* 0x0002d80a01007387 */ /* 0x0043e80000100800 */
[----:B------:R2:W-:Y:S01]  /*3a00*/  STL [R1+0x1c], R18 ;  /* 0x00001c1201007387 */ /* 0x0005e20000100800 */
[----:B-1----:R-:W-:-:S04]  /*3a10*/  LEA R10, P1, R4, R26, 0x1 ;  /* 0x0000001a040a7211 */ /* 0x002fc800078208ff */
[-C--:B------:R-:W-:Y:S02]  /*3a20*/  LEA.HI.X.SX32 R11, R4, R27.reuse, 0x1, P1 ;  /* 0x0000001b040b7211 */ /* 0x080fe400008f0eff */
[----:B--2---:R-:W-:Y:S01]  /*3a30*/  LEA R18, R0, R18, 0x1 ;  /* 0x0000001200127211 */ /* 0x004fe200078e08ff */
[----:B------:R-:W2:Y:S04]  /*3a40*/  LDL.LU R4, [R1+0xe60] ;  /* 0x000e600001047983 */ /* 0x000ea80000300800 */
[----:B---3--:R1:W-:Y:S04]  /*3a50*/  STL [R1+0x2d0], R15 ;  /* 0x0002d00f01007387 */ /* 0x0083e80000100800 */
[----:B------:R3:W4:Y:S04]  /*3a60*/  LDG.E.U16 R11, desc[UR8][R10.64] ;  /* 0x000000080a0b7981 */ /* 0x000728000c1e1500 */
[----:B------:R5:W-:Y:S01]  /*3a70*/  STL [R1+0x1a0], R18 ;  /* 0x0001a01201007387 */ /* 0x000be20000100800 */
[----:B-1----:R-:W-:-:S02]  /*3a80*/  LEA.HI.X.SX32 R15, R9, R27, 0x1, P0 ;  /* 0x0000001b090f7211 */ /* 0x002fc400000f0eff */
[----:B0-----:R-:W-:Y:S01]  /*3a90*/  LEA R12, P0, R5, R26, 0x1 ;  /* 0x0000001a050c7211 */ /* 0x001fe200078008ff */
[----:B------:R-:W2:Y:S04]  /*3aa0*/  LDL.LU R9, [R1+0xe5c] ;  /* 0x000e5c0001097983 */ /* 0x000ea80000300800 */
[----:B------:R0:W2:Y:S01]  /*3ab0*/  LDG.E.U16 R15, desc[UR8][R14.64] ;  /* 0x000000080e0f7981 */ /* 0x0000a2000c1e1500 */
[----:B-----5:R-:W-:-:S05]  /*3ac0*/  IMAD R18, R0, 0x2, R18 ;  /* 0x0000000200127824 */ /* 0x020fca00078e0212 */
[----:B------:R-:W-:Y:S04]  /*3ad0*/  STL [R1+0x14], R18 ;  /* 0x0000141201007387 */ /* 0x000fe80000100800 */
[----:B------:R1:W-:Y:S02]  /*3ae0*/  STL [R1+0x2cc], R13 ;  /* 0x0002cc0d01007387 */ /* 0x0003e40000100800 */
[----:B-1----:R-:W-:-:S06]  /*3af0*/  LEA.HI.X.SX32 R13, R5, R27, 0x1, P0 ;  /* 0x0000001b050d7211 */ /* 0x002fcc00000f0eff */
[----:B------:R1:W5:Y:S01]  /*3b00*/  LDG.E.U16 R13, desc[UR8][R12.64] ;  /* 0x000000080c0d7981 */ /* 0x000362000c1e1500 */
[----:B------:R-:W-:-:S05]  /*3b10*/  LEA R18, R0, R18, 0x1 ;  /* 0x0000001200127211 */ /* 0x000fca00078e08ff */
[----:B------:R0:W-:Y:S01]  /*3b20*/  STL [R1+0x18], R18 ;  /* 0x0000181201007387 */ /* 0x0001e20000100800 */
[-C--:B---3--:R-:W-:Y:S01]  /*3b30*/  LEA R10, P1, R16, R26.reuse, 0x1 ;  /* 0x0000001a100a7211 */ /* 0x088fe200078208ff */
[----:B0-----:R-:W-:Y:S01]  /*3b40*/  IMAD R18, R0, 0x2, R18 ;  /* 0x0000000200127824 */ /* 0x001fe200078e0212 */
[----:B------:R-:W-:Y:S01]  /*3b50*/  LEA R14, P0, R21, R26, 0x1 ;  /* 0x0000001a150e7211 */ /* 0x000fe200078008ff */
[----:B----4-:R0:W-:Y:S04]  /*3b60*/  STL [R1+0x2c8], R11 ;  /* 0x0002c80b01007387 */ /* 0x0101e80000100800 */
[----:B------:R-:W3:Y:S04]  /*3b70*/  LDL.LU R5, [R1+0xe58] ;  /* 0x000e580001057983 */ /* 0x000ee80000300800 */
[----:B------:R4:W-:Y:S01]  /*3b80*/  STL [R1+0x20], R18 ;  /* 0x0000201201007387 */ /* 0x0009e20000100800 */
[----:B0-----:R-:W-:-:S03]  /*3b90*/  LEA.HI.X.SX32 R11, R16, R27, 0x1, P1 ;  /* 0x0000001b100b7211 */ /* 0x001fc600008f0eff */
[----:B------:R-:W3:Y:S01]  /*3ba0*/  LDL.LU R16, [R1+0xe54] ;  /* 0x000e540001107983 */ /* 0x000ee20000300800 */
[----:B----4-:R-:W-:-:S03]  /*3bb0*/  LEA R18, R0, R18, 0x1 ;  /* 0x0000001200127211 */ /* 0x010fc600078e08ff */
[----:B--2---:R0:W-:Y:S04]  /*3bc0*/  STL [R1+0x2c4], R15 ;  /* 0x0002c40f01007387 */ /* 0x0041e80000100800 */
[----:B------:R2:W-:Y:S01]  /*3bd0*/  STL [R1+0x13c], R18 ;  /* 0x00013c1201007387 */ /* 0x0005e20000100800 */
[----:B0-----:R-:W-:-:S03]  /*3be0*/  LEA.HI.X.SX32 R15, R21, R27, 0x1, P0 ;  /* 0x0000001b150f7211 */ /* 0x001fc600000f0eff */
[----:B------:R-:W4:Y:S01]  /*3bf0*/  LDL.LU R21, [R1+0xe50] ;  /* 0x000e500001157983 */ /* 0x000f220000300800 */
[----:B--2---:R-:W-:-:S03]  /*3c00*/  IMAD R18, R0, 0x2, R18 ;  /* 0x0000000200127824 */ /* 0x004fc600078e0212 */
[----:B------:R-:W2:Y:S02]  /*3c10*/  LDG.E.U16 R15, desc[UR8][R14.64] ;  /* 0x000000080e0f7981 */ /* 0x000ea4000c1e1500 */
[----:B-1----:R-:W-:Y:S02]  /*3c20*/  LEA R12, R0, R18, 0x1 ;  /* 0x00000012000c7211 */ /* 0x002fe400078e08ff */
[----:B------:R0:W-:Y:S04]  /*3c30*/  STL [R1+0x10], R18 ;  /* 0x0000101201007387 */ /* 0x0001e80000100800 */
[----:B0-----:R-:W2:Y:S04]  /*3c40*/  LDL.LU R18, [R1+0xe4c] ;  /* 0x000e4c0001127983 */ /* 0x001ea80000300800 */
[----:B-----5:R0:W-:Y:S04]  /*3c50*/  STL [R1+0x2c0], R13 ;  /* 0x0002c00d01007387 */ /* 0x0201e80000100800 */
[----:B0-----:R0:W5:Y:S02]  /*3c60*/  LDG.E.U16 R13, desc[UR8][R10.64] ;  /* 0x000000080a0d7981 */ /* 0x001164000c1e1500 */
[----:B0-----:R-:W-:Y:S01]  /*3c70*/  IMAD.MOV.U32 R11, RZ, RZ, R20 ;  /* 0x000000ffff0b7224 */ /* 0x001fe200078e0014 */
[----:B------:R-:W-:-:S02]  /*3c80*/  LEA R10, P0, R20, R26, 0x1 ;  /* 0x0000001a140a7211 */ /* 0x000fc400078008ff */
[----:B------:R-:W-:Y:S02]  /*3c90*/  LEA R20, R0, R12, 0x1 ;  /* 0x0000000c00147211 */ /* 0x000fe400078e08ff */
[-C--:B------:R-:W-:Y:S01]  /*3ca0*/  LEA.HI.X.SX32 R11, R11, R27.reuse, 0x1, P0 ;  /* 0x0000001b0b0b7211 */ /* 0x080fe200000f0eff */
[----:B------:R3:W-:Y:S04]  /*3cb0*/  STL [R1+0x3c], R12 ;  /* 0x00003c0c01007387 */ /* 0x0007e80000100800 */
[----:B------:R0:W4:Y:S01]  /*3cc0*/  LDG.E.U16 R10, desc[UR8][R10.64] ;  /* 0x000000080a0a7981 */ /* 0x000122000c1e1500 */
[-C--:B---3--:R-:W-:Y:S02]  /*3cd0*/  LEA R12, P1, R16, R26.reuse, 0x1 ;  /* 0x0000001a100c7211 */ /* 0x088fe400078208ff */
[----:B--2---:R-:W-:Y:S01]  /*3ce0*/  LEA R14, P0, R18, R26, 0x1 ;  /* 0x0000001a120e7211 */ /* 0x004fe200078008ff */
[----:B-----5:R1:W-:Y:S04]  /*3cf0*/  STL [R1+0x2bc], R13 ;  /* 0x0002bc0d01007387 */ /* 0x0203e80000100800 */
[----:B------:R2:W-:Y:S01]  /*3d00*/  STL [R1+0x40], R20 ;  /* 0x0000401401007387 */ /* 0x0005e20000100800 */
[----:B-1----:R-:W-:Y:S01]  /*3d10*/  LEA.HI.X.SX32 R13, R16, R27, 0x1, P1 ;  /* 0x0000001b100d7211 */ /* 0x002fe200008f0eff */
[C---:B--2---:R-:W-:Y:S01]  /*3d20*/  IMAD R20, R0.reuse, 0x2, R20 ;  /* 0x0000000200147824 */ /* 0x044fe200078e0214 */
[----:B------:R-:W-:-:S03]  /*3d30*/  LEA R16, R0, R18, 0x1 ;  /* 0x0000001200107211 */ /* 0x000fc600078e08ff */
[----:B------:R1:W2:Y:S01]  /*3d40*/  LDG.E.U16 R12, desc[UR8][R12.64] ;  /* 0x000000080c0c7981 */ /* 0x0002a2000c1e1500 */
[----:B------:R-:W-:-:S03]  /*3d50*/  IMAD R0, R0, 0x2, R20 ;  /* 0x0000000200007824 */ /* 0x000fc600078e0214 */
[----:B------:R3:W-:Y:S04]  /*3d60*/  STL [R1+0x148], R20 ;  /* 0x0001481401007387 */ /* 0x0007e80000100800 */
[----:B------:R5:W-:Y:S04]  /*3d70*/  STL [R1+0x2b8], R15 ;  /* 0x0002b80f01007387 */ /* 0x000be80000100800 */
[----:B---3--:R-:W3:Y:S01]  /*3d80*/  LDL.LU R20, [R1+0xe48] ;  /* 0x000e480001147983 */ /* 0x008ee20000300800 */
[----:B-----5:R-:W-:Y:S02]  /*3d90*/  LEA.HI.X.SX32 R15, R18, R27, 0x1, P0 ;  /* 0x0000001b120f7211 */ /* 0x020fe400000f0eff */
[----:B------:R-:W5:Y:S04]  /*3da0*/  LDC R18, c[0x0][0x3b8] ;  /* 0x0000ee00ff127b82 */ /* 0x000f680000000800 */
[----:B------:R5:W3:Y:S01]  /*3db0*/  LDG.E.U16 R15, desc[UR8][R14.64] ;  /* 0x000000080e0f7981 */ /* 0x000ae2000c1e1500 */
[----:B0-----:R-:W-:-:S04]  /*3dc0*/  MOV R11, R16 ;  /* 0x00000010000b7202 */ /* 0x001fc80000000f00 */
[----:B-1----:R-:W-:Y:S01]  /*3dd0*/  MOV R13, R11 ;  /* 0x0000000b000d7202 */ /* 0x002fe20000000f00 */
[----:B----4-:R0:W-:Y:S04]  /*3de0*/  STL [R1+0x2b4], R10 ;  /* 0x0002b40a01007387 */ /* 0x0101e80000100800 */
[----:B------:R-:W-:Y:S01]  /*3df0*/  IMAD.MOV.U32 R11, RZ, RZ, R13 ;  /* 0x000000ffff0b7224 */ /* 0x000fe200078e000d */
[----:B0-----:R-:W-:Y:S01]  /*3e00*/  LEA R10, P0, R13, R26, 0x1 ;  /* 0x0000001a0d0a7211 */ /* 0x001fe200078008ff */
[----:B-----5:R-:W-:-:S03]  /*3e10*/  IMAD R16, R18, 0x2, R0 ;  /* 0x0000000212107824 */ /* 0x020fc600078e0200 */
[----:B------:R-:W-:Y:S02]  /*3e20*/  LEA.HI.X.SX32 R11, R11, R27, 0x1, P0 ;  /* 0x0000001b0b0b7211 */ /* 0x000fe400000f0eff */
[----:B------:R0:W-:Y:S01]  /*3e30*/  STL [R1+0x38], R16 ;  /* 0x0000381001007387 */ /* 0x0001e20000100800 */
[----:B------:R-:W-:-:S03]  /*3e40*/  LEA R14, P0, R21, R26, 0x1 ;  /* 0x0000001a150e7211 */ /* 0x000fc600078008ff */
[----:B------:R-:W4:Y:S01]  /*3e50*/  LDG.E.U16 R11, desc[UR8][R10.64] ;  /* 0x000000080a0b7981 */ /* 0x000f22000c1e1500 */
[----:B0-----:R-:W-:-:S03]  /*3e60*/  LEA R16, R18, R16, 0x1 ;  /* 0x0000001012107211 */ /* 0x001fc600078e08ff */
[----:B--2---:R3:W-:Y:S04]  /*3e70*/  STL [R1+0x2b0], R12 ;  /* 0x0002b00c01007387 */ /* 0x0047e80000100800 */
[----:B------:R-:W-:Y:S01]  /*3e80*/  STL [R1+0x50], R16 ;  /* 0x0000501001007387 */ /* 0x000fe20000100800 */
[----:B---3--:R-:W-:-:S04]  /*3e90*/  LEA R12, P1, R20, R26, 0x1 ;  /* 0x0000001a140c7211 */ /* 0x008fc800078208ff */
[-C--:B------:R-:W-:Y:S01]  /*3ea0*/  LEA.HI.X.SX32 R13, R20, R27.reuse, 0x1, P1 ;  /* 0x0000001b140d7211 */ /* 0x080fe200008f0eff */
[----:B------:R0:W-:Y:S02]  /*3eb0*/  STL [R1+0x2ac], R15 ;  /* 0x0002ac0f01007387 */ /* 0x0001e40000100800 */
[----:B0-----:R-:W-:Y:S02]  /*3ec0*/  LEA.HI.X.SX32 R15, R21, R27, 0x1, P0 ;  /* 0x0000001b150f7211 */ /* 0x001fe400000f0eff */
[----:B------:R-:W2:Y:S01]  /*3ed0*/  LDG.E.U16 R21, desc[UR8][R12.64] ;  /* 0x000000080c157981 */ /* 0x000ea2000c1e1500 */
[----:B------:R-:W-:-:S05]  /*3ee0*/  IMAD R16, R18, 0x2, R16 ;  /* 0x0000000212107824 */ /* 0x000fca00078e0210 */
[----:B------:R0:W-:Y:S02]  /*3ef0*/  STL [R1+0x144], R16 ;  /* 0x0001441001007387 */ /* 0x0001e40000100800 */
[C---:B0-----:R-:W-:Y:S02]  /*3f00*/  LEA R16, R18.reuse, R16, 0x1 ;  /* 0x0000001012107211 */ /* 0x041fe400078e08ff */
[----:B----4-:R-:W-:Y:S03]  /*3f10*/  STL [R1+0x2a8], R11 ;  /* 0x0002a80b01007387 */ /* 0x010fe60000100800 */
[----:B------:R-:W-:-:S05]  /*3f20*/  IMAD R20, R18, 0x2, R16 ;  /* 0x0000000212147824 */ /* 0x000fca00078e0210 */
[----:B------:R0:W-:Y:S02]  /*3f30*/  STL [R1+0x30], R20 ;  /* 0x0000301401007387 */ /* 0x0001e40000100800 */
[----:B0-----:R-:W-:-:S05]  /*3f40*/  LEA R20, R18, R20, 0x1 ;  /* 0x0000001412147211 */ /* 0x001fca00078e08ff */
[----:B------:R0:W-:Y:S01]  /*3f50*/  STL [R1+0x4c], R20 ;  /* 0x00004c1401007387 */ /* 0x0001e20000100800 */
[----:B------:R-:W-:-:S04]  /*3f60*/  LEA R10, P0, R5, R26, 0x1 ;  /* 0x0000001a050a7211 */ /* 0x000fc800078008ff */
[----:B------:R-:W-:Y:S01]  /*3f70*/  LEA.HI.X.SX32 R11, R5, R27, 0x1, P0 ;  /* 0x0000001b050b7211 */ /* 0x000fe200000f0eff */
[----:B0-----:R-:W-:-:S05]  /*3f80*/  IMAD R20, R18, 0x2, R20 ;  /* 0x0000000212147824 */ /* 0x001fca00078e0214 */
[----:B------:R-:W-:Y:S01]  /*3f90*/  LEA R5, R18, R20, 0x1 ;  /* 0x0000001412057211 */ /* 0x000fe200078e08ff */
[----:B--2---:R0:W-:Y:S04]  /*3fa0*/  STL [R1+0x2a4], R21 ;  /* 0x0002a41501007387 */ /* 0x0041e80000100800 */
[----:B0-----:R0:W2:Y:S04]  /*3fb0*/  LDG.E.U16 R21, desc[UR8][R14.64] ;  /* 0x000000080e157981 */ /* 0x0010a8000c1e1500 */
[----:B------:R1:W-:Y:S04]  /*3fc0*/  STL [R1+0x190], R20 ;  /* 0x0001901401007387 */ /* 0x0003e80000100800 */
[----:B-1----:R1:W3:Y:S01]  /*3fd0*/  LDG.E.U16 R20, desc[UR8][R10.64] ;  /* 0x000000080a147981 */ /* 0x0022e2000c1e1500 */
[----:B------:R-:W-:-:S02]  /*3fe0*/  LEA R12, P1, R9, R26, 0x1 ;  /* 0x0000001a090c7211 */ /* 0x000fc400078208ff */
[----:B0-----:R-:W-:Y:S02]  /*3ff0*/  LEA R14, P0, R4, R26, 0x1 ;  /* 0x0000001a040e7211 */ /* 0x001fe400078008ff */
[-C--:B------:R-:W-:Y:S01]  /*4000*/  LEA.HI.X.SX32 R13, R9, R27.reuse, 0x1, P1 ;  /* 0x0000001b090d7211 */ /* 0x080fe200008f0eff */
[----:B------:R-:W-:Y:S01]  /*4010*/  IMAD R9, R18, 0x2, R5 ;  /* 0x0000000212097824 */ /* 0x000fe200078e0205 */
[----:B------:R-:W-:-:S04]  /*4020*/  LEA.HI.X.SX32 R15, R4, R27, 0x1, P0 ;  /* 0x0000001b040f7211 */ /* 0x000fc800000f0eff */
[----:B------:R-:W-:Y:S02]  /*4030*/  LEA R4, R18, R9, 0x1 ;  /* 0x0000000912047211 */ /* 0x000fe400078e08ff */
[----:B-1----:R-:W-:-:S04]  /*4040*/  LEA R10, P0, R22, R26, 0x1 ;  /* 0x0000001a160a7211 */ /* 0x002fc800078008ff */
[----:B------:R-:W-:Y:S01]  /*4050*/  LEA.HI.X.SX32 R11, R22, R27, 0x1, P0 ;  /* 0x0000001b160b7211 */ /* 0x000fe200000f0eff */
[----:B--2---:R0:W-:Y:S04]  /*4060*/  STL [R1+0x2a0], R21 ;  /* 0x0002a01501007387 */ /* 0x0041e80000100800 */
[----:B------:R1:W-:Y:S04]  /*4070*/  STL [R1+0x28], R9 ;  /* 0x0000280901007387 */ /* 0x0003e80000100800 */
[----:B0-----:R-:W2:Y:S04]  /*4080*/  LDG.E.U16 R21, desc[UR8][R12.64] ;  /* 0x000000080c157981 */ /* 0x001ea8000c1e1500 */
[----:B------:R0:W-:Y:S04]  /*4090*/  STL [R1+0x48], R4 ;  /* 0x0000480401007387 */ /* 0x0001e80000100800 */
[----:B-1----:R1:W4:Y:S01]  /*40a0*/  LDG.E.U16 R9, desc[UR8][R14.64] ;  /* 0x000000080e097981 */ /* 0x002322000c1e1500 */
[----:B0-----:R-:W-:-:S05]  /*40b0*/  IMAD R4, R18, 0x2, R4 ;  /* 0x0000000212047824 */ /* 0x001fca00078e0204 */
[----:B------:R-:W-:Y:S04]  /*40c0*/  STL [R1+0x14c], R4 ;  /* 0x00014c0401007387 */ /* 0x000fe80000100800 */
[----:B---3--:R0:W-:Y:S04]  /*40d0*/  STL [R1+0x29c], R20 ;  /* 0x00029c1401007387 */ /* 0x0081e80000100800 */
[----:B0-----:R0:W3:Y:S01]  /*40e0*/  LDG.E.U16 R20, desc[UR8][R10.64] ;  /* 0x000000080a147981 */ /* 0x0010e2000c1e1500 */
[----:B-1----:R-:W-:-:S04]  /*40f0*/  LEA R14, P0, R17, R26, 0x1 ;  /* 0x0000001a110e7211 */ /* 0x002fc800078008ff */
[----:B------:R-:W-:Y:S02]  /*4100*/  LEA.HI.X.SX32 R15, R17, R27, 0x1, P0 ;  /* 0x0000001b110f7211 */ /* 0x000fe400000f0eff */
[----:B0-----:R-:W-:-:S03]  /*4110*/  LEA R10, P0, R23, R26, 0x1 ;  /* 0x0000001a170a7211 */ /* 0x001fc600078008ff */
[----:B------:R-:W5:Y:S01]  /*4120*/  LDG.E.U16 R17, desc[UR8][R14.64] ;  /* 0x000000080e117981 */ /* 0x000f62000c1e1500 */
[-C--:B------:R-:W-:Y:S02]  /*4130*/  LEA.HI.X.SX32 R11, R23, R27.reuse, 0x1, P0 ;  /* 0x0000001b170b7211 */ /* 0x080fe400000f0eff */
[----:B------:R-:W0:Y:S01]  /*4140*/  LDC R23, c[0x0][0x3b8] ;  /* 0x0000ee00ff177b82 */ /* 0x000e220000000800 */
[C---:B------:R-:W-:Y:S02]  /*4150*/  LEA R12, P1, R8.reuse, R26, 0x1 ;  /* 0x0000001a080c7211 */ /* 0x040fe400078208ff */
[----:B------:R-:W5:Y:S02]  /*4160*/  LDG.E.U16 R22, desc[UR8][R10.64] ;  /* 0x000000080a167981 */ /* 0x000f64000c1e1500 */
[----:B------:R-:W-:Y:S02]  /*4170*/  LEA.HI.X.SX32 R13, R8, R27, 0x1, P1 ;  /* 0x0000001b080d7211 */ /* 0x000fe400008f0eff */
[----:B------:R-:W-:-:S05]  /*4180*/  LEA R8, R18, R4, 0x1 ;  /* 0x0000000412087211 */ /* 0x000fca00078e08ff */
[C---:B------:R-:W-:Y:S01]  /*4190*/  IMAD R4, R18.reuse, 0x2, R8 ;  /* 0x0000000212047824 */ /* 0x040fe200078e0208 */
[----:B--2---:R1:W-:Y:S04]  /*41a0*/  STL [R1+0x298], R21 ;  /* 0x0002981501007387 */ /* 0x0043e80000100800 */
[----:B------:R2:W-:Y:S04]  /*41b0*/  STL [R1+0x24], R4 ;  /* 0x0000240401007387 */ /* 0x0005e80000100800 */
[----:B-1----:R1:W5:Y:S01]  /*41c0*/  LDG.E.U16 R21, desc[UR8][R12.64] ;  /* 0x000000080c157981 */ /* 0x002362000c1e1500 */
[----:B--2---:R-:W-:-:S05]  /*41d0*/  LEA R4, R18, R4, 0x1 ;  /* 0x0000000412047211 */ /* 0x004fca00078e08ff */
[----:B------:R0:W-:Y:S01]  /*41e0*/  STL [R1+0x44], R4 ;  /* 0x0000440401007387 */ /* 0x0001e20000100800 */
[----:B-1----:R-:W-:-:S04]  /*41f0*/  LEA R12, P1, R19, R26, 0x1 ;  /* 0x0000001a130c7211 */ /* 0x002fc800078208ff */
[----:B------:R-:W-:Y:S01]  /*4200*/  LEA.HI.X.SX32 R13, R19, R27, 0x1, P1 ;  /* 0x0000001b130d7211 */ /* 0x000fe200008f0eff */
[----:B0-----:R-:W-:-:S05]  /*4210*/  IMAD R4, R23, 0x2, R4 ;  /* 0x0000000217047824 */ /* 0x001fca00078e0204 */
[----:B------:R-:W-:Y:S04]  /*4220*/  STL [R1+0x150], R4 ;  /* 0x0001500401007387 */ /* 0x000fe80000100800 */
[----:B----4-:R-:W-:Y:S04]  /*4230*/  STL [R1+0x294], R9 ;  /* 0x0002940901007387 */ /* 0x010fe80000100800 */
[----:B---3--:R0:W-:Y:S04]  /*4240*/  STL [R1+0x290], R20 ;  /* 0x0002901401007387 */ /* 0x0081e80000100800 */
[----:B0-----:R0:W2:Y:S01]  /*4250*/  LDG.E.U16 R20, desc[UR8][R12.64] ;  /* 0x000000080c147981 */ /* 0x0010a2000c1e1500 */
[----:B------:R-:W-:-:S02]  /*4260*/  LEA R4, R23, R4, 0x1 ;  /* 0x0000000417047211 */ /* 0x000fc400078e08ff */
[----:B------:R-:W-:-:S03]  /*4270*/  LEA R14, P0, R3, R26, 0x1 ;  /* 0x0000001a030e7211 */ /* 0x000fc600078008ff */
[----:B------:R-:W-:Y:S01]  /*4280*/  IMAD R9, R23, 0x2, R4 ;  /* 0x0000000217097824 */ /* 0x000fe200078e0204 */
[----:B------:R-:W-:-:S04]  /*4290*/  LEA.HI.X.SX32 R15, R3, R27, 0x1, P0 ;  /* 0x0000001b030f7211 */ /* 0x000fc800000f0eff */
[----:B------:R-:W-:Y:S01]  /*42a0*/  LEA R3, R23, R9, 0x1 ;  /* 0x0000000917037211 */ /* 0x000fe200078e08ff */
[----:B------:R1:W-:Y:S04]  /*42b0*/  STL [R1+0x4], R9 ;  /* 0x0000040901007387 */ /* 0x0003e80000100800 */
[----:B------:R-:W3:Y:S04]  /*42c0*/  LDL.LU R19, [R1+0xc] ;  /* 0x00000c0001137983 */ /* 0x000ee80000300800 */
[----:B------:R4:W-:Y:S01]  /*42d0*/  STL [R1+0x34], R3 ;  /* 0x0000340301007387 */ /* 0x0009e20000100800 */
[----:B0-----:R-:W-:-:S03]  /*42e0*/  LEA R12, P0, R28, R26, 0x1 ;  /* 0x0000001a1c0c7211 */ /* 0x001fc600078008ff */
[----:B-1----:R0:W3:Y:S01]  /*42f0*/  LDG.E.U16 R9, desc[UR8][R14.64] ;  /* 0x000000080e097981 */ /* 0x0020e2000c1e1500 */
[----:B----4-:R-:W-:Y:S01]  /*4300*/  IMAD R3, R23, 0x2, R3 ;  /* 0x0000000217037824 */ /* 0x010fe200078e0203 */
[----:B------:R-:W-:-:S04]  /*4310*/  LEA.HI.X.SX32 R13, R28, R27, 0x1, P0 ;  /* 0x0000001b1c0d7211 */ /* 0x000fc800000f0eff */
[----:B------:R1:W-:Y:S01]  /*4320*/  STL [R1+0x154], R3 ;  /* 0x0001540301007387 */ /* 0x0003e20000100800 */
[-C--:B0-----:R-:W-:Y:S01]  /*4330*/  LEA R14, P0, R2, R26.reuse, 0x1 ;  /* 0x0000001a020e7211 */ /* 0x081fe200078008ff */
[----:B------:R-:W-:Y:S01]  /*4340*/  IMAD R18, R18, 0x2, R2 ;  /* 0x0000000212127824 */ /* 0x000fe200078e0202 */
[----:B------:R-:W-:Y:S02]  /*4350*/  LEA R10, P1, R7, R26, 0x1 ;  /* 0x0000001a070a7211 */ /* 0x000fe400078208ff */
[----:B-1----:R-:W-:-:S04]  /*4360*/  LEA R3, R23, R3, 0x1 ;  /* 0x0000000317037211 */ /* 0x002fc800078e08ff */
[----:B------:R-:W-:Y:S02]  /*4370*/  LEA R28, R23, R3, 0x1 ;  /* 0x00000003171c7211 */ /* 0x000fe400078e08ff */
[----:B------:R-:W-:-:S03]  /*4380*/  LEA.HI.X.SX32 R15, R2, R27, 0x1, P0 ;  /* 0x0000001b020f7211 */ /* 0x000fc600000f0eff */
[----:B------:R-:W-:Y:S01]  /*4390*/  IMAD R2, R23, 0x2, R28 ;  /* 0x0000000217027824 */ /* 0x000fe200078e021c */
[----:B------:R-:W-:Y:S01]  /*43a0*/  LEA.HI.X.SX32 R11, R7, R27, 0x1, P1 ;  /* 0x0000001b070b7211 */ /* 0x000fe200008f0eff */
[----:B-----5:R0:W-:Y:S04]  /*43b0*/  STL [R1+0x28c], R21 ;  /* 0x00028c1501007387 */ /* 0x0201e80000100800 */
[----:B------:R1:W-:Y:S04]  /*43c0*/  STL [R1+0x288], R17 ;  /* 0x0002881101007387 */ /* 0x0003e80000100800 */
[----:B------:R4:W-:Y:S04]  /*43d0*/  STL [R1+0xe3c], R28 ;  /* 0x000e3c1c01007387 */ /* 0x0009e80000100800 */
[----:B0-----:R-:W5:Y:S04]  /*43e0*/  LDG.E.U16 R21, desc[UR8][R12.64] ;  /* 0x000000080c157981 */ /* 0x001f68000c1e1500 */
[----:B-1----:R0:W5:Y:S04]  /*43f0*/  LDG.E.U16 R17, desc[UR8][R10.64] ;  /* 0x000000080a117981 */ /* 0x002168000c1e1500 */
[----:B----4-:R-:W4:Y:S04]  /*4400*/  LDL.LU R28, [R1+0x1c] ;  /* 0x00001c00011c7983 */ /* 0x010f280000300800 */
[----:B------:R-:W-:Y:S04]  /*4410*/  STL [R1+0x2c], R2 ;  /* 0x00002c0201007387 */ /* 0x000fe80000100800 */
[----:B------:R1:W-:Y:S04]  /*4420*/  STL [R1+0x284], R22 ;  /* 0x0002841601007387 */ /* 0x0003e80000100800 */
[----:B-1----:R-:W4:Y:S04]  /*4430*/  LDL.LU R22, [R1+0x14] ;  /* 0x0000140001167983 */ /* 0x002f280000300800 */
[----:B--2---:R1:W-:Y:S04]  /*4440*/  STL [R1+0x280], R20 ;  /* 0x0002801401007387 */ /* 0x0043e80000100800 */
[----:B-1----:R-:W2:Y:S01]  /*4450*/  LDG.E.U16 R20, desc[UR8][R14.64] ;  /* 0x000000080e147981 */ /* 0x002ea2000c1e1500 */
[----:B------:R-:W-:-:S02]  /*4460*/  LEA R2, R23, R2, 0x1 ;  /* 0x0000000217027211 */ /* 0x000fc400078e08ff */
[-C--:B0-----:R-:W-:Y:S02]  /*4470*/  LEA R10, P0, R18, R26.reuse, 0x1 ;  /* 0x0000001a120a7211 */ /* 0x081fe400078008ff */
[-C--:B------:R-:W-:Y:S01]  /*4480*/  LEA R12, P1, R6, R26.reuse, 0x1 ;  /* 0x0000001a060c7211 */ /* 0x080fe200078208ff */
[----:B------:R-:W-:Y:S01]  /*4490*/  STL [R1+0x17c], R2 ;  /* 0x00017c0201007387 */ /* 0x000fe20000100800 */
[-C--:B------:R-:W-:Y:S02]  /*44a0*/  LEA.HI.X.SX32 R11, R18, R27.reuse, 0x1, P0 ;  /* 0x0000001b120b7211 */ /* 0x080fe400000f0eff */
[-C--:B------:R-:W-:Y:S02]  /*44b0*/  LEA.HI.X.SX32 R13, R6, R27.reuse, 0x1, P1 ;  /* 0x0000001b060d7211 */ /* 0x080fe400008f0eff */
[C---:B------:R-:W-:Y:S01]  /*44c0*/  LEA R6, P0, R25.reuse, R26, 0x1 ;  /* 0x0000001a19067211 */ /* 0x040fe200078008ff */
[----:B------:R0:W4:Y:S04]  /*44d0*/  LDG.E.U16 R14, desc[UR8][R10.64] ;  /* 0x000000080a0e7981 */ /* 0x000128000c1e1500 */
[----:B---3--:R1:W-:Y:S01]  /*44e0*/  STL [R1+0x27c], R9 ;  /* 0x00027c0901007387 */ /* 0x0083e20000100800 */
[----:B------:R-:W-:-:S03]  /*44f0*/  LEA.HI.X.SX32 R7, R25, R27, 0x1, P0 ;  /* 0x0000001b19077211 */ /* 0x000fc600000f0eff */
[----:B------:R3:W4:Y:S01]  /*4500*/  LDG.E.U16 R15, desc[UR8][R12.64] ;  /* 0x000000080c0f7981 */ /* 0x000722000c1e1500 */
[----:B-1----:R-:W-:Y:S01]  /*4510*/  IMAD R9, R23, 0x2, R2 ;  /* 0x0000000217097824 */ /* 0x002fe200078e0202 */
[----:B0-----:R-:W-:-:S04]  /*4520*/  LEA R10, P0, R19, R26, 0x1 ;  /* 0x0000001a130a7211 */ /* 0x001fc800078008ff */
[----:B------:R-:W-:Y:S02]  /*4530*/  LEA R18, R23, R9, 0x1 ;  /* 0x0000000917127211 */ /* 0x000fe400078e08ff */
[C---:B---3--:R-:W-:Y:S02]  /*4540*/  LEA R12, P1, R24.reuse, R26, 0x1 ;  /* 0x0000001a180c7211 */ /* 0x048fe400078208ff */
[-C--:B------:R-:W-:Y:S01]  /*4550*/  LEA.HI.X.SX32 R11, R19, R27.reuse, 0x1, P0 ;  /* 0x0000001b130b7211 */ /* 0x080fe200000f0eff */
[----:B------:R-:W-:Y:S01]  /*4560*/  IMAD R25, R23, 0x2, R18 ;  /* 0x0000000217197824 */ /* 0x000fe200078e0212 */
[----:B------:R-:W-:-:S04]  /*4570*/  LEA.HI.X.SX32 R13, R24, R27, 0x1, P1 ;  /* 0x0000001b180d7211 */ /* 0x000fc800008f0eff */
[----:B------:R-:W-:Y:S01]  /*4580*/  LEA R2, R23, R25, 0x1 ;  /* 0x0000001917027211 */ /* 0x000fe200078e08ff */
[----:B------:R-:W3:Y:S04]  /*4590*/  LDG.E.U16 R11, desc[UR8][R10.64] ;  /* 0x000000080a0b7981 */ /* 0x000ee8000c1e1500 */
[----:B------:R-:W3:Y:S04]  /*45a0*/  LDG.E.U16 R24, desc[UR8][R12.64] ;  /* 0x000000080c187981 */ /* 0x000ee8000c1e1500 */
[----:B-----5:R0:W-:Y:S04]  /*45b0*/  STL [R1+0x278], R21 ;  /* 0x0002781501007387 */ /* 0x0201e80000100800 */
[----:B0-----:R-:W5:Y:S04]  /*45c0*/  LDL.LU R21, [R1+0x18] ;  /* 0x0000180001157983 */ /* 0x001f680000300800 */
[----:B------:R0:W-:Y:S04]  /*45d0*/  STL [R1+0x274], R17 ;  /* 0x0002741101007387 */ /* 0x0001e80000100800 */
[----:B0-----:R-:W3:Y:S04]  /*45e0*/  LDL.LU R17, [R1+0x20] ;  /* 0x0000200001117983 */ /* 0x001ee80000300800 */
[----:B--2---:R0:W-:Y:S04]  /*45f0*/  STL [R1+0x270], R20 ;  /* 0x0002701401007387 */ /* 0x0041e80000100800 */
[----:B0-----:R-:W2:Y:S04]  /*4600*/  LDL.LU R20, [R1+0x10] ;  /* 0x0000100001147983 */ /* 0x001ea80000300800 */
[----:B------:R-:W-:Y:S04]  /*4610*/  STL [R1+0xe38], R18 ;  /* 0x000e381201007387 */ /* 0x000fe80000100800 */
[----:B------:R0:W-:Y:S04]  /*4620*/  STL [R1+0xe40], R25 ;  /* 0x000e401901007387 */ /* 0x0001e80000100800 */
[----:B0-----:R0:W2:Y:S02]  /*4630*/  LDG.E.U16 R25, desc[UR8][R6.64] ;  /* 0x0000000806197981 */ /* 0x0010a4000c1e1500 */
[----:B0-----:R-:W-:-:S04]  /*4640*/  LEA R6, P0, R29, R26, 0x1 ;  /* 0x0000001a1d067211 */ /* 0x001fc800078008ff */
[----:B------:R-:W-:Y:S02]  /*4650*/  LEA.HI.X.SX32 R7, R29, R27, 0x1, P0 ;  /* 0x0000001b1d077211 */ /* 0x000fe400000f0eff */
[----:B------:R-:W0:Y:S01]  /*4660*/  LDC R29, c[0x0][0x3b8] ;  /* 0x0000ee00ff1d7b82 */ /* 0x000e220000000800 */
[----:B------:R1:W-:Y:S02]  /*4670*/  STL [R1+0x174], R2 ;  /* 0x0001740201007387 */ /* 0x0003e40000100800 */
[----:B-1----:R-:W-:Y:S02]  /*4680*/  IMAD R2, R23, 0x2, R2 ;  /* 0x0000000217027824 */ /* 0x002fe400078e0202 */
[----:B----4-:R-:W-:Y:S04]  /*4690*/  STL [R1+0x268], R15 ;  /* 0x0002680f01007387 */ /* 0x010fe80000100800 */
[----:B------:R1:W-:Y:S01]  /*46a0*/  STL [R1+0x26c], R14 ;  /* 0x00026c0e01007387 */ /* 0x0003e20000100800 */
[----:B0-----:R-:W-:-:S02]  /*46b0*/  LEA R19, R29, R2, 0x1 ;  /* 0x000000021d137211 */ /* 0x001fc400078e08ff */
[----:B-1----:R-:W-:-:S03]  /*46c0*/  LEA R14, P0, R28, R26, 0x1 ;  /* 0x0000001a1c0e7211 */ /* 0x002fc600078008ff */
[C---:B------:R-:W-:Y:S01]  /*46d0*/  IMAD R23, R29.reuse, 0x2, R19 ;  /* 0x000000021d177824 */ /* 0x040fe200078e0213 */
[----:B------:R-:W-:Y:S02]  /*46e0*/  LEA R12, P1, R22, R26, 0x1 ;  /* 0x0000001a160c7211 */ /* 0x000fe400078208ff */
[----:B------:R-:W-:Y:S01]  /*46f0*/  LEA.HI.X.SX32 R15, R28, R27, 0x1, P0 ;  /* 0x0000001b1c0f7211 */ /* 0x000fe200000f0eff */
[----:B------:R-:W-:Y:S01]  /*4700*/  STL [R1+0xe44], R19 ;  /* 0x000e441301007387 */ /* 0x000fe20000100800 */
[----:B------:R-:W-:Y:S02]  /*4710*/  LEA R18, R29, R23, 0x1 ;  /* 0x000000171d127211 */ /* 0x000fe400078e08ff */
[----:B------:R-:W-:-:S05]  /*4720*/  LEA.HI.X.SX32 R13, R22, R27, 0x1, P1 ;  /* 0x0000001b160d7211 */ /* 0x000fca00008f0eff */
[----:B------:R-:W4:Y:S01]  /*4730*/  LDG.E.U16 R28, desc[UR8][R12.64] ;  /* 0x000000080c1c7981 */ /* 0x000f22000c1e1500 */
[----:B-----5:R-:W-:-:S03]  /*4740*/  LEA R10, P0, R21, R26, 0x1 ;  /* 0x0000001a150a7211 */ /* 0x020fc600078008ff */
[----:B--2---:R0:W-:Y:S04]  /*4750*/  STL [R1+0x264], R25 ;  /* 0x0002641901007387 */ /* 0x0041e80000100800 */
[----:B---3--:R1:W-:Y:S04]  /*4760*/  STL [R1+0x260], R11 ;  /* 0x0002600b01007387 */ /* 0x0083e80000100800 */
[----:B------:R2:W-:Y:S04]  /*4770*/  STL [R1+0x16c], R18 ;  /* 0x00016c1201007387 */ /* 0x0005e80000100800 */
[----:B0-----:R0:W3:Y:S01]  /*4780*/  LDG.E.U16 R25, desc[UR8][R6.64] ;  /* 0x0000000806197981 */ /* 0x0010e2000c1e1500 */
[----:B-1----:R-:W-:-:S03]  /*4790*/  LEA.HI.X.SX32 R11, R21, R27, 0x1, P0 ;  /* 0x0000001b150b7211 */ /* 0x002fc600000f0eff */
[----:B------:R1:W-:Y:S01]  /*47a0*/  STL [R1+0x25c], R24 ;  /* 0x00025c1801007387 */ /* 0x0003e20000100800 */
[----:B0-----:R-:W-:-:S03]  /*47b0*/  IMAD R7, R29, 0x2, R18 ;  /* 0x000000021d077824 */ /* 0x001fc600078e0212 */
[----:B--2---:R0:W2:Y:S04]  /*47c0*/  LDG.E.U16 R18, desc[UR8][R10.64] ;  /* 0x000000080a127981 */ /* 0x0040a8000c1e1500 */
[----:B-1----:R1:W5:Y:S01]  /*47d0*/  LDG.E.U16 R24, desc[UR8][R14.64] ;  /* 0x000000080e187981 */ /* 0x002362000c1e1500 */
[----:B------:R-:W-:Y:S02]  /*47e0*/  LEA R21, R29, R7, 0x1 ;  /* 0x000000071d157211 */ /* 0x000fe400078e08ff */
[----:B------:R-:W-:-:S03]  /*47f0*/  LEA R12, P0, R17, R26, 0x1 ;  /* 0x0000001a110c7211 */ /* 0x000fc600078008ff */
[----:B------:R-:W-:Y:S01]  /*4800*/  IMAD R22, R29, 0x2, R21 ;  /* 0x000000021d167824 */ /* 0x000fe200078e0215 */
[-C--:B------:R-:W-:Y:S02]  /*4810*/  LEA.HI.X.SX32 R13, R17, R27.reuse, 0x1, P0 ;  /* 0x0000001b110d7211 */ /* 0x080fe400000f0eff */
[-C--:B0-----:R-:W-:Y:S02]  /*4820*/  LEA R10, P0, R0, R26.reuse, 0x1 ;  /* 0x0000001a000a7211 */ /* 0x081fe400078008ff */
[C---:B-1----:R-:W-:Y:S01]  /*4830*/  LEA R14, P1, R20.reuse, R26, 0x1 ;  /* 0x0000001a140e7211 */ /* 0x042fe200078208ff */
[----:B------:R0:W2:Y:S01]  /*4840*/  LDG.E.U16 R19, desc[UR8][R12.64] ;  /* 0x000000080c137981 */ /* 0x0000a2000c1e1500 */
[----:B------:R-:W-:Y:S02]  /*4850*/  LEA R6, R29, R22, 0x1 ;  /* 0x000000161d067211 */ /* 0x000fe400078e08ff */
[-C--:B------:R-:W-:Y:S02]  /*4860*/  LEA.HI.X.SX32 R15, R20, R27.reuse, 0x1, P1 ;  /* 0x0000001b140f7211 */ /* 0x080fe400008f0eff */
[----:B------:R-:W-:Y:S01]  /*4870*/  LEA.HI.X.SX32 R11, R0, R27, 0x1, P0 ;  /* 0x0000001b000b7211 */ /* 0x000fe200000f0eff */
[----:B------:R-:W-:Y:S01]  /*4880*/  STL [R1+0x164], R6 ;  /* 0x0001640601007387 */ /* 0x000fe20000100800 */
[----:B0-----:R-:W-:-:S04]  /*4890*/  LEA R12, P0, R16, R26, 0x1 ;  /* 0x0000001a100c7211 */ /* 0x001fc800078008ff */
[----:B------:R-:W-:Y:S01]  /*48a0*/  LEA.HI.X.SX32 R13, R16, R27, 0x1, P0 ;  /* 0x0000001b100d7211 */ /* 0x000fe200000f0eff */
[----:B---3--:R0:W-:Y:S04]  /*48b0*/  STL [R1+0x258], R25 ;  /* 0x0002581901007387 */ /* 0x0081e80000100800 */
[----:B0-----:R0:W3:Y:S04]  /*48c0*/  LDG.E.U16 R25, desc[UR8][R14.64] ;  /* 0x000000080e197981 */ /* 0x0010e8000c1e1500 */
[----:B-----5:R-:W-:Y:S04]  /*48d0*/  STL [R1+0x254], R24 ;  /* 0x0002541801007387 */ /* 0x020fe80000100800 */
[----:B----4-:R1:W-:Y:S04]  /*48e0*/  STL [R1+0x250], R28 ;  /* 0x0002501c01007387 */ /* 0x0103e80000100800 */
[----:B--2---:R2:W-:Y:S04]  /*48f0*/  STL [R1+0x24c], R18 ;  /* 0x00024c1201007387 */ /* 0x0045e80000100800 */
[----:B-1----:R1:W4:Y:S04]  /*4900*/  LDG.E.U16 R28, desc[UR8][R10.64] ;  /* 0x000000080a1c7981 */ /* 0x002328000c1e1500 */
[----:B--2---:R2:W5:Y:S01]  /*4910*/  LDG.E.U16 R18, desc[UR8][R12.64] ;  /* 0x000000080c127981 */ /* 0x004562000c1e1500 */
[----:B0-----:R-:W-:Y:S01]  /*4920*/  LEA R14, P1, R5, R26, 0x1 ;  /* 0x0000001a050e7211 */ /* 0x001fe200078208ff */
[----:B------:R-:W-:-:S03]  /*4930*/  IMAD R6, R29, 0x2, R6 ;  /* 0x000000021d067824 */ /* 0x000fc600078e0206 */
[-C--:B------:R-:W-:Y:S02]  /*4940*/  LEA.HI.X.SX32 R15, R5, R27.reuse, 0x1, P1 ;  /* 0x0000001b050f7211 */ /* 0x080fe400008f0eff */
[CC--:B-1----:R-:W-:Y:S01]  /*4950*/  LEA R10, P0, R8.reuse, R26.reuse, 0x1 ;  /* 0x0000001a080a7211 */ /* 0x0c2fe200078008ff */
[----:B------:R0:W-:Y:S03]  /*4960*/  STL [R1+0x248], R19 ;  /* 0x0002481301007387 */ /* 0x0001e60000100800 */
[-C--:B------:R-:W-:Y:S02]  /*4970*/  LEA.HI.X.SX32 R11, R8, R27.reuse, 0x1, P0 ;  /* 0x0000001b080b7211 */ /* 0x080fe400000f0eff */
[C---:B--2---:R-:W-:Y:S02]  /*4980*/  LEA R12, P0, R4.reuse, R26, 0x1 ;  /* 0x0000001a040c7211 */ /* 0x044fe400078008ff */
[----:B------:R-:W-:Y:S01]  /*4990*/  LEA R20, R29, R6, 0x1 ;  /* 0x000000061d147211 */ /* 0x000fe200078e08ff */
[----:B0-----:R0:W2:Y:S01]  /*49a0*/  LDG.E.U16 R19, desc[UR8][R14.64] ;  /* 0x000000080e137981 */ /* 0x0010a2000c1e1500 */
[----:B------:R-:W-:-:S03]  /*49b0*/  LEA.HI.X.SX32 R13, R4, R27, 0x1, P0 ;  /* 0x0000001b040d7211 */ /* 0x000fc600000f0eff */
[----:B------:R-:W-:Y:S01]  /*49c0*/  IMAD R17, R29, 0x2, R20 ;  /* 0x000000021d117824 */ /* 0x000fe200078e0214 */
[----:B0-----:R-:W-:-:S04]  /*49d0*/  LEA R14, P1, R3, R26, 0x1 ;  /* 0x0000001a030e7211 */ /* 0x001fc800078208ff */
[----:B------:R-:W-:Y:S02]  /*49e0*/  LEA.HI.X.SX32 R15, R3, R27, 0x1, P1 ;  /* 0x0000001b030f7211 */ /* 0x000fe400008f0eff */
[----:B------:R-:W-:-:S05]  /*49f0*/  LEA R24, R29, R17, 0x1 ;  /* 0x000000111d187211 */ /* 0x000fca00078e08ff */
[----:B------:R-:W-:Y:S01]  /*4a00*/  IMAD R5, R29, 0x2, R24 ;  /* 0x000000021d057824 */ /* 0x000fe200078e0218 */
[----:B---3--:R0:W-:Y:S04]  /*4a10*/  STL [R1+0x244], R25 ;  /* 0x0002441901007387 */ /* 0x0081e80000100800 */
[----:B0-----:R0:W3:Y:S02]  /*4a20*/  LDG.E.U16 R25, desc[UR8][R10.64] ;  /* 0x000000080a197981 */ /* 0x0010e4000c1e1500 */
[C---:B0-----:R-:W-:Y:S02]  /*4a30*/  LEA R10, P0, R9.reuse, R26, 0x1 ;  /* 0x0000001a090a7211 */ /* 0x041fe400078008ff */
[----:B----4-:R0:W-:Y:S02]  /*4a40*/  STL [R1+0x240], R28 ;  /* 0x0002401c01007387 */ /* 0x0101e40000100800 */
[----:B------:R-:W-:-:S02]  /*4a50*/  LEA.HI.X.SX32 R11, R9, R27, 0x1, P0 ;  /* 0x0000001b090b7211 */ /* 0x000fc400000f0eff */
[----:B-----5:R1:W-:Y:S04]  /*4a60*/  STL [R1+0x23c], R18 ;  /* 0x00023c1201007387 */ /* 0x0203e80000100800 */
[----:B0-----:R0:W4:Y:S04]  /*4a70*/  LDG.E.U16 R28, desc[UR8][R12.64] ;  /* 0x000000080c1c7981 */ /* 0x001128000c1e1500 */
[----:B-1----:R1:W5:Y:S01]  /*4a80*/  LDG.E.U16 R18, desc[UR8][R14.64] ;  /* 0x000000080e127981 */ /* 0x002362000c1e1500 */
[-C--:B0-----:R-:W-:Y:S02]  /*4a90*/  LEA R12, P0, R2, R26.reuse, 0x1 ;  /* 0x0000001a020c7211 */ /* 0x081fe400078008ff */
[----:B-1----:R-:W-:-:S02]  /*4aa0*/  LEA R14, P1, R7, R26, 0x1 ;  /* 0x0000001a070e7211 */ /* 0x002fc400078208ff */
[-C--:B------:R-:W-:Y:S02]  /*4ab0*/  LEA.HI.X.SX32 R13, R2, R27.reuse, 0x1, P0 ;  /* 0x0000001b020d7211 */ /* 0x080fe400000f0eff */
[----:B------:R-:W-:Y:S01]  /*4ac0*/  LEA.HI.X.SX32 R15, R7, R27, 0x1, P1 ;  /* 0x0000001b070f7211 */ /* 0x000fe200008f0eff */
[----:B------:R0:W5:Y:S04]  /*4ad0*/  LDG.E.U16 R2, desc[UR8][R10.64] ;  /* 0x000000080a027981 */ /* 0x000168000c1e1500 */
[----:B------:R-:W5:Y:S01]  /*4ae0*/  LDG.E.U16 R12, desc[UR8][R12.64] ;  /* 0x000000080c0c7981 */ /* 0x000f62000c1e1500 */
[----:B0-----:R-:W-:-:S03]  /*4af0*/  LEA R10, P0, R6, R26, 0x1 ;  /* 0x0000001a060a7211 */ /* 0x001fc600078008ff */
[----:B------:R0:W5:Y:S01]  /*4b00*/  LDG.E.U16 R13, desc[UR8][R14.64] ;  /* 0x000000080e0d7981 */ /* 0x000162000c1e1500 */
[----:B------:R-:W-:-:S06]  /*4b10*/  LEA.HI.X.SX32 R11, R6, R27, 0x1, P0 ;  /* 0x0000001b060b7211 */ /* 0x000fcc00000f0eff */
[----:B------:R1:W5:Y:S01]  /*4b20*/  LDG.E.U16 R11, desc[UR8][R10.64] ;  /* 0x000000080a0b7981 */ /* 0x000362000c1e1500 */
[----:B0-----:R-:W-:-:S04]  /*4b30*/  LEA R14, P0, R5, R26, 0x1 ;  /* 0x0000001a050e7211 */ /* 0x001fc800078008ff */
[----:B------:R-:W-:-:S06]  /*4b40*/  LEA.HI.X.SX32 R15, R5, R27, 0x1, P0 ;  /* 0x0000001b050f7211 */ /* 0x000fcc00000f0eff */
[----:B------:R-:W5:Y:S01]  /*4b50*/  LDG.E.U16 R15, desc[UR8][R14.64] ;  /* 0x000000080e0f7981 */ /* 0x000f62000c1e1500 */
[----:B------:R-:W-:-:S05]  /*4b60*/  LEA R8, R29, R5, 0x1 ;  /* 0x000000051d087211 */ /* 0x000fca00078e08ff */
[----:B------:R-:W-:-:S05]  /*4b70*/  IMAD R16, R29, 0x2, R8 ;  /* 0x000000021d107824 */ /* 0x000fca00078e0208 */
[----:B------:R-:W-:-:S05]  /*4b80*/  LEA R0, R29, R16, 0x1 ;  /* 0x000000101d007211 */ /* 0x000fca00078e08ff */
[----:B------:R-:W-:-:S05]  /*4b90*/  IMAD R3, R29, 0x2, R0 ;  /* 0x000000021d037824 */ /* 0x000fca00078e0200 */
[C---:B------:R-:W-:Y:S01]  /*4ba0*/  LEA R4, R29.reuse, R3, 0x1 ;  /* 0x000000031d047211 */ /* 0x040fe200078e08ff */
[----:B--2---:R0:W-:Y:S04]  /*4bb0*/  STL [R1+0x238], R19 ;  /* 0x0002381301007387 */ /* 0x0041e80000100800 */
[C---:B------:R-:W-:Y:S01]  /*4bc0*/  IMAD R9, R29.reuse, 0x2, R4 ;  /* 0x000000021d097824 */ /* 0x040fe200078e0204 */
[----:B0-----:R-:W2:Y:S04]  /*4bd0*/  LDL.LU R19, [R1+0x40] ;  /* 0x0000400001137983 */ /* 0x001ea80000300800 */
[----:B------:R-:W-:-:S05]  /*4be0*/  LEA R0, R29, R9, 0x1 ;  /* 0x000000091d007211 */ /* 0x000fca00078e08ff */
[----:B------:R-:W-:-:S05]  /*4bf0*/  IMAD R7, R29, 0x2, R0 ;  /* 0x000000021d077824 */ /* 0x000fca00078e0200 */
[----:B-1----:R-:W-:Y:S01]  /*4c00*/  LEA R10, P0, R7, R26, 0x1 ;  /* 0x0000001a070a7211 */ /* 0x002fe200078008ff */
[----:B---3--:R0:W-:Y:S04]  /*4c10*/  STL [R1+0x234], R25 ;  /* 0x0002341901007387 */ /* 0x0081e80000100800 */
[----:B0-----:R-:W3:Y:S04]  /*4c20*/  LDL.LU R25, [R1+0x38] ;  /* 0x0000380001197983 */ /* 0x001ee80000300800 */
[----:B----4-:R0:W-:Y:S04]  /*4c30*/  STL [R1+0x230], R28 ;  /* 0x0002301c01007387 */ /* 0x0101e80000100800 */
[----:B0-----:R-:W4:Y:S04]  /*4c40*/  LDL.LU R28, [R1+0x30] ;  /* 0x00003000011c7983 */ /* 0x001f280000300800 */
[----:B-----5:R0:W-:Y:S04]  /*4c50*/  STL [R1+0x22c], R18 ;  /* 0x00022c1201007387 */ /* 0x0201e80000100800 */
[----:B0-----:R-:W5:Y:S04]  /*4c60*/  LDL.LU R18, [R1+0x28] ;  /* 0x0000280001127983 */ /* 0x001f680000300800 */
[----:B------:R0:W-:Y:S04]  /*4c70*/  STL [R1+0x228], R2 ;  /* 0x0002280201007387 */ /* 0x0001e80000100800 */
[----:B------:R-:W-:Y:S04]  /*4c80*/  STL [R1+0x220], R13 ;  /* 0x0002200d01007387 */ /* 0x000fe80000100800 */
[----:B------:R1:W-:Y:S01]  /*4c90*/  STL [R1+0x224], R12 ;  /* 0x0002240c01007387 */ /* 0x0003e20000100800 */
[----:B0-----:R-:W-:-:S03]  /*4ca0*/  LEA R2, R29, R7, 0x1 ;  /* 0x000000071d027211 */ /* 0x001fc600078e08ff */
[----:B------:R-:W2:Y:S01]  /*4cb0*/  LDL.LU R5, [R1+0x4] ;  /* 0x0000040001057983 */ /* 0x000ea20000300800 */
[----:B-1----:R-:W-:-:S03]  /*4cc0*/  LEA R12, P1, R3, R26, 0x1 ;  /* 0x0000001a030c7211 */ /* 0x002fc600078208ff */
[----:B------:R0:W-:Y:S01]  /*4cd0*/  STL [R1+0x21c], R11 ;  /* 0x00021c0b01007387 */ /* 0x0001e20000100800 */
[-C--:B------:R-:W-:Y:S02]  /*4ce0*/  LEA.HI.X.SX32 R13, R3, R27.reuse, 0x1, P1 ;  /* 0x0000001b030d7211 */ /* 0x080fe400008f0eff */
[----:B------:R-:W1:Y:S04]  /*4cf0*/  LDC R3, c[0x0][0x3b8] ;  /* 0x0000ee00ff037b82 */ /* 0x000e680000000800 */
[----:B------:R-:W2:Y:S01]  /*4d00*/  LDG.E.U16 R13, desc[UR8][R12.64] ;  /* 0x000000080c0d7981 */ /* 0x000ea2000c1e1500 */
[----:B0-----:R-:W-:-:S03]  /*4d10*/  LEA.HI.X.SX32 R11, R7, R27, 0x1, P0 ;  /* 0x0000001b070b7211 */ /* 0x001fc600000f0eff */
[----:B------:R-:W3:Y:S04]  /*4d20*/  LDL.LU R7, [R1+0x24] ;  /* 0x0000240001077983 */ /* 0x000ee80000300800 */
[----:B------:R0:W-:Y:S04]  /*4d30*/  STL [R1+0x218], R15 ;  /* 0x0002180f01007387 */ /* 0x0001e80000100800 */
[----:B------:R-:W3:Y:S04]  /*4d40*/  LDG.E.U16 R11, desc[UR8][R10.64] ;  /* 0x000000080a0b7981 */ /* 0x000ee8000c1e1500 */
[----:B0-----:R-:W4:Y:S01]  /*4d50*/  LDL.LU R15, [R1+0x3c] ;  /* 0x00003c00010f7983 */ /* 0x001f220000300800 */
[----:B------:R-:W-:-:S05]  /*4d60*/  IMAD R6, R29, 0x2, R2 ;  /* 0x000000021d067824 */ /* 0x000fca00078e0202 */
[----:B------:R-:W-:-:S05]  /*4d70*/  LEA R29, R29, R6, 0x1 ;  /* 0x000000061d1d7211 */ /* 0x000fca00078e08ff */
[----:B-1----:R-:W-:-:S05]  /*4d80*/  IMAD R3, R3, 0x2, R29 ;  /* 0x0000000203037824 */ /* 0x002fca00078e021d */
[-C--:B------:R-:W-:Y:S01]  /*4d90*/  LEA R14, P1, R3, R26.reuse, 0x1 ;  /* 0x0000001a030e7211 */ /* 0x080fe200078208ff */
[----:B--2---:R0:W-:Y:S04]  /*4da0*/  STL [R1+0x214], R13 ;  /* 0x0002140d01007387 */ /* 0x0041e80000100800 */
[----:B---3--:R1:W-:Y:S01]  /*4db0*/  STL [R1+0x210], R11 ;  /* 0x0002100b01007387 */ /* 0x0083e20000100800 */
[----:B----4-:R-:W-:Y:S02]  /*4dc0*/  LEA R12, P0, R15, R26, 0x1 ;  /* 0x0000001a0f0c7211 */ /* 0x010fe400078008ff */
[----:B0-----:R-:W-:Y:S02]  /*4dd0*/  MOV R13, R15 ;  /* 0x0000000f000d7202 */ /* 0x001fe40000000f00 */
[----:B------:R-:W-:-:S02]  /*4de0*/  LEA.HI.X.SX32 R15, R3, R27, 0x1, P1 ;  /* 0x0000001b030f7211 */ /* 0x000fc400008f0eff */
[----:B------:R-:W-:-:S03]  /*4df0*/  LEA.HI.X.SX32 R13, R13, R27, 0x1, P0 ;  /* 0x0000001b0d0d7211 */ /* 0x000fc600000f0eff */
[----:B-1----:R0:W2:Y:S04]  /*4e00*/  LDG.E.U16 R11, desc[UR8][R14.64] ;  /* 0x000000080e0b7981 */ /* 0x0020a8000c1e1500 */
[----:B------:R-:W3:Y:S01]  /*4e10*/  LDG.E.U16 R13, desc[UR8][R12.64] ;  /* 0x000000080c0d7981 */ /* 0x000ee2000c1e1500 */
[-C--:B------:R-:W-:Y:S02]  /*4e20*/  LEA R10, P0, R19, R26.reuse, 0x1 ;  /* 0x0000001a130a7211 */ /* 0x080fe400078008ff */
[----:B0-----:R-:W-:-:S04]  /*4e30*/  LEA R14, P1, R25, R26, 0x1 ;  /* 0x0000001a190e7211 */ /* 0x001fc800078208ff */
[----:B------:R-:W-:-:S06]  /*4e40*/  LEA.HI.X.SX32 R15, R25, R27, 0x1, P1 ;  /* 0x0000001b190f7211 */ /* 0x000fcc00008f0eff */
[----:B------:R-:W4:Y:S04]  /*4e50*/  LDG.E.U16 R15, desc[UR8][R14.64] ;  /* 0x000000080e0f7981 */ /* 0x000f28000c1e1500 */
[----:B--2---:R0:W-:Y:S02]  /*4e60*/  STL [R1+0x20c], R11 ;  /* 0x00020c0b01007387 */ /* 0x0041e40000100800 */
[----:B0-----:R-:W-:Y:S02]  /*4e70*/  LEA.HI.X.SX32 R11, R19, R27, 0x1, P0 ;  /* 0x0000001b130b7211 */ /* 0x001fe400000f0eff */
[----:B------:R-:W2:Y:S04]  /*4e80*/  LDL.LU R19, [R1+0xe44] ;  /* 0x000e440001137983 */ /* 0x000ea80000300800 */
[----:B------:R-:W2:Y:S04]  /*4e90*/  LDL.LU R25, [R1+0xe40] ;  /* 0x000e400001197983 */ /* 0x000ea80000300800 */
[----:B---3--:R0:W-:Y:S04]  /*4ea0*/  STL [R1+0x208], R13 ;  /* 0x0002080d01007387 */ /* 0x0081e80000100800 */
[----:B0-----:R5:W3:Y:S01]  /*4eb0*/  LDG.E.U16 R13, desc[UR8][R10.64] ;  /* 0x000000080a0d7981 */ /* 0x001ae2000c1e1500 */
[----:B------:R-:W-:-:S02]  /*4ec0*/  LEA R12, P0, R28, R26, 0x1 ;  /* 0x0000001a1c0c7211 */ /* 0x000fc400078008ff */
[----:B-----5:R-:W-:-:S04]  /*4ed0*/  LEA R10, P1, R18, R26, 0x1 ;  /* 0x0000001a120a7211 */ /* 0x020fc800078208ff */
[-C--:B------:R-:W-:Y:S01]  /*4ee0*/  LEA.HI.X.SX32 R11, R18, R27.reuse, 0x1, P1 ;  /* 0x0000001b120b7211 */ /* 0x080fe200008f0eff */
[----:B---3--:R0:W-:Y:S02]  /*4ef0*/  STL [R1+0x204], R13 ;  /* 0x0002040d01007387 */ /* 0x0081e40000100800 */
[----:B0-----:R-:W-:Y:S02]  /*4f00*/  LEA.HI.X.SX32 R13, R28, R27, 0x1, P0 ;  /* 0x0000001b1c0d7211 */ /* 0x001fe400000f0eff */
[----:B------:R-:W3:Y:S04]  /*4f10*/  LDL.LU R28, [R1+0xe3c] ;  /* 0x000e3c00011c7983 */ /* 0x000ee80000300800 */
[----:B------:R-:W5:Y:S04]  /*4f20*/  LDL.LU R18, [R1+0xe38] ;  /* 0x000e380001127983 */ /* 0x000f680000300800 */
[----:B----4-:R0:W-:Y:S04]  /*4f30*/  STL [R1+0x200], R15 ;  /* 0x0002000f01007387 */ /* 0x0101e80000100800 */
[----:B0-----:R-:W4:Y:S01]  /*4f40*/  LDG.E.U16 R15, desc[UR8][R12.64] ;  /* 0x000000080c0f7981 */ /* 0x001f22000c1e1500 */
[----:B------:R-:W-:-:S03]  /*4f50*/  LEA R14, P0, R7, R26, 0x1 ;  /* 0x0000001a070e7211 */ /* 0x000fc600078008ff */
[----:B----4-:R0:W-:Y:S02]  /*4f60*/  STL [R1+0x1fc], R15 ;  /* 0x0001fc0f01007387 */ /* 0x0101e40000100800 */
[----:B0-----:R-:W-:Y:S02]  /*4f70*/  LEA.HI.X.SX32 R15, R7, R27, 0x1, P0 ;  /* 0x0000001b070f7211 */ /* 0x001fe400000f0eff */
[----:B------:R-:W4:Y:S01]  /*4f80*/  LDG.E.U16 R7, desc[UR8][R10.64] ;  /* 0x000000080a077981 */ /* 0x000f22000c1e1500 */
[----:B------:R-:W-:-:S04]  /*4f90*/  LEA R12, P1, R5, R26, 0x1 ;  /* 0x0000001a050c7211 */ /* 0x000fc800078208ff */
[----:B------:R-:W-:-:S05]  /*4fa0*/  LEA.HI.X.SX32 R13, R5, R27, 0x1, P1 ;  /* 0x0000001b050d7211 */ /* 0x000fca00008f0eff */
[----:B------:R-:W2:Y:S04]  /*4fb0*/  LDG.E.U16 R5, desc[UR8][R12.64] ;  /* 0x000000080c057981 */ /* 0x000ea8000c1e1500 */
[----:B----4-:R0:W-:Y:S04]  /*4fc0*/  STL [R1+0x1f8], R7 ;  /* 0x0001f80701007387 */ /* 0x0101e80000100800 */
[----:B0-----:R5:W4:Y:S01]  /*4fd0*/  LDG.E.U16 R7, desc[UR8][R14.64] ;  /* 0x000000080e077981 */ /* 0x001b22000c1e1500 */
[----:B---3--:R-:W-:-:S04]  /*4fe0*/  LEA R10, P0, R28, R26, 0x1 ;  /* 0x0000001a1c0a7211 */ /* 0x008fc800078008ff */
[----:B------:R-:W-:Y:S02]  /*4ff0*/  LEA.HI.X.SX32 R11, R28, R27, 0x1, P0 ;  /* 0x0000001b1c0b7211 */ /* 0x000fe400000f0eff */
[----:B-----5:R-:W-:-:S04]  /*5000*/  LEA R14, P1, R18, R26, 0x1 ;  /* 0x0000001a120e7211 */ /* 0x020fc800078208ff */
[----:B------:R-:W-:Y:S01]  /*5010*/  LEA.HI.X.SX32 R15, R18, R27, 0x1, P1 ;  /* 0x0000001b120f7211 */ /* 0x000fe200008f0eff */
[----:B----4-:R0:W-:Y:S04]  /*5020*/  STL [R1+0x1f4], R7 ;  /* 0x0001f40701007387 */ /* 0x0101e80000100800 */
[----:B------:R-:W3:Y:S04]  /*5030*/  LDL.LU R28, [R1+0x34] ;  /* 0x00003400011c7983 */ /* 0x000ee80000300800 */
[----:B--2---:R1:W-:Y:S04]  /*5040*/  STL [R1+0x1f0], R5 ;  /* 0x0001f00501007387 */ /* 0x0043e80000100800 */
[----:B0-----:R0:W2:Y:S04]  /*5050*/  LDG.E.U16 R7, desc[UR8][R10.64] ;  /* 0x000000080a077981 */ /* 0x0010a8000c1e1500 */
[----:B-1----:R1:W4:Y:S01]  /*5060*/  LDG.E.U16 R5, desc[UR8][R14.64] ;  /* 0x000000080e057981 */ /* 0x002322000c1e1500 */
[----:B------:R-:W-:-:S02]  /*5070*/  LEA R18, P0, R19, R26, 0x1 ;  /* 0x0000001a13127211 */ /* 0x000fc400078008ff */
[-C--:B------:R-:W-:Y:S02]  /*5080*/  LEA R12, P1, R21, R26.reuse, 0x1 ;  /* 0x0000001a150c7211 */ /* 0x080fe400078208ff */
[-C--:B------:R-:W-:Y:S02]  /*5090*/  LEA.HI.X.SX32 R19, R19, R27.reuse, 0x1, P0 ;  /* 0x0000001b13137211 */ /* 0x080fe400000f0eff */
[-C--:B------:R-:W-:Y:S02]  /*50a0*/  LEA.HI.X.SX32 R13, R21, R27.reuse, 0x1, P1 ;  /* 0x0000001b150d7211 */ /* 0x080fe400008f0eff */
[CC--:B0-----:R-:W-:Y:S01]  /*50b0*/  LEA R10, P0, R20.reuse, R26.reuse, 0x1 ;  /* 0x0000001a140a7211 */ /* 0x0c1fe200078008ff */
[----:B------:R-:W5:Y:S03]  /*50c0*/  LDG.E.U16 R21, desc[UR8][R18.64] ;  /* 0x0000000812157981 */ /* 0x000f66000c1e1500 */
[----:B------:R-:W-:Y:S01]  /*50d0*/  LEA.HI.X.SX32 R11, R20, R27, 0x1, P0 ;  /* 0x0000001b140b7211 */ /* 0x000fe200000f0eff */
[----:B------:R-:W3:Y:S04]  /*50e0*/  LDL.LU R18, [R1+0x48] ;  /* 0x0000480001127983 */ /* 0x000ee80000300800 */
[----:B------:R-:W3:Y:S01]  /*50f0*/  LDL.LU R19, [R1+0x44] ;  /* 0x0000440001137983 */ /* 0x000ee20000300800 */
[----:B-1----:R-:W-:-:S03]  /*5100*/  LEA R14, P0, R8, R26, 0x1 ;  /* 0x0000001a080e7211 */ /* 0x002fc600078008ff */
[----:B------:R-:W3:Y:S01]  /*5110*/  LDG.E.U16 R11, desc[UR8][R10.64] ;  /* 0x000000080a0b7981 */ /* 0x000ee2000c1e1500 */
[----:B------:R-:W-:-:S06]  /*5120*/  LEA.HI.X.SX32 R15, R8, R27, 0x1, P0 ;  /* 0x0000001b080f7211 */ /* 0x000fcc00000f0eff */
[----:B------:R-:W3:Y:S04]  /*5130*/  LDG.E.U16 R15, desc[UR8][R14.64] ;  /* 0x000000080e0f7981 */ /* 0x000ee8000c1e1500 */
[----:B--2---:R0:W-:Y:S04]  /*5140*/  STL [R1+0x1ec], R7 ;  /* 0x0001ec0701007387 */ /* 0x0041e80000100800 */
[----:B0-----:R-:W2:Y:S04]  /*5150*/  LDL.LU R7, [R1+0x2c] ;  /* 0x00002c0001077983 */ /* 0x001ea80000300800 */
[----:B------:R-:W2:Y:S04]  /*5160*/  LDL.LU R20, [R1+0x4c] ;  /* 0x00004c0001147983 */ /* 0x000ea80000300800 */
[----:B----4-:R0:W-:Y:S04]  /*5170*/  STL [R1+0x1e8], R5 ;  /* 0x0001e80501007387 */ /* 0x0101e80000100800 */
[----:B------:R-:W4:Y:S04]  /*5180*/  LDL.LU R8, [R1+0x50] ;  /* 0x0000500001087983 */ /* 0x000f280000300800 */
[----:B0-----:R0:W2:Y:S02]  /*5190*/  LDG.E.U16 R5, desc[UR8][R12.64] ;  /* 0x000000080c057981 */ /* 0x0010a4000c1e1500 */
[----:B0-----:R-:W-:-:S02]  /*51a0*/  LEA R12, P1, R4, R26, 0x1 ;  /* 0x0000001a040c7211 */ /* 0x001fc400078208ff */
[----:B-----5:R0:W-:Y:S02]  /*51b0*/  STL [R1+0x1e0], R21 ;  /* 0x0001e01501007387 */ /* 0x0201e40000100800 */
[----:B------:R-:W-:Y:S02]  /*51c0*/  LEA.HI.X.SX32 R13, R4, R27, 0x1, P1 ;  /* 0x0000001b040d7211 */ /* 0x000fe400008f0eff */
[----:B------:R-:W-:Y:S01]  /*51d0*/  LEA R4, P0, R2, R26, 0x1 ;  /* 0x0000001a02047211 */ /* 0x000fe200078008ff */
[----:B0-----:R-:W0:Y:S02]  /*51e0*/  LDC R21, c[0x0][0x3b8] ;  /* 0x0000ee00ff157b82 */ /* 0x001e240000000800 */
[----:B0-----:R-:W-:-:S05]  /*51f0*/  IMAD R3, R21, 0x2, R3 ;  /* 0x0000000215037824 */ /* 0x001fca00078e0203 */
[-C--:B------:R-:W-:Y:S01]  /*5200*/  LEA R10, P1, R3, R26.reuse, 0x1 ;  /* 0x0000001a030a7211 */ /* 0x080fe200078208ff */
[----:B--2---:R0:W-:Y:S02]  /*5210*/  STL [R1+0x1dc], R5 ;  /* 0x0001dc0501007387 */ /* 0x0041e40000100800 */
[----:B0-----:R-:W-:Y:S02]  /*5220*/  LEA.HI.X.SX32 R5, R2, R27, 0x1, P0 ;  /* 0x0000001b02057211 */ /* 0x001fe400000f0eff */
[----:B------:R4:W2:Y:S04]  /*5230*/  LDG.E.U16 R2, desc[UR8][R12.64] ;  /* 0x000000080c027981 */ /* 0x0008a8000c1e1500 */
[----:B---3--:R0:W-:Y:S04]  /*5240*/  STL [R1+0x1d4], R11 ;  /* 0x0001d40b01007387 */ /* 0x0081e80000100800 */
[----:B------:R1:W3:Y:S01]  /*5250*/  LDG.E.U16 R14, desc[UR8][R4.64] ;  /* 0x00000008040e7981 */ /* 0x0002e2000c1e1500 */
[----:B----4-:R-:W-:-:S02]  /*5260*/  LEA R12, P0, R8, R26, 0x1 ;  /* 0x0000001a080c7211 */ /* 0x010fc400078008ff */
[-C--:B0-----:R-:W-:Y:S02]  /*5270*/  LEA.HI.X.SX32 R11, R3, R27.reuse, 0x1, P1 ;  /* 0x0000001b030b7211 */ /* 0x081fe400008f0eff */
[-C--:B------:R-:W-:Y:S02]  /*5280*/  LEA.HI.X.SX32 R13, R8, R27.reuse, 0x1, P0 ;  /* 0x0000001b080d7211 */ /* 0x080fe400000f0eff */
[CC--:B-1----:R-:W-:Y:S01]  /*5290*/  LEA R4, P0, R20.reuse, R26.reuse, 0x1 ;  /* 0x0000001a14047211 */ /* 0x0c2fe200078008ff */
[----:B------:R0:W-:Y:S03]  /*52a0*/  STL [R1+0x1c8], R15 ;  /* 0x0001c80f01007387 */ /* 0x0001e60000100800 */
[----:B------:R-:W-:Y:S02]  /*52b0*/  LEA.HI.X.SX32 R5, R20, R27, 0x1, P0 ;  /* 0x0000001b14057211 */ /* 0x000fe400000f0eff */
[----:B------:R1:W4:Y:S04]  /*52c0*/  LDG.E.U16 R20, desc[UR8][R12.64] ;  /* 0x000000080c147981 */ /* 0x000328000c1e1500 */
[----:B0-----:R0:W5:Y:S01]  /*52d0*/  LDG.E.U16 R15, desc[UR8][R10.64] ;  /* 0x000000080a0f7981 */ /* 0x001162000c1e1500 */
[----:B-1----:R-:W-:-:S02]  /*52e0*/  LEA R12, P0, R19, R26, 0x1 ;  /* 0x0000001a130c7211 */ /* 0x002fc400078008ff */
[----:B0-----:R-:W-:-:S04]  /*52f0*/  LEA R10, P1, R18, R26, 0x1 ;  /* 0x0000001a120a7211 */ /* 0x001fc800078208ff */
[-C--:B------:R-:W-:Y:S02]  /*5300*/  LEA.HI.X.SX32 R11, R18, R27.reuse, 0x1, P1 ;  /* 0x0000001b120b7211 */ /* 0x080fe400008f0eff */
[----:B------:R-:W-:-:S03]  /*5310*/  LEA.HI.X.SX32 R13, R19, R27, 0x1, P0 ;  /* 0x0000001b130d7211 */ /* 0x000fc600000f0eff */
[----:B------:R0:W3:Y:S02]  /*5320*/  LDG.E.U16 R19, desc[UR8][R10.64] ;  /* 0x000000080a137981 */ /* 0x0000e4000c1e1500 */
[----:B0-----:R-:W-:-:S04]  /*5330*/  LEA R10, P0, R7, R26, 0x1 ;  /* 0x0000001a070a7211 */ /* 0x001fc800078008ff */
[----:B------:R-:W-:Y:S01]  /*5340*/  LEA.HI.X.SX32 R11, R7, R27, 0x1, P0 ;  /* 0x0000001b070b7211 */ /* 0x000fe200000f0eff */
[----:B--2---:R0:W-:Y:S04]  /*5350*/  STL [R1+0x1c0], R2 ;  /* 0x0001c00201007387 */ /* 0x0041e80000100800 */
[----:B0-----:R0:W2:Y:S02]  /*5360*/  LDG.E.U16 R2, desc[UR8][R4.64] ;  /* 0x0000000804027981 */ /* 0x0010a4000c1e1500 */
[----:B0-----:R-:W-:-:S04]  /*5370*/  LEA R4, P1, R28, R26, 0x1 ;  /* 0x0000001a1c047211 */ /* 0x001fc800078208ff */
[----:B------:R-:W-:Y:S02]  /*5380*/  LEA.HI.X.SX32 R5, R28, R27, 0x1, P1 ;  /* 0x0000001b1c057211 */ /* 0x000fe400008f0eff */
[----:B------:R0:W2:Y:S04]  /*5390*/  LDG.E.U16 R28, desc[UR8][R12.64] ;  /* 0x000000080c1c7981 */ /* 0x0000a8000c1e1500 */
[----:B------:R1:W2:Y:S01]  /*53a0*/  LDG.E.U16 R8, desc[UR8][R4.64] ;  /* 0x0000000804087981 */ /* 0x0002a2000c1e1500 */
[----:B0-----:R-:W-:-:S03]  /*53b0*/  LEA R12, P1, R25, R26, 0x1 ;  /* 0x0000001a190c7211 */ /* 0x001fc600078208ff */
[----:B------:R-:W-:Y:S01]  /*53c0*/  STL [R1+0xe34], R24 ;  /* 0x000e341801007387 */ /* 0x000fe20000100800 */
[----:B------:R-:W-:-:S03]  /*53d0*/  LEA.HI.X.SX32 R13, R25, R27, 0x1, P1 ;  /* 0x0000001b190d7211 */ /* 0x000fc600008f0eff */
[----:B-----5:R-:W-:Y:S04]  /*53e0*/  STL [R1+0x1b0], R15 ;  /* 0x0001b00f01007387 */ /* 0x020fe80000100800 */
[----:B------:R0:W5:Y:S04]  /*53f0*/  LDG.E.U16 R25, desc[UR8][R10.64] ;  /* 0x000000080a197981 */ /* 0x000168000c1e1500 */
[----:B---3--:R-:W-:Y:S04]  /*5400*/  STL [R1+0x1b8], R14 ;  /* 0x0001b80e01007387 */ /* 0x008fe80000100800 */
[----:B----4-:R3:W-:Y:S04]  /*5410*/  STL [R1+0x1ac], R20 ;  /* 0x0001ac1401007387 */ /* 0x0107e80000100800 */
[----:B---3--:R-:W3:Y:S01]  /*5420*/  LDG.E.U16 R20, desc[UR8][R12.64] ;  /* 0x000000080c147981 */ /* 0x008ee2000c1e1500 */
[----:B-1----:R-:W-:-:S02]  /*5430*/  LEA R4, P0, R23, R26, 0x1 ;  /* 0x0000001a17047211 */ /* 0x002fc400078008ff */
[CC--:B------:R-:W-:Y:S02]  /*5440*/  LEA R14, P1, R22.reuse, R26.reuse, 0x1 ;  /* 0x0000001a160e7211 */ /* 0x0c0fe400078208ff */
[-C--:B------:R-:W-:Y:S02]  /*5450*/  LEA.HI.X.SX32 R5, R23, R27.reuse, 0x1, P0 ;  /* 0x0000001b17057211 */ /* 0x080fe400000f0eff */
[C---:B0-----:R-:W-:Y:S02]  /*5460*/  LEA R10, P0, R17.reuse, R26, 0x1 ;  /* 0x0000001a110a7211 */ /* 0x041fe400078008ff */
[-C--:B------:R-:W-:Y:S01]  /*5470*/  LEA.HI.X.SX32 R15, R22, R27.reuse, 0x1, P1 ;  /* 0x0000001b160f7211 */ /* 0x080fe200008f0eff */
[----:B------:R0:W4:Y:S01]  /*5480*/  LDG.E.U16 R7, desc[UR8][R4.64] ;  /* 0x0000000804077981 */ /* 0x000122000c1e1500 */
[----:B------:R-:W-:-:S03]  /*5490*/  LEA.HI.X.SX32 R11, R17, R27, 0x1, P0 ;  /* 0x0000001b110b7211 */ /* 0x000fc600000f0eff */
[----:B------:R-:W3:Y:S04]  /*54a0*/  LDL.LU R13, [R1+0xc4] ;  /* 0x0000c400010d7983 */ /* 0x000ee80000300800 */
[----:B------:R-:W3:Y:S01]  /*54b0*/  LDL.LU R22, [R1+0xc0] ;  /* 0x0000c00001167983 */ /* 0x000ee20000300800 */
[----:B0-----:R-:W-:-:S03]  /*54c0*/  LEA R4, P0, R16, R26, 0x1 ;  /* 0x0000001a10047211 */ /* 0x001fc600078008ff */
[----:B------:R-:W3:Y:S01]  /*54d0*/  LDL.LU R18, [R1+0xb8] ;  /* 0x0000b80001127983 */ /* 0x000ee20000300800 */
[----:B------:R-:W-:-:S03]  /*54e0*/  LEA.HI.X.SX32 R5, R16, R27, 0x1, P0 ;  /* 0x0000001b10057211 */ /* 0x000fc600000f0eff */
[----:B------:R-:W3:Y:S04]  /*54f0*/  LDG.E.U16 R17, desc[UR8][R14.64] ;  /* 0x000000080e117981 */ /* 0x000ee8000c1e1500 */
[----:B------:R0:W3:Y:S04]  /*5500*/  LDG.E.U16 R12, desc[UR8][R10.64] ;  /* 0x000000080a0c7981 */ /* 0x0000e8000c1e1500 */
[----:B------:R-:W3:Y:S04]  /*5510*/  LDG.E.U16 R5, desc[UR8][R4.64] ;  /* 0x0000000804057981 */ /* 0x000ee8000c1e1500 */
[----:B--2---:R-:W-:Y:S04]  /*5520*/  STL [R1+0x1a8], R2 ;  /* 0x0001a80201007387 */ /* 0x004fe80000100800 */
[----:B------:R1:W-:Y:S04]  /*5530*/  STL [R1+0x1a4], R19 ;  /* 0x0001a41301007387 */ /* 0x0003e80000100800 */
[----:B-1----:R-:W2:Y:S04]  /*5540*/  LDL.LU R19, [R1+0xbc] ;  /* 0x0000bc0001137983 */ /* 0x002ea80000300800 */
[----:B------:R-:W2:Y:S01]  /*5550*/  LDL.LU R16, [R1+0xb4] ;  /* 0x0000b40001107983 */ /* 0x000ea20000300800 */
[----:B------:R-:W-:-:S03]  /*5560*/  LEA R2, P0, R9, R26, 0x1 ;  /* 0x0000001a09027211 */ /* 0x000fc600078008ff */
[----:B------:R-:W2:Y:S04]  /*5570*/  LDL.LU R23, [R1+0xb0] ;  /* 0x0000b00001177983 */ /* 0x000ea80000300800 */
[----:B------:R-:W2:Y:S04]  /*5580*/  LDL.LU R24, [R1+0xa8] ;  /* 0x0000a80001187983 */ /* 0x000ea80000300800 */
[----:B------:R1:W-:Y:S04]  /*5590*/  STL [R1+0x19c], R28 ;  /* 0x00019c1c01007387 */ /* 0x0003e80000100800 */
[----:B------:R0:W-:Y:S01]  /*55a0*/  STL [R1+0x198], R8 ;  /* 0x0001980801007387 */ /* 0x0001e20000100800 */
[----:B-1----:R-:W-:-:S02]  /*55b0*/  LEA R28, R21, R3, 0x1 ;  /* 0x00000003151c7211 */ /* 0x002fc400078e08ff */
[CC--:B0-----:R-:W-:Y:S02]  /*55c0*/  LEA R8, P1, R6.reuse, R26.reuse, 0x1 ;  /* 0x0000001a06087211 */ /* 0x0c1fe400078208ff */
[-C--:B------:R-:W-:Y:S02]  /*55d0*/  LEA.HI.X.SX32 R3, R9, R27.reuse, 0x1, P0 ;  /* 0x0000001b09037211 */ /* 0x080fe400000f0eff */
[-C--:B------:R-:W-:Y:S02]  /*55e0*/  LEA.HI.X.SX32 R9, R6, R27.reuse, 0x1, P1 ;  /* 0x0000001b06097211 */ /* 0x080fe400008f0eff */
[C---:B------:R-:W-:Y:S01]  /*55f0*/  LEA R10, P0, R28.reuse, R26, 0x1 ;  /* 0x0000001a1c0a7211 */ /* 0x040fe200078008ff */
[----:B------:R-:W2:Y:S03]  /*5600*/  LDG.E.U16 R2, desc[UR8][R2.64] ;  /* 0x0000000802027981 */ /* 0x000ea6000c1e1500 */
[----:B------:R-:W-:-:S06]  /*5610*/  LEA.HI.X.SX32 R11, R28, R27, 0x1, P0 ;  /* 0x0000001b1c0b7211 */ /* 0x000fcc00000f0eff */
[----:B------:R-:W2:Y:S04]  /*5620*/  LDG.E.U16 R11, desc[UR8][R10.64] ;  /* 0x000000080a0b7981 */ /* 0x000ea8000c1e1500 */
[----:B------:R0:W2:Y:S04]  /*5630*/  LDG.E.U16 R3, desc[UR8][R8.64] ;  /* 0x0000000808037981 */ /* 0x0000a8000c1e1500 */
[----:B-----5:R1:W-:Y:S04]  /*5640*/  STL [R1+0x194], R25 ;  /* 0x0001941901007387 */ /* 0x0203e80000100800 */
[----:B-1----:R-:W5:Y:S04]  /*5650*/  LDL.LU R25, [R1+0xac] ;  /* 0x0000ac0001197983 */ /* 0x002f680000300800 */
[----:B------:R-:W5:Y:S04]  /*5660*/  LDL.LU R14, [R1+0xa4] ;  /* 0x0000a400010e7983 */ /* 0x000f680000300800 */
[----:B------:R-:W5:Y:S04]  /*5670*/  LDL.LU R15, [R1+0xa0] ;  /* 0x0000a000010f7983 */ /* 0x000f680000300800 */
[----:B---3--:R1:W-:Y:S04]  /*5680*/  STL [R1+0x18c], R20 ;  /* 0x00018c1401007387 */ /* 0x0083e80000100800 */
[----:B-1----:R-:W3:Y:S04]  /*5690*/  LDL.LU R20, [R1+0x9c] ;  /* 0x00009c0001147983 */ /* 0x002ee80000300800 */
[----:B----4-:R1:W-:Y:S01]  /*56a0*/  STL [R1+0x188], R7 ;  /* 0x0001880701007387 */ /* 0x0103e20000100800 */
[----:B0-----:R-:W-:-:S03]  /*56b0*/  LEA R8, P0, R13, R26, 0x1 ;  /* 0x0000001a0d087211 */ /* 0x001fc600078008ff */
[----:B-1----:R-:W4:Y:S04]  /*56c0*/  LDL.LU R7, [R1+0x98] ;  /* 0x0000980001077983 */ /* 0x002f280000300800 */
[----:B------:R-:W3:Y:S04]  /*56d0*/  LDL.LU R6, [R1+0x94] ;  /* 0x0000940001067983 */ /* 0x000ee80000300800 */
[----:B------:R0:W-:Y:S01]  /*56e0*/  STL [R1+0x184], R17 ;  /* 0x0001841101007387 */ /* 0x0001e20000100800 */
[----:B------:R-:W-:-:S03]  /*56f0*/  LEA R4, P1, R22, R26, 0x1 ;  /* 0x0000001a16047211 */ /* 0x000fc600078208ff */
[----:B0-----:R-:W3:Y:S04]  /*5700*/  LDL.LU R17, [R1+0x90] ;  /* 0x0000900001117983 */ /* 0x001ee80000300800 */
[----:B------:R0:W-:Y:S01]  /*5710*/  STL [R1+0x180], R12 ;  /* 0x0001800c01007387 */ /* 0x0001e20000100800 */
[----:B------:R-:W-:-:S03]  /*5720*/  LEA.HI.X.SX32 R9, R13, R27, 0x1, P0 ;  /* 0x0000001b0d097211 */ /* 0x000fc600000f0eff */
[----:B0-----:R-:W4:Y:S04]  /*5730*/  LDL.LU R12, [R1+0x8c] ;  /* 0x00008c00010c7983 */ /* 0x001f280000300800 */
[----:B------:R0:W-:Y:S02]  /*5740*/  STL [R1+0x178], R5 ;  /* 0x0001780501007387 */ /* 0x0001e40000100800 */
[----:B0-----:R-:W-:Y:S02]  /*5750*/  LEA.HI.X.SX32 R5, R22, R27, 0x1, P1 ;  /* 0x0000001b16057211 */ /* 0x001fe400008f0eff */
[-C--:B--2---:R-:W-:Y:S01]  /*5760*/  LEA R10, P0, R19, R26.reuse, 0x1 ;  /* 0x0000001a130a7211 */ /* 0x084fe200078008ff */
[----:B------:R-:W-:Y:S04]  /*5770*/  STL [R1+0x168], R3 ;  /* 0x0001680301007387 */ /* 0x000fe80000100800 */
[----:B------:R0:W-:Y:S04]  /*5780*/  STL [R1+0x170], R2 ;  /* 0x0001700201007387 */ /* 0x0001e80000100800 */
[----:B------:R1:W-:Y:S01]  /*5790*/  STL [R1+0x160], R11 ;  /* 0x0001600b01007387 */ /* 0x0003e20000100800 */
[----:B0-----:R-:W-:-:S03]  /*57a0*/  LEA R2, P2, R18, R26, 0x1 ;  /* 0x0000001a12027211 */ /* 0x001fc600078408ff */
[----:B------:R0:W-:Y:S01]  /*57b0*/  STL.64 [R1+0x128], R8 ;  /* 0x0001280801007387 */ /* 0x0001e20000100a00 */
[----:B------:R-:W-:-:S03]  /*57c0*/  LEA.HI.X.SX32 R3, R18, R27, 0x1, P2 ;  /* 0x0000001b12037211 */ /* 0x000fc600010f0eff */
[----:B------:R2:W-:Y:S04]  /*57d0*/  STL.64 [R1+0x120], R4 ;  /* 0x0001200401007387 */ /* 0x0005e80000100a00 */
[----:B------:R5:W-:Y:S01]  /*57e0*/  STL.64 [R1+0x118], R2 ;  /* 0x0001180201007387 */ /* 0x000be20000100a00 */
[----:B-1----:R-:W-:-:S03]  /*57f0*/  LEA.HI.X.SX32 R11, R19, R27, 0x1, P0 ;  /* 0x0000001b130b7211 */ /* 0x002fc600000f0eff */
[----:B------:R-:W4:Y:S01]  /*5800*/  LDL.LU R13, [R1+0x88] ;  /* 0x00008800010d7983 */ /* 0x000f220000300800 */
[----:B0-----:R-:W-:-:S03]  /*5810*/  LEA R8, P1, R16, R26, 0x1 ;  /* 0x0000001a10087211 */ /* 0x001fc600078208ff */
[----:B------:R-:W4:Y:S01]  /*5820*/  LDL.LU R22, [R1+0x84] ;  /* 0x0000840001167983 */ /* 0x000f220000300800 */
[----:B--2---:R-:W-:-:S03]  /*5830*/  LEA R4, P2, R23, R26, 0x1 ;  /* 0x0000001a17047211 */ /* 0x004fc600078408ff */
[----:B------:R-:W2:Y:S01]  /*5840*/  LDL.LU R18, [R1+0x80] ;  /* 0x0000800001127983 */ /* 0x000ea20000300800 */
[----:B-----5:R-:W-:-:S03]  /*5850*/  LEA R2, P3, R24, R26, 0x1 ;  /* 0x0000001a18027211 */ /* 0x020fc600078608ff */
[----:B------:R0:W-:Y:S01]  /*5860*/  STL.64 [R1+0x110], R10 ;  /* 0x0001100a01007387 */ /* 0x0001e20000100a00 */
[----:B------:R-:W-:-:S03]  /*5870*/  LEA.HI.X.SX32 R9, R16, R27, 0x1, P1 ;  /* 0x0000001b10097211 */ /* 0x000fc600008f0eff */
[----:B------:R-:W5:Y:S01]  /*5880*/  LDL.LU R19, [R1+0x78] ;  /* 0x0000780001137983 */ /* 0x000f620000300800 */
[-C--:B------:R-:W-:Y:S02]  /*5890*/  LEA.HI.X.SX32 R5, R23, R27.reuse, 0x1, P2 ;  /* 0x0000001b17057211 */ /* 0x080fe400010f0eff */
[----:B------:R-:W-:Y:S01]  /*58a0*/  LEA.HI.X.SX32 R3, R24, R27, 0x1, P3 ;  /* 0x0000001b18037211 */ /* 0x000fe200018f0eff */
[----:B------:R1:W-:Y:S04]  /*58b0*/  STL.64 [R1+0x108], R8 ;  /* 0x0001080801007387 */ /* 0x0003e80000100a00 */
[----:B------:R1:W-:Y:S04]  /*58c0*/  STL.64 [R1+0x100], R4 ;  /* 0x0001000401007387 */ /* 0x0003e80000100a00 */
[----:B------:R3:W-:Y:S04]  /*58d0*/  STL.64 [R1+0xf8], R2 ;  /* 0x0000f80201007387 */ /* 0x0007e80000100a00 */
[----:B------:R-:W5:Y:S01]  /*58e0*/  LDL.LU R23, [R1+0x7c] ;  /* 0x00007c0001177983 */ /* 0x000f620000300800 */
[----:B0-----:R-:W-:-:S02]  /*58f0*/  LEA R10, P0, R25, R26, 0x1 ;  /* 0x0000001a190a7211 */ /* 0x001fc400078008ff */
[-C--:B-1----:R-:W-:Y:S01]  /*5900*/  LEA R8, P1, R14, R26.reuse, 0x1 ;  /* 0x0000001a0e087211 */ /* 0x082fe200078208ff */
[----:B------:R-:W5:Y:S01]  /*5910*/  LDL.LU R16, [R1+0x70] ;  /* 0x0000700001107983 */ /* 0x000f620000300800 */
[-C--:B------:R-:W-:Y:S02]  /*5920*/  LEA R4, P2, R15, R26.reuse, 0x1 ;  /* 0x0000001a0f047211 */ /* 0x080fe400078408ff */
[-C--:B------:R-:W-:Y:S01]  /*5930*/  LEA.HI.X.SX32 R11, R25, R27.reuse, 0x1, P0 ;  /* 0x0000001b190b7211 */ /* 0x080fe200000f0eff */
[----:B------:R-:W5:Y:S01]  /*5940*/  LDL.LU R24, [R1+0x68] ;  /* 0x0000680001187983 */ /* 0x000f620000300800 */
[----:B---3--:R-:W-:Y:S02]  /*5950*/  LEA R2, P3, R20, R26, 0x1 ;  /* 0x0000001a14027211 */ /* 0x008fe400078608ff */
[-C--:B------:R-:W-:Y:S02]  /*5960*/  LEA.HI.X.SX32 R9, R14, R27.reuse, 0x1, P1 ;  /* 0x0000001b0e097211 */ /* 0x080fe400008f0eff */
[-C--:B------:R-:W-:Y:S01]  /*5970*/  LEA.HI.X.SX32 R5, R15, R27.reuse, 0x1, P2 ;  /* 0x0000001b0f057211 */ /* 0x080fe200010f0eff */
[----:B------:R4:W-:Y:S01]  /*5980*/  STL.64 [R1+0xf0], R10 ;  /* 0x0000f00a01007387 */ /* 0x0009e20000100a00 */
[----:B------:R-:W-:-:S03]  /*5990*/  LEA.HI.X.SX32 R3, R20, R27, 0x1, P3 ;  /* 0x0000001b14037211 */ /* 0x000fc600018f0eff */
[----:B------:R-:W3:Y:S04]  /*59a0*/  LDL.LU R25, [R1+0x58] ;  /* 0x0000580001197983 */ /* 0x000ee80000300800 */
[----:B------:R0:W-:Y:S04]  /*59b0*/  STL.64 [R1+0xe8], R8 ;  /* 0x0000e80801007387 */ /* 0x0001e80000100a00 */
[----:B------:R1:W-:Y:S04]  /*59c0*/  STL.64 [R1+0xe0], R4 ;  /* 0x0000e00401007387 */ /* 0x0003e80000100a00 */
[----:B------:R1:W-:Y:S04]  /*59d0*/  STL.64 [R1+0xd8], R2 ;  /* 0x0000d80201007387 */ /* 0x0003e80000100a00 */
[----:B------:R-:W3:Y:S04]  /*59e0*/  LDL.LU R14, [R1+0x74] ;  /* 0x00007400010e7983 */ /* 0x000ee80000300800 */
[----:B------:R-:W3:Y:S01]  /*59f0*/  LDL.LU R20, [R1+0x6c] ;  /* 0x00006c0001147983 */ /* 0x000ee20000300800 */
[----:B----4-:R-:W-:-:S02]  /*5a00*/  LEA R10, P0, R7, R26, 0x1 ;  /* 0x0000001a070a7211 */ /* 0x010fc400078008ff */
[-C--:B0-----:R-:W-:Y:S02]  /*5a10*/  LEA R8, P1, R6, R26.reuse, 0x1 ;  /* 0x0000001a06087211 */ /* 0x081fe400078208ff */
[-C--:B------:R-:W-:Y:S02]  /*5a20*/  LEA.HI.X.SX32 R11, R7, R27.reuse, 0x1, P0 ;  /* 0x0000001b070b7211 */ /* 0x080fe400000f0eff */
[CC--:B-1----:R-:W-:Y:S01]  /*5a30*/  LEA R4, P2, R17.reuse, R26.reuse, 0x1 ;  /* 0x0000001a11047211 */ /* 0x0c2fe200078408ff */
[----:B------:R-:W4:Y:S01]  /*5a40*/  LDL.LU R7, [R1+0x64] ;  /* 0x0000640001077983 */ /* 0x000f220000300800 */
[----:B------:R-:W-:Y:S02]  /*5a50*/  LEA R2, P3, R12, R26, 0x1 ;  /* 0x0000001a0c027211 */ /* 0x000fe400078608ff */
[-C--:B------:R-:W-:Y:S02]  /*5a60*/  LEA.HI.X.SX32 R9, R6, R27.reuse, 0x1, P1 ;  /* 0x0000001b06097211 */ /* 0x080fe400008f0eff */
[-C--:B------:R-:W-:Y:S01]  /*5a70*/  LEA.HI.X.SX32 R5, R17, R27.reuse, 0x1, P2 ;  /* 0x0000001b11057211 */ /* 0x080fe200010f0eff */
[----:B------:R0:W-:Y:S01]  /*5a80*/  STL.64 [R1+0xd0], R10 ;  /* 0x0000d00a01007387 */ /* 0x0001e20000100a00 */
[----:B------:R-:W-:-:S03]  /*5a90*/  LEA.HI.X.SX32 R3, R12, R27, 0x1, P3 ;  /* 0x0000001b0c037211 */ /* 0x000fc600018f0eff */
[----:B------:R-:W4:Y:S04]  /*5aa0*/  LDL.LU R15, [R1+0x5c] ;  /* 0x00005c00010f7983 */ /* 0x000f280000300800 */
[----:B------:R1:W-:Y:S04]  /*5ab0*/  STL.64 [R1+0xc8], R8 ;  /* 0x0000c80801007387 */ /* 0x0003e80000100a00 */
[----:B------:R2:W-:Y:S04]  /*5ac0*/  STL.64 [R1+0xc0], R4 ;  /* 0x0000c00401007387 */ /* 0x0005e80000100a00 */
[----:B------:R5:W-:Y:S04]  /*5ad0*/  STL.64 [R1+0xb8], R2 ;  /* 0x0000b80201007387 */ /* 0x000be80000100a00 */
[----:B------:R-:W4:Y:S01]  /*5ae0*/  LDL.LU R17, [R1+0x54] ;  /* 0x0000540001117983 */ /* 0x000f220000300800 */
[----:B0-----:R-:W-:-:S04]  /*5af0*/  LEA R10, P0, R13, R26, 0x1 ;  /* 0x0000001a0d0a7211 */ /* 0x001fc800078008ff */
[-C--:B------:R-:W-:Y:S02]  /*5b00*/  LEA.HI.X.SX32 R11, R13, R27.reuse, 0x1, P0 ;  /* 0x0000001b0d0b7211 */ /* 0x080fe400000f0eff */
[-C--:B-1----:R-:W-:Y:S02]  /*5b10*/  LEA R8, P1, R22, R26.reuse, 0x1 ;  /* 0x0000001a16087211 */ /* 0x082fe400078208ff */
[-C--:B--2---:R-:W-:Y:S01]  /*5b20*/  LEA R4, P2, R18, R26.reuse, 0x1 ;  /* 0x0000001a12047211 */ /* 0x084fe200078408ff */
[----:B------:R0:W-:Y:S01]  /*5b30*/  STL.64 [R1+0xb0], R10 ;  /* 0x0000b00a01007387 */ /* 0x0001e20000100a00 */
[-C--:B------:R-:W-:Y:S02]  /*5b40*/  LEA.HI.X.SX32 R9, R22, R27.reuse, 0x1, P1 ;  /* 0x0000001b16097211 */ /* 0x080fe400008f0eff */
[-C--:B------:R-:W-:Y:S02]  /*5b50*/  LEA.HI.X.SX32 R5, R18, R27.reuse, 0x1, P2 ;  /* 0x0000001b12057211 */ /* 0x080fe400010f0eff */
[CC--:B-----5:R-:W-:Y:S01]  /*5b60*/  LEA R2, P3, R19.reuse, R26.reuse, 0x1 ;  /* 0x0000001a13027211 */ /* 0x0e0fe200078608ff */
[----:B0-----:R-:W2:Y:S03]  /*5b70*/  LDL.LU R11, [R1+0x1e4] ;  /* 0x0001e400010b7983 */ /* 0x001ea60000300800 */
[----:B------:R-:W-:Y:S01]  /*5b80*/  LEA.HI.X.SX32 R3, R19, R27, 0x1, P3 ;  /* 0x0000001b13037211 */ /* 0x000fe200018f0eff */
[----:B------:R-:W5:Y:S04]  /*5b90*/  LDL.LU R12, [R1+0x1d8] ;  /* 0x0001d800010c7983 */ /* 0x000f680000300800 */
[----:B------:R-:W5:Y:S04]  /*5ba0*/  LDL.LU R13, [R1+0x1d0] ;  /* 0x0001d000010d7983 */ /* 0x000f680000300800 */
[----:B------:R-:W-:Y:S01]  /*5bb0*/  STL.64 [R1+0xa8], R8 ;  /* 0x0000a80801007387 */ /* 0x000fe20000100a00 */
[----:B------:R-:W-:-:S03]  /*5bc0*/  LEA R18, P0, R23, R26, 0x1 ;  /* 0x0000001a17127211 */ /* 0x000fc600078008ff */
[----:B------:R0:W-:Y:S04]  /*5bd0*/  STL.64 [R1+0xa0], R4 ;  /* 0x0000a00401007387 */ /* 0x0001e80000100a00 */
[----:B------:R-:W-:Y:S04]  /*5be0*/  STL.64 [R1+0x98], R2 ;  /* 0x0000980201007387 */ /* 0x000fe80000100a00 */
[----:B------:R-:W5:Y:S01]  /*5bf0*/  LDL.LU R22, [R1+0x1cc] ;  /* 0x0001cc0001167983 */ /* 0x000f620000300800 */
[----:B------:R-:W-:-:S03]  /*5c00*/  LEA.HI.X.SX32 R19, R23, R27, 0x1, P0 ;  /* 0x0000001b17137211 */ /* 0x000fc600000f0eff */
[----:B------:R-:W5:Y:S04]  /*5c10*/  LDL.LU R23, [R1+0x1c4] ;  /* 0x0001c40001177983 */ /* 0x000f680000300800 */
[----:B------:R1:W-:Y:S01]  /*5c20*/  STL.64 [R1+0x90], R18 ;  /* 0x0000901201007387 */ /* 0x0003e20000100a00 */
[-C--:B0-----:R-:W-:Y:S02]  /*5c30*/  LEA R4, P2, R24, R26.reuse, 0x1 ;  /* 0x0000001a18047211 */ /* 0x081fe400078408ff */
[-C--:B------:R-:W-:Y:S01]  /*5c40*/  LEA R8, P1, R16, R26.reuse, 0x1 ;  /* 0x0000001a10087211 */ /* 0x080fe200078208ff */
[----:B-1----:R-:W5:Y:S01]  /*5c50*/  LDL.LU R18, [R1+0x1bc] ;  /* 0x0001bc0001127983 */ /* 0x002f620000300800 */
[-C--:B---3--:R-:W-:Y:S02]  /*5c60*/  LEA R2, P3, R25, R26.reuse, 0x1 ;  /* 0x0000001a19027211 */ /* 0x088fe400078608ff */
[----:B------:R-:W-:Y:S01]  /*5c70*/  LEA.HI.X.SX32 R5, R24, R27, 0x1, P2 ;  /* 0x0000001b18057211 */ /* 0x000fe200010f0eff */
[----:B------:R-:W3:Y:S01]  /*5c80*/  LDL.LU R19, [R1+0x130] ;  /* 0x0001300001137983 */ /* 0x000ee20000300800 */
[----:B------:R-:W-:-:S02]  /*5c90*/  LEA R24, P0, R14, R26, 0x1 ;  /* 0x0000001a0e187211 */ /* 0x000fc400078008ff */
[-C--:B------:R-:W-:Y:S02]  /*5ca0*/  LEA.HI.X.SX32 R9, R16, R27.reuse, 0x1, P1 ;  /* 0x0000001b10097211 */ /* 0x080fe400008f0eff */
[-C--:B------:R-:W-:Y:S02]  /*5cb0*/  LEA.HI.X.SX32 R3, R25, R27.reuse, 0x1, P3 ;  /* 0x0000001b19037211 */ /* 0x080fe400018f0eff */
[----:B------:R-:W-:Y:S01]  /*5cc0*/  LEA.HI.X.SX32 R25, R14, R27, 0x1, P0 ;  /* 0x0000001b0e197211 */ /* 0x000fe200000f0eff */
[----:B------:R0:W-:Y:S04]  /*5cd0*/  STL.64 [R1+0x88], R8 ;  /* 0x0000880801007387 */ /* 0x0001e80000100a00 */
[----:B------:R-:W-:Y:S04]  /*5ce0*/  STL.64 [R1+0x80], R4 ;  /* 0x0000800401007387 */ /* 0x000fe80000100a00 */
[----:B------:R-:W-:Y:S01]  /*5cf0*/  STL.64 [R1+0x78], R2 ;  /* 0x0000780201007387 */ /* 0x000fe20000100a00 */
[----:B0-----:R-:W-:-:S03]  /*5d00*/  LEA R8, P1, R20, R26, 0x1 ;  /* 0x0000001a14087211 */ /* 0x001fc600078208ff */
[----:B------:R0:W-:Y:S01]  /*5d10*/  STL.64 [R1+0x70], R24 ;  /* 0x0000701801007387 */ /* 0x0001e20000100a00 */
[----:B------:R-:W-:-:S03]  /*5d20*/  LEA.HI.X.SX32 R9, R20, R27, 0x1, P1 ;  /* 0x0000001b14097211 */ /* 0x000fc600008f0eff */
[----:B0-----:R-:W3:Y:S04]  /*5d30*/  LDL.LU R24, [R1+0xe34] ;  /* 0x000e340001187983 */ /* 0x001ee80000300800 */
[----:B------:R-:W3:Y:S04]  /*5d40*/  LDL.LU R6, [R1+0x1b4] ;  /* 0x0001b40001067983 */ /* 0x000ee80000300800 */
[----:B------:R-:W3:Y:S04]  /*5d50*/  LDL.LU R25, [R1+0x140] ;  /* 0x0001400001197983 */ /* 0x000ee80000300800 */
[----:B------:R-:W-:Y:S04]  /*5d60*/  STL.64 [R1+0x68], R8 ;  /* 0x0000680801007387 */ /* 0x000fe80000100a00 */
[----:B------:R-:W3:Y:S01]  /*5d70*/  LDL.LU R20, [R1+0x138] ;  /* 0x0001380001147983 */ /* 0x000ee20000300800 */
[----:B----4-:R-:W-:-:S04]  /*5d80*/  LEA R4, P2, R7, R26, 0x1 ;  /* 0x0000001a07047211 */ /* 0x010fc800078408ff */
[----:B------:R-:W-:Y:S02]  /*5d90*/  LEA.HI.X.SX32 R5, R7, R27, 0x1, P2 ;  /* 0x0000001b07057211 */ /* 0x000fe400010f0eff */
[----:B------:R-:W-:-:S03]  /*5da0*/  LEA R2, P3, R15, R26, 0x1 ;  /* 0x0000001a0f027211 */ /* 0x000fc600078608ff */
[----:B------:R-:W-:Y:S01]  /*5db0*/  STL.64 [R1+0x60], R4 ;  /* 0x0000600401007387 */ /* 0x000fe20000100a00 */
[----:B------:R-:W-:-:S03]  /*5dc0*/  LEA R14, P0, R17, R26, 0x1 ;  /* 0x0000001a110e7211 */ /* 0x000fc600078008ff */
[----:B------:R-:W4:Y:S01]  /*5dd0*/  LDL.LU R7, [R1+0x134] ;  /* 0x0001340001077983 */ /* 0x000f220000300800 */
[-C--:B------:R-:W-:Y:S02]  /*5de0*/  LEA.HI.X.SX32 R3, R15, R27.reuse, 0x1, P3 ;  /* 0x0000001b0f037211 */ /* 0x080fe400018f0eff */
[----:B------:R-:W-:-:S03]  /*5df0*/  LEA.HI.X.SX32 R15, R17, R27, 0x1, P0 ;  /* 0x0000001b110f7211 */ /* 0x000fc600000f0eff */
[----:B------:R-:W-:Y:S04]  /*5e00*/  STL.64 [R1+0x58], R2 ;  /* 0x0000580201007387 */ /* 0x000fe80000100a00 */
[----:B------:R-:W4:Y:S04]  /*5e10*/  LDL.LU R16, [R1+0x1a0] ;  /* 0x0001a00001107983 */ /* 0x000f280000300800 */
[----:B------:R0:W-:Y:S04]  /*5e20*/  STL.64 [R1+0x50], R14 ;  /* 0x0000500e01007387 */ /* 0x0001e80000100a00 */
[----:B0-----:R-:W4:Y:S04]  /*5e30*/  LDL.LU R14, [R1+0x13c] ;  /* 0x00013c00010e7983 */ /* 0x001f280000300800 */
[----:B------:R-:W4:Y:S04]  /*5e40*/  LDL.LU R15, [R1+0x148] ;  /* 0x00014800010f7983 */ /* 0x000f280000300800 */
[----:B------:R-:W4:Y:S01]  /*5e50*/  LDL.LU R17, [R1+0x144] ;  /* 0x0001440001117983 */ /* 0x000f220000300800 */
[----:B--2---:R-:W-:-:S02]  /*5e60*/  LEA R8, P1, R11, R26, 0x1 ;  /* 0x0000001a0b087211 */ /* 0x004fc400078208ff */
[CC--:B-----5:R-:W-:Y:S02]  /*5e70*/  LEA R4, P2, R12.reuse, R26.reuse, 0x1 ;  /* 0x0000001a0c047211 */ /* 0x0e0fe400078408ff */
[-C--:B------:R-:W-:Y:S02]  /*5e80*/  LEA.HI.X.SX32 R9, R11, R27.reuse, 0x1, P1 ;  /* 0x0000001b0b097211 */ /* 0x080fe400008f0eff */
[CC--:B------:R-:W-:Y:S02]  /*5e90*/  LEA R2, P3, R13.reuse, R26.reuse, 0x1 ;  /* 0x0000001a0d027211 */ /* 0x0c0fe400078608ff */
[-C--:B------:R-:W-:Y:S02]  /*5ea0*/  LEA.HI.X.SX32 R5, R12, R27.reuse, 0x1, P2 ;  /* 0x0000001b0c057211 */ /* 0x080fe400010f0eff */
[----:B------:R-:W-:Y:S01]  /*5eb0*/  LEA.HI.X.SX32 R3, R13, R27, 0x1, P3 ;  /* 0x0000001b0d037211 */ /* 0x000fe200018f0eff */
[----:B------:R0:W-:Y:S04]  /*5ec0*/  STL.64 [R1+0x48], R8 ;  /* 0x0000480801007387 */ /* 0x0001e80000100a00 */
[----:B------:R1:W-:Y:S04]  /*5ed0*/  STL.64 [R1+0x40], R4 ;  /* 0x0000400401007387 */ /* 0x0003e80000100a00 */
[----:B------:R3:W-:Y:S01]  /*5ee0*/  STL.64 [R1+0x38], R2 ;  /* 0x0000380201007387 */ /* 0x0007e20000100a00 */
[----:B------:R-:W-:-:S03]  /*5ef0*/  LEA R10, P0, R22, R26, 0x1 ;  /* 0x0000001a160a7211 */ /* 0x000fc600078008ff */
[----:B------:R-:W2:Y:S01]  /*5f00*/  LDL.LU R12, [R1+0x190] ;  /* 0x00019000010c7983 */ /* 0x000ea20000300800 */
[----:B------:R-:W-:-:S03]  /*5f10*/  LEA.HI.X.SX32 R11, R22, R27, 0x1, P0 ;  /* 0x0000001b160b7211 */ /* 0x000fc600000f0eff */
[----:B------:R-:W5:Y:S01]  /*5f20*/  LDL.LU R13, [R1+0x14c] ;  /* 0x00014c00010d7983 */ /* 0x000f620000300800 */
[----:B0-----:R-:W-:-:S03]  /*5f30*/  LEA R8, P1, R23, R26, 0x1 ;  /* 0x0000001a17087211 */ /* 0x001fc600078208ff */
[----:B------:R-:W5:Y:S01]  /*5f40*/  LDL.LU R22, [R1+0x150] ;  /* 0x0001500001167983 */ /* 0x000f620000300800 */
[----:B------:R-:W-:-:S03]  /*5f50*/  LEA.HI.X.SX32 R9, R23, R27, 0x1, P1 ;  /* 0x0000001b17097211 */ /* 0x000fc600008f0eff */
[----:B------:R0:W-:Y:S04]  /*5f60*/  STL.64 [R1+0x30], R10 ;  /* 0x0000300a01007387 */ /* 0x0001e80000100a00 */
[----:B------:R-:W5:Y:S01]  /*5f70*/  LDL.LU R23, [R1+0x154] ;  /* 0x0001540001177983 */ /* 0x000f620000300800 */
[----:B-1----:R-:W-:-:S03]  /*5f80*/  LEA R4, P2, R18, R26, 0x1 ;  /* 0x0000001a12047211 */ /* 0x002fc600078408ff */
[----:B------:R1:W-:Y:S01]  /*5f90*/  STL.64 [R1+0x28], R8 ;  /* 0x0000280801007387 */ /* 0x0003e20000100a00 */
[----:B------:R-:W-:-:S03]  /*5fa0*/  LEA.HI.X.SX32 R5, R18, R27, 0x1, P2 ;  /* 0x0000001b12057211 */ /* 0x000fc600010f0eff */
[----:B------:R-:W5:Y:S01]  /*5fb0*/  LDL.LU R18, [R1+0x17c] ;  /* 0x00017c0001127983 */ /* 0x000f620000300800 */
[----:B---3--:R-:W-:-:S04]  /*5fc0*/  LEA R2, P3, R19, R26, 0x1 ;  /* 0x0000001a13027211 */ /* 0x008fc800078608ff */
[----:B------:R-:W-:Y:S01]  /*5fd0*/  LEA.HI.X.SX32 R3, R19, R27, 0x1, P3 ;  /* 0x0000001b13037211 */ /* 0x000fe200018f0eff */
[----:B------:R3:W-:Y:S04]  /*5fe0*/  STL.64 [R1+0x20], R4 ;  /* 0x0000200401007387 */ /* 0x0007e80000100a00 */
[----:B------:R-:W5:Y:S04]  /*5ff0*/  LDL.LU R19, [R1+0x174] ;  /* 0x0001740001137983 */ /* 0x000f680000300800 */
[----:B------:R4:W-:Y:S01]  /*6000*/  STL.64 [R1+0x18], R2 ;  /* 0x0000180201007387 */ /* 0x0009e20000100a00 */
[----:B0-----:R-:W-:-:S02]  /*6010*/  LEA R10, P0, R6, R26, 0x1 ;  /* 0x0000001a060a7211 */ /* 0x001fc400078008ff */
[CC--:B-1----:R-:W-:Y:S02]  /*6020*/  LEA R8, P1, R25.reuse, R26.reuse, 0x1 ;  /* 0x0000001a19087211 */ /* 0x0c2fe400078208ff */
[-C--:B------:R-:W-:Y:S02]  /*6030*/  LEA.HI.X.SX32 R11, R6, R27.reuse, 0x1, P0 ;  /* 0x0000001b060b7211 */ /* 0x080fe400000f0eff */
[-C--:B------:R-:W-:Y:S02]  /*6040*/  LEA.HI.X.SX32 R9, R25, R27.reuse, 0x1, P1 ;  /* 0x0000001b19097211 */ /* 0x080fe400008f0eff */
[CC--:B---3--:R-:W-:Y:S01]  /*6050*/  LEA R4, P2, R20.reuse, R26.reuse, 0x1 ;  /* 0x0000001a14047211 */ /* 0x0c8fe200078408ff */
[----:B------:R-:W-:Y:S03]  /*6060*/  STL.64 [R1+0x10], R10 ;  /* 0x0000100a01007387 */ /* 0x000fe60000100a00 */
[----:B------:R-:W-:Y:S01]  /*6070*/  LEA.HI.X.SX32 R5, R20, R27, 0x1, P2 ;  /* 0x0000001b14057211 */ /* 0x000fe200010f0eff */
[----:B------:R-:W3:Y:S04]  /*6080*/  LDL.LU R25, [R1+0x16c] ;  /* 0x00016c0001197983 */ /* 0x000ee80000300800 */
[----:B------:R-:W-:Y:S04]  /*6090*/  STL.64 [R1+0x8], R8 ;  /* 0x0000080801007387 */ /* 0x000fe80000100a00 */
[----:B------:R-:W3:Y:S01]  /*60a0*/  LDL.LU R20, [R1+0x164] ;  /* 0x0001640001147983 */ /* 0x000ee20000300800 */
[----:B----4-:R-:W-:-:S04]  /*60b0*/  LEA R2, P3, R7, R26, 0x1 ;  /* 0x0000001a07027211 */ /* 0x010fc800078608ff */
[----:B------:R-:W-:Y:S01]  /*60c0*/  LEA.HI.X.SX32 R3, R7, R27, 0x1, P3 ;  /* 0x0000001b07037211 */ /* 0x000fe200018f0eff */
[----:B------:R-:W-:Y:S04]  /*60d0*/  STL.64 [R1], R4 ;  /* 0x0000000401007387 */ /* 0x000fe80000100a00 */
[----:B------:R0:W-:Y:S02]  /*60e0*/  STL.64 [R1+0x130], R2 ;  /* 0x0001300201007387 */ /* 0x0001e40000100a00 */
[----:B0-----:R-:W-:-:S04]  /*60f0*/  LEA R2, P0, R16, R26, 0x1 ;  /* 0x0000001a10027211 */ /* 0x001fc800078008ff */
[-C--:B------:R-:W-:Y:S02]  /*6100*/  LEA.HI.X.SX32 R3, R16, R27.reuse, 0x1, P0 ;  /* 0x0000001b10037211 */ /* 0x080fe400000f0eff */
[CC--:B------:R-:W-:Y:S02]  /*6110*/  LEA R8, P1, R14.reuse, R26.reuse, 0x1 ;  /* 0x0000001a0e087211 */ /* 0x0c0fe400078208ff */
[-C--:B------:R-:W-:Y:S02]  /*6120*/  LEA R4, P2, R15, R26.reuse, 0x1 ;  /* 0x0000001a0f047211 */ /* 0x080fe400078408ff */
[----:B------:R-:W-:Y:S02]  /*6130*/  LEA R6, P3, R17, R26, 0x1 ;  /* 0x0000001a11067211 */ /* 0x000fe400078608ff */
[-C--:B------:R-:W-:Y:S01]  /*6140*/  LEA.HI.X.SX32 R5, R15, R27.reuse, 0x1, P2 ;  /* 0x0000001b0f057211 */ /* 0x080fe200010f0eff */
[----:B------:R-:W-:Y:S01]  /*6150*/  STL [R1+0xd0c], R3 ;  /* 0x000d0c0301007387 */ /* 0x000fe20000100800 */
[----:B------:R-:W-:-:S02]  /*6160*/  LEA.HI.X.SX32 R9, R14, R27, 0x1, P1 ;  /* 0x0000001b0e097211 */ /* 0x000fc400008f0eff */
[----:B------:R-:W-:Y:S01]  /*6170*/  LEA.HI.X.SX32 R7, R17, R27, 0x1, P3 ;  /* 0x0000001b11077211 */ /* 0x000fe200018f0eff */
[----:B------:R-:W-:Y:S04]  /*6180*/  STL [R1+0xd10], R2 ;  /* 0x000d100201007387 */ /* 0x000fe80000100800 */
[----:B------:R-:W-:Y:S04]  /*6190*/  STL [R1+0xd14], R5 ;  /* 0x000d140501007387 */ /* 0x000fe80000100800 */
[----:B------:R-:W-:Y:S04]  /*61a0*/  STL [R1+0xd18], R4 ;  /* 0x000d180401007387 */ /* 0x000fe80000100800 */
[----:B------:R-:W-:Y:S04]  /*61b0*/  STL.64 [R1+0x138], R8 ;  /* 0x0001380801007387 */ /* 0x000fe80000100a00 */
[----:B------:R2:W-:Y:S01]  /*61c0*/  STL.64 [R1+0x140], R6 ;  /* 0x0001400601007387 */ /* 0x0005e20000100a00 */
[----:B------:R-:W-:Y:S01]  /*61d0*/  IMAD R28, R21, 0x2, R28 ;  /* 0x00000002151c7824 */ /* 0x000fe200078e021c */
[----:B--2---:R-:W-:-:S02]  /*61e0*/  LEA R6, P0, R12, R26, 0x1 ;  /* 0x0000001a0c067211 */ /* 0x004fc400078008ff */
[CC--:B-----5:R-:W-:Y:S02]  /*61f0*/  LEA R2, P1, R13.reuse, R26.reuse, 0x1 ;  /* 0x0000001a0d027211 */ /* 0x0e0fe400078208ff */
[-C--:B------:R-:W-:Y:S02]  /*6200*/  LEA.HI.X.SX32 R7, R12, R27.reuse, 0x1, P0 ;  /* 0x0000001b0c077211 */ /* 0x080fe400000f0eff */
[CC--:B------:R-:W-:Y:S02]  /*6210*/  LEA R8, P2, R22.reuse, R26.reuse, 0x1 ;  /* 0x0000001a16087211 */ /* 0x0c0fe400078408ff */
[-C--:B------:R-:W-:Y:S02]  /*6220*/  LEA.HI.X.SX32 R3, R13, R27.reuse, 0x1, P1 ;  /* 0x0000001b0d037211 */ /* 0x080fe400008f0eff */
[----:B------:R-:W-:Y:S01]  /*6230*/  LEA.HI.X.SX32 R9, R22, R27, 0x1, P2 ;  /* 0x0000001b16097211 */ /* 0x000fe200010f0eff */
[----:B------:R-:W-:Y:S04]  /*6240*/  STL [R1+0xd1c], R7 ;  /* 0x000d1c0701007387 */ /* 0x000fe80000100800 */
[----:B------:R-:W-:Y:S04]  /*6250*/  STL [R1+0xd20], R6 ;  /* 0x000d200601007387 */ /* 0x000fe80000100800 */
[----:B------:R-:W-:Y:S04]  /*6260*/  STL [R1+0xd24], R9 ;  /* 0x000d240901007387 */ /* 0x000fe80000100800 */
[----:B------:R-:W-:Y:S01]  /*6270*/  STL [R1+0xd28], R8 ;  /* 0x000d280801007387 */ /* 0x000fe20000100800 */
[----:B------:R-:W-:-:S03]  /*6280*/  LEA R10, P1, R18, R26, 0x1 ;  /* 0x0000001a120a7211 */ /* 0x000fc600078208ff */
[----:B------:R0:W-:Y:S01]  /*6290*/  STL.64 [R1+0x148], R2 ;  /* 0x0001480201007387 */ /* 0x0001e20000100a00 */
[----:B------:R-:W-:Y:S02]  /*62a0*/  LEA.HI.X.SX32 R11, R18, R27, 0x1, P1 ;  /* 0x0000001b120b7211 */ /* 0x000fe400008f0eff */
[----:B0-----:R-:W-:-:S03]  /*62b0*/  LEA R2, P0, R23, R26, 0x1 ;  /* 0x0000001a17027211 */ /* 0x001fc600078008ff */
[----:B------:R-:W-:Y:S01]  /*62c0*/  STL [R1+0xd2c], R11 ;  /* 0x000d2c0b01007387 */ /* 0x000fe20000100800 */
[----:B------:R-:W-:-:S03]  /*62d0*/  LEA.HI.X.SX32 R3, R23, R27, 0x1, P0 ;  /* 0x0000001b17037211 */ /* 0x000fc600000f0eff */
[----:B------:R-:W-:Y:S04]  /*62e0*/  STL [R1+0xd30], R10 ;  /* 0x000d300a01007387 */ /* 0x000fe80000100800 */
[----:B------:R0:W-:Y:S01]  /*62f0*/  STL.64 [R1+0x150], R2 ;  /* 0x0001500201007387 */ /* 0x0001e20000100a00 */
[----:B------:R-:W-:Y:S02]  /*6300*/  LEA R12, P2, R19, R26, 0x1 ;  /* 0x0000001a130c7211 */ /* 0x000fe400078408ff */
[----:B0-----:R-:W-:-:S05]  /*6310*/  LEA R3, R21, R24, 0x1 ;  /* 0x0000001815037211 */ /* 0x001fca00078e08ff */
[----:B------:R-:W-:-:S05]  /*6320*/  IMAD R3, R21, 0x2, R3 ;  /* 0x0000000215037824 */ /* 0x000fca00078e0203 */
[----:B------:R-:W-:Y:S02]  /*6330*/  LEA R3, R21, R3, 0x1 ;  /* 0x0000000315037211 */ /* 0x000fe400078e08ff */
[-C--:B------:R-:W-:Y:S02]  /*6340*/  LEA.HI.X.SX32 R13, R19, R27.reuse, 0x1, P2 ;  /* 0x0000001b130d7211 */ /* 0x080fe400010f0eff */
[-C--:B---3--:R-:W-:Y:S01]  /*6350*/  LEA R14, P0, R25, R26.reuse, 0x1 ;  /* 0x0000001a190e7211 */ /* 0x088fe200078008ff */
[----:B------:R-:W-:Y:S01]  /*6360*/  IMAD R3, R21, 0x2, R3 ;  /* 0x0000000215037824 */ /* 0x000fe200078e0203 */
[-C--:B------:R-:W-:Y:S02]  /*6370*/  LEA R18, P2, R24, R26.reuse, 0x1 ;  /* 0x0000001a18127211 */ /* 0x080fe400078408ff */
[-C--:B------:R-:W-:Y:S02]  /*6380*/  LEA.HI.X.SX32 R15, R25, R27.reuse, 0x1, P0 ;  /* 0x0000001b190f7211 */ /* 0x080fe400000f0eff */
[----:B------:R-:W-:Y:S01]  /*6390*/  LEA R16, P1, R20, R26, 0x1 ;  /* 0x0000001a14107211 */ /* 0x000fe200078208ff */
[----:B------:R-:W-:Y:S01]  /*63a0*/  STL [R1+0xd34], R13 ;  /* 0x000d340d01007387 */ /* 0x000fe20000100800 */
[----:B------:R-:W-:-:S02]  /*63b0*/  LEA.HI.X.SX32 R19, R24, R27, 0x1, P2 ;  /* 0x0000001b18137211 */ /* 0x000fc400010f0eff */
[----:B------:R-:W-:Y:S01]  /*63c0*/  LEA.HI.X.SX32 R17, R20, R27, 0x1, P1 ;  /* 0x0000001b14117211 */ /* 0x000fe200008f0eff */
[----:B------:R-:W-:Y:S01]  /*63d0*/  STL [R1+0xd38], R12 ;  /* 0x000d380c01007387 */ /* 0x000fe20000100800 */
[----:B------:R-:W-:-:S03]  /*63e0*/  LEA R20, P0, R3, R26, 0x1 ;  /* 0x0000001a03147211 */ /* 0x000fc600078008ff */
[----:B------:R-:W-:Y:S01]  /*63f0*/  STL [R1+0xd3c], R15 ;  /* 0x000d3c0f01007387 */ /* 0x000fe20000100800 */
[----:B------:R-:W-:-:S03]  /*6400*/  LEA.HI.X.SX32 R21, R3, R27, 0x1, P0 ;  /* 0x0000001b03157211 */ /* 0x000fc600000f0eff */
[----:B------:R-:W-:Y:S01]  /*6410*/  STL [R1+0xd40], R14 ;  /* 0x000d400e01007387 */ /* 0x000fe20000100800 */
[----:B------:R-:W-:-:S03]  /*6420*/  LEA R22, P1, R0, R26, 0x1 ;  /* 0x0000001a00167211 */ /* 0x000fc600078208ff */
[----:B------:R-:W-:Y:S04]  /*6430*/  STL [R1+0xd44], R17 ;  /* 0x000d441101007387 */ /* 0x000fe80000100800 */
[----:B------:R-:W-:Y:S04]  /*6440*/  STL [R1+0xd48], R16 ;  /* 0x000d481001007387 */ /* 0x000fe80000100800 */
[----:B------:R-:W-:Y:S01]  /*6450*/  STL [R1+0xd4c], R19 ;  /* 0x000d4c1301007387 */ /* 0x000fe20000100800 */
[----:B------:R-:W-:-:S03]  /*6460*/  LEA.HI.X.SX32 R23, R0, R27, 0x1, P1 ;  /* 0x0000001b00177211 */ /* 0x000fc600008f0eff */
[----:B------:R-:W-:Y:S04]  /*6470*/  STL [R1+0xd50], R18 ;  /* 0x000d501201007387 */ /* 0x000fe80000100800 */
[----:B------:R-:W2:Y:S04]  /*6480*/  LDL.LU R5, [R1+0x4b0] ;  /* 0x0004b00001057983 */ /* 0x000ea80000300800 */
[----:B------:R-:W-:Y:S04]  /*6490*/  STL [R1+0xd54], R21 ;  /* 0x000d541501007387 */ /* 0x000fe80000100800 */
[----:B------:R0:W-:Y:S04]  /*64a0*/  STL [R1+0xd58], R20 ;  /* 0x000d581401007387 */ /* 0x0001e80000100800 */
[----:B------:R-:W2:Y:S04]  /*64b0*/  LDL.LU R0, [R1+0xe30] ;  /* 0x000e300001007983 */ /* 0x000ea80000300800 */
[----:B------:R-:W3:Y:S04]  /*64c0*/  LDL.LU R3, [R1+0x4a0] ;  /* 0x0004a00001037983 */ /* 0x000ee80000300800 */
[----:B0-----:R-:W4:Y:S04]  /*64d0*/  LDL.LU R20, [R1+0x460] ;  /* 0x0004600001147983 */ /* 0x001f280000300800 */
[----:B------:R-:W5:Y:S04]  /*64e0*/  LDL.LU R21, [R1+0x450] ;  /* 0x0004500001157983 */ /* 0x000f680000300800 */
[----:B------:R-:W4:Y:S04]  /*64f0*/  LDL.LU R18, [R1+0x440] ;  /* 0x0004400001127983 */ /* 0x000f280000300800 */
[----:B------:R-:W4:Y:S04]  /*6500*/  LDL.LU R19, [R1+0x430] ;  /* 0x0004300001137983 */ /* 0x000f280000300800 */
[----:B------:R-:W4:Y:S04]  /*6510*/  LDL.LU R16, [R1+0x424] ;  /* 0x0004240001107983 */ /* 0x000f280000300800 */
[----:B------:R-:W4:Y:S04]  /*6520*/  LDL.LU R17, [R1+0x418] ;  /* 0x0004180001117983 */ /* 0x000f280000300800 */
[----:B------:R-:W4:Y:S04]  /*6530*/  LDL.LU R7, [R1+0x40c] ;  /* 0x00040c0001077983 */ /* 0x000f280000300800 */
[----:B------:R-:W5:Y:S04]  /*6540*/  LDL.LU R14, [R1+0x400] ;  /* 0x00040000010e7983 */ /* 0x000f680000300800 */
[----:B------:R-:W5:Y:S04]  /*6550*/  LDL.LU R15, [R1+0x3f4] ;  /* 0x0003f400010f7983 */ /* 0x000f680000300800 */
[----:B------:R-:W5:Y:S04]  /*6560*/  LDL.LU R12, [R1+0x3e8] ;  /* 0x0003e800010c7983 */ /* 0x000f680000300800 */
[----:B------:R-:W5:Y:S04]  /*6570*/  LDL.LU R13, [R1+0x3dc] ;  /* 0x0003dc00010d7983 */ /* 0x000f680000300800 */
[----:B------:R-:W5:Y:S04]  /*6580*/  LDL.LU R10, [R1+0x3d0] ;  /* 0x0003d000010a7983 */ /* 0x000f680000300800 */
[----:B------:R-:W5:Y:S04]  /*6590*/  LDL.LU R11, [R1+0x3c4] ;  /* 0x0003c400010b7983 */ /* 0x000f680000300800 */
[----:B------:R-:W5:Y:S04]  /*65a0*/  LDL.LU R8, [R1+0x3b8] ;  /* 0x0003b80001087983 */ /* 0x000f680000300800 */
[----:B------:R-:W5:Y:S04]  /*65b0*/  LDL.LU R6, [R1+0x3ac] ;  /* 0x0003ac0001067983 */ /* 0x000f680000300800 */
[----:B------:R-:W5:Y:S01]  /*65c0*/  LDL.LU R2, [R1+0x3a0] ;  /* 0x0003a00001027983 */ /* 0x000f620000300800 */
[----:B------:R-:W0:Y:S01]  /*65d0*/  S2UR UR5, SR_CgaCtaId ;  /* 0x00000000000579c3 */ /* 0x000e220000008800 */
[CC--:B------:R-:W-:Y:S01]  /*65e0*/  LEA R24, P2, R29.reuse, R26.reuse, 0x1 ;  /* 0x0000001a1d187211 */ /* 0x0c0fe200078408ff */
[----:B------:R-:W-:Y:S01]  /*65f0*/  UMOV UR4, 0x400 ;  /* 0x0000040000047882 */ /* 0x000fe20000000000 */
[----:B------:R-:W-:Y:S01]  /*6600*/  LEA R26, P3, R28, R26, 0x1 ;  /* 0x0000001a1c1a7211 */ /* 0x000fe200078608ff */
[----:B------:R-:W5:Y:S01]  /*6610*/  LDL.LU R4, [R1+0x394] ;  /* 0x0003940001047983 */ /* 0x000f620000300800 */
[----:B------:R-:W-:-:S03]  /*6620*/  LEA.HI.X.SX32 R25, R29, R27, 0x1, P2 ;  /* 0x0000001b1d197211 */ /* 0x000fc600010f0eff */
[----:B------:R1:W-:Y:S01]  /*6630*/  STL [R1+0xd5c], R23 ;  /* 0x000d5c1701007387 */ /* 0x0003e20000100800 */
[----:B------:R-:W-:-:S03]  /*6640*/  LEA.HI.X.SX32 R27, R28, R27, 0x1, P3 ;  /* 0x0000001b1c1b7211 */ /* 0x000fc600018f0eff */
[----:B-1----:R-:W5:Y:S04]  /*6650*/  LDL.LU R23, [R1+0x470] ;  /* 0x0004700001177983 */ /* 0x002f680000300800 */
[----:B------:R1:W-:Y:S01]  /*6660*/  STL [R1+0xd60], R22 ;  /* 0x000d601601007387 */ /* 0x0003e20000100800 */
[----:B0-----:R-:W-:-:S03]  /*6670*/  ULEA UR4, UR5, UR4, 0x18 ;  /* 0x0000000405047291 */ /* 0x001fc6000f8ec0ff */
[----:B-1----:R-:W5:Y:S04]  /*6680*/  LDL.LU R22, [R1+0x480] ;  /* 0x0004800001167983 */ /* 0x002f680000300800 */
[----:B------:R-:W5:Y:S04]  /*6690*/  LDL.LU R29, [R1+0x490] ;  /* 0x00049000011d7983 */ /* 0x000f680000300800 */
[----:B------:R-:W-:Y:S04]  /*66a0*/  STL [R1+0xd64], R25 ;  /* 0x000d641901007387 */ /* 0x000fe80000100800 */
[----:B------:R-:W-:Y:S04]  /*66b0*/  STL [R1+0xd68], R24 ;  /* 0x000d681801007387 */ /* 0x000fe80000100800 */
[----:B------:R-:W-:Y:S04]  /*66c0*/  STL [R1+0xd6c], R27 ;  /* 0x000d6c1b01007387 */ /* 0x000fe80000100800 */
[----:B------:R-:W-:Y:S04]  /*66d0*/  STL [R1+0xd70], R26 ;  /* 0x000d701a01007387 */ /* 0x000fe80000100800 */
[----:B------:R-:W5:Y:S04]  /*66e0*/  LDL.LU R9, [R1+0x388] ;  /* 0x0003880001097983 */ /* 0x000f680000300800 */
[----:B--2---:R0:W-:Y:S04]  /*66f0*/  STS.U16 [R0+UR4], R5 ;  /* 0x0000000500007988 */ /* 0x0041e80008000404 */
[----:B0-----:R-:W2:Y:S04]  /*6700*/  LDL.LU R5, [R1+0x37c] ;  /* 0x00037c0001057983 */ /* 0x001ea80000300800 */
[----:B---3--:R0:W-:Y:S04]  /*6710*/  STS.U16 [R0+UR4+0x1000], R3 ;  /* 0x0010000300007988 */ /* 0x0081e80008000404 */
[----:B0-----:R-:W3:Y:S04]  /*6720*/  LDL.LU R3, [R1+0x370] ;  /* 0x0003700001037983 */ /* 0x001ee80000300800 */
[----:B----4-:R0:W-:Y:S04]  /*6730*/  STS.U16 [R0+UR4+0xb000], R7 ;  /* 0x00b0000700007988 */ /* 0x0101e80008000404 */
[----:B0-----:R-:W4:Y:S04]  /*6740*/  LDL.LU R7, [R1+0x364] ;  /* 0x0003640001077983 */ /* 0x001f280000300800 */
[----:B------:R-:W3:Y:S04]  /*6750*/  LDL.LU R28, [R1+0x358] ;  /* 0x00035800011c7983 */ /* 0x000ee80000300800 */
[----:B------:R-:W3:Y:S04]  /*6760*/  LDL.LU R24, [R1+0x34c] ;  /* 0x00034c0001187983 */ /* 0x000ee80000300800 */
[----:B-----5:R0:W-:Y:S04]  /*6770*/  STS.U16 [R0+UR4+0x14000], R2 ;  /* 0x0140000200007988 */ /* 0x0201e80008000404 */
[----:B0-----:R-:W5:Y:S04]  /*6780*/  LDL.LU R2, [R1+0x340] ;  /* 0x0003400001027983 */ /* 0x001f680000300800 */
[----:B------:R0:W-:Y:S04]  /*6790*/  STS.U16 [R0+UR4+0x13000], R6 ;  /* 0x0130000600007988 */ /* 0x0001e80008000404 */
[----:B------:R-:W4:Y:S04]  /*67a0*/  LDL.LU R25, [R1+0x334] ;  /* 0x0003340001197983 */ /* 0x000f280000300800 */
[----:B------:R1:W-:Y:S04]  /*67b0*/  STS.U16 [R0+UR4+0x15000], R4 ;  /* 0x0150000400007988 */ /* 0x0003e80008000404 */
[----:B0-----:R-:W4:Y:S04]  /*67c0*/  LDL.LU R6, [R1+0x328] ;  /* 0x0003280001067983 */ /* 0x001f280000300800 */
[----:B-1----:R-:W5:Y:S04]  /*67d0*/  LDL.LU R4, [R1+0x31c] ;  /* 0x00031c0001047983 */ /* 0x002f680000300800 */
[----:B------:R-:W-:Y:S04]  /*67e0*/  STS.U16 [R0+UR4+0x3000], R22 ;  /* 0x0030001600007988 */ /* 0x000fe80008000404 */
        /* <DEDUP_REMOVED lines=16> */
[----:B--2---:R0:W-:Y:S04]  /*68f0*/  STS.U16 [R0+UR4+0x17000], R5 ;  /* 0x0170000500007988 */ /* 0x0041e80008000404 */
[----:B0-----:R-:W2:Y:S04]  /*6900*/  LDL.LU R5, [R1+0x310] ;  /* 0x0003100001057983 */ /* 0x001ea80000300800 */
[----:B------:R-:W2:Y:S04]  /*6910*/  LDL.LU R29, [R1+0x304] ;  /* 0x00030400011d7983 */ /* 0x000ea80000300800 */
[----:B------:R-:W2:Y:S04]  /*6920*/  LDL.LU R22, [R1+0x2f8] ;  /* 0x0002f80001167983 */ /* 0x000ea80000300800 */
[----:B------:R-:W2:Y:S04]  /*6930*/  LDL.LU R23, [R1+0x2ec] ;  /* 0x0002ec0001177983 */ /* 0x000ea80000300800 */
[----:B------:R-:W2:Y:S04]  /*6940*/  LDL.LU R20, [R1+0x2e0] ;  /* 0x0002e00001147983 */ /* 0x000ea80000300800 */
[----:B------:R-:W2:Y:S04]  /*6950*/  LDL.LU R21, [R1+0x2d4] ;  /* 0x0002d40001157983 */ /* 0x000ea80000300800 */
[----:B------:R-:W2:Y:S04]  /*6960*/  LDL.LU R18, [R1+0x2c8] ;  /* 0x0002c80001127983 */ /* 0x000ea80000300800 */
[----:B------:R-:W2:Y:S04]  /*6970*/  LDL.LU R19, [R1+0x2bc] ;  /* 0x0002bc0001137983 */ /* 0x000ea80000300800 */
[----:B------:R-:W2:Y:S04]  /*6980*/  LDL.LU R16, [R1+0x2b0] ;  /* 0x0002b00001107983 */ /* 0x000ea80000300800 */
[----:B---3--:R0:W-:Y:S04]  /*6990*/  STS.U16 [R0+UR4+0x18000], R3 ;  /* 0x0180000300007988 */ /* 0x0081e80008000404 */
[----:B------:R-:W3:Y:S04]  /*69a0*/  LDL.LU R17, [R1+0x2a4] ;  /* 0x0002a40001117983 */ /* 0x000ee80000300800 */
[----:B0-----:R-:W3:Y:S04]  /*69b0*/  LDL.LU R3, [R1+0x298] ;  /* 0x0002980001037983 */ /* 0x001ee80000300800 */
[----:B------:R-:W3:Y:S04]  /*69c0*/  LDL.LU R14, [R1+0x28c] ;  /* 0x00028c00010e7983 */ /* 0x000ee80000300800 */
[----:B------:R-:W3:Y:S04]  /*69d0*/  LDL.LU R15, [R1+0x280] ;  /* 0x00028000010f7983 */ /* 0x000ee80000300800 */
[----:B------:R-:W3:Y:S04]  /*69e0*/  LDL.LU R12, [R1+0x274] ;  /* 0x00027400010c7983 */ /* 0x000ee80000300800 */
[----:B------:R-:W3:Y:S04]  /*69f0*/  LDL.LU R13, [R1+0x268] ;  /* 0x00026800010d7983 */ /* 0x000ee80000300800 */
[----:B------:R-:W3:Y:S04]  /*6a00*/  LDL.LU R10, [R1+0x25c] ;  /* 0x00025c00010a7983 */ /* 0x000ee80000300800 */
[----:B------:R-:W3:Y:S04]  /*6a10*/  LDL.LU R11, [R1+0x250] ;  /* 0x00025000010b7983 */ /* 0x000ee80000300800 */
[----:B------:R-:W3:Y:S04]  /*6a20*/  LDL.LU R8, [R1+0x244] ;  /* 0x0002440001087983 */ /* 0x000ee80000300800 */
[----:B----4-:R0:W-:Y:S04]  /*6a30*/  STS.U16 [R0+UR4+0x19000], R7 ;  /* 0x0190000700007988 */ /* 0x0101e80008000404 */
[----:B------:R-:W4:Y:S04]  /*6a40*/  LDL.LU R9, [R1+0x240] ;  /* 0x0002400001097983 */ /* 0x000f280000300800 */
[----:B-----5:R1:W-:Y:S04]  /*6a50*/  STS.U16 [R0+UR4+0x1c000], R2 ;  /* 0x01c0000200007988 */ /* 0x0203e80008000404 */
[----:B0-----:R-:W5:Y:S04]  /*6a60*/  LDL.LU R7, [R1+0x23c] ;  /* 0x00023c0001077983 */ /* 0x001f680000300800 */
[----:B-1----:R-:W4:Y:S04]  /*6a70*/  LDL.LU R2, [R1+0x238] ;  /* 0x0002380001027983 */ /* 0x002f280000300800 */
[----:B------:R0:W-:Y:S04]  /*6a80*/  STS.U16 [R0+UR4+0x1e000], R6 ;  /* 0x01e0000600007988 */ /* 0x0001e80008000404 */
[----:B------:R1:W-:Y:S04]  /*6a90*/  STS.U16 [R0+UR4+0x1f000], R4 ;  /* 0x01f0000400007988 */ /* 0x0003e80008000404 */
[----:B0-----:R-:W4:Y:S04]  /*6aa0*/  LDL.LU R6, [R1+0x234] ;  /* 0x0002340001067983 */ /* 0x001f280000300800 */
[----:B-1----:R-:W4:Y:S04]  /*6ab0*/  LDL.LU R4, [R1+0x230] ;  /* 0x0002300001047983 */ /* 0x002f280000300800 */
[----:B------:R-:W-:Y:S04]  /*6ac0*/  STS.U16 [R0+UR4+0x1a000], R28 ;  /* 0x01a0001c00007988 */ /* 0x000fe80008000404 */
[----:B------:R-:W-:Y:S04]  /*6ad0*/  STS.U16 [R0+UR4+0x1b000], R24 ;  /* 0x01b0001800007988 */ /* 0x000fe80008000404 */
[----:B------:R-:W-:Y:S04]  /*6ae0*/  STS.U16 [R0+UR4+0x1d000], R25 ;  /* 0x01d0001900007988 */ /* 0x000fe80008000404 */
[----:B--2---:R0:W-:Y:S04]  /*6af0*/  STS.U16 [R0+UR4+0x20000], R5 ;  /* 0x0200000500007988 */ /* 0x0041e80008000404 */
[----:B0-----:R-:W2:Y:S04]  /*6b00*/  LDL.LU R5, [R1+0x22c] ;  /* 0x00022c0001057983 */ /* 0x001ea80000300800 */
[----:B------:R-:W-:Y:S04]  /*6b10*/  STS.U16 [R0+UR4+0x21000], R29 ;  /* 0x0210001d00007988 */ /* 0x000fe80008000404 */
[----:B---3--:R0:W-:Y:S04]  /*6b20*/  STS.U16 [R0+UR4+0x2a000], R3 ;  /* 0x02a0000300007988 */ /* 0x0081e80008000404 */
[----:B0-----:R-:W3:Y:S04]  /*6b30*/  LDL.LU R3, [R1+0x228] ;  /* 0x0002280001037983 */ /* 0x001ee80000300800 */
[----:B------:R-:W3:Y:S04]  /*6b40*/  LDL.LU R28, [R1+0x224] ;  /* 0x00022400011c7983 */ /* 0x000ee80000300800 */
[----:B------:R-:W3:Y:S04]  /*6b50*/  LDL.LU R24, [R1+0x220] ;  /* 0x0002200001187983 */ /* 0x000ee80000300800 */
[----:B------:R-:W3:Y:S04]  /*6b60*/  LDL.LU R29, [R1+0x21c] ;  /* 0x00021c00011d7983 */ /* 0x000ee80000300800 */
[----:B------:R-:W3:Y:S04]  /*6b70*/  LDL.LU R25, [R1+0x218] ;  /* 0x0002180001197983 */ /* 0x000ee80000300800 */
[----:B-----5:R0:W-:Y:S04]  /*6b80*/  STS.U16 [R0+UR4+0x33000], R7 ;  /* 0x0330000700007988 */ /* 0x0201e80008000404 */
[----:B----4-:R1:W-:Y:S04]  /*6b90*/  STS.U16 [R0+UR4+0x34000], R2 ;  /* 0x0340000200007988 */ /* 0x0103e80008000404 */
[----:B0-----:R-:W4:Y:S04]  /*6ba0*/  LDL.LU R7, [R1+0x214] ;  /* 0x0002140001077983 */ /* 0x001f280000300800 */
[----:B-1----:R-:W5:Y:S04]  /*6bb0*/  LDL.LU R2, [R1+0x210] ;  /* 0x0002100001027983 */ /* 0x002f680000300800 */
[----:B------:R0:W-:Y:S04]  /*6bc0*/  STS.U16 [R0+UR4+0x22000], R22 ;  /* 0x0220001600007988 */ /* 0x0001e80008000404 */
[----:B------:R1:W-:Y:S04]  /*6bd0*/  STS.U16 [R0+UR4+0x23000], R23 ;  /* 0x0230001700007988 */ /* 0x0003e80008000404 */
[----:B------:R1:W-:Y:S04]  /*6be0*/  STS.U16 [R0+UR4+0x24000], R20 ;  /* 0x0240001400007988 */ /* 0x0003e80008000404 */
[----:B0-----:R-:W5:Y:S04]  /*6bf0*/  LDL.LU R22, [R1+0x20c] ;  /* 0x00020c0001167983 */ /* 0x001f680000300800 */
[----:B-1----:R-:W5:Y:S04]  /*6c00*/  LDL.LU R23, [R1+0x4ac] ;  /* 0x0004ac0001177983 */ /* 0x002f680000300800 */
[----:B------:R0:W-:Y:S04]  /*6c10*/  STS.U16 [R0+UR4+0x25000], R21 ;  /* 0x0250001500007988 */ /* 0x0001e80008000404 */
[----:B------:R-:W5:Y:S04]  /*6c20*/  LDL.LU R20, [R1+0x49c] ;  /* 0x00049c0001147983 */ /* 0x000f680000300800 */
[----:B------:R1:W-:Y:S04]  /*6c30*/  STS.U16 [R0+UR4+0x26000], R18 ;  /* 0x0260001200007988 */ /* 0x0003e80008000404 */
[----:B0-----:R-:W5:Y:S04]  /*6c40*/  LDL.LU R21, [R1+0x48c] ;  /* 0x00048c0001157983 */ /* 0x001f680000300800 */
[----:B------:R0:W-:Y:S04]  /*6c50*/  STS.U16 [R0+UR4+0x27000], R19 ;  /* 0x0270001300007988 */ /* 0x0001e80008000404 */
[----:B-1----:R-:W5:Y:S04]  /*6c60*/  LDL.LU R18, [R1+0x47c] ;  /* 0x00047c0001127983 */ /* 0x002f680000300800 */
        /* <DEDUP_REMOVED lines=24> */
[----:B0-----:R-:W5:Y:S04]  /*6df0*/  LDL.LU R6, [R1+0x3cc] ;  /* 0x0003cc0001067983 */ /* 0x001f680000300800 */
[----:B--2---:R0:W-:Y:S04]  /*6e00*/  STS.U16 [R0+UR4+0x37000], R5 ;  /* 0x0370000500007988 */ /* 0x0041e80008000404 */
[----:B0-----:R-:W2:Y:S04]  /*6e10*/  LDL.LU R5, [R1+0x3c0] ;  /* 0x0003c00001057983 */ /* 0x001ea80000300800 */
[----:B---3--:R0:W-:Y:S04]  /*6e20*/  STS.U16 [R0+UR4+0x38000], R3 ;  /* 0x0380000300007988 */ /* 0x0081e80008000404 */
[----:B0-----:R-:W3:Y:S04]  /*6e30*/  LDL.LU R3, [R1+0x3b4] ;  /* 0x0003b40001037983 */ /* 0x001ee80000300800 */
[----:B----4-:R0:W-:Y:S04]  /*6e40*/  STS.U16 [R0+UR4+0x3d000], R7 ;  /* 0x03d0000700007988 */ /* 0x0101e80008000404 */
[----:B-----5:R1:W-:Y:S04]  /*6e50*/  STS.U16 [R0+UR4+0x3e000], R2 ;  /* 0x03e0000200007988 */ /* 0x0203e80008000404 */
[----:B0-----:R-:W4:Y:S04]  /*6e60*/  LDL.LU R7, [R1+0x3a8] ;  /* 0x0003a80001077983 */ /* 0x001f280000300800 */
[----:B-1----:R-:W5:Y:S04]  /*6e70*/  LDL.LU R2, [R1+0x39c] ;  /* 0x00039c0001027983 */ /* 0x002f680000300800 */
[----:B------:R0:W-:Y:S04]  /*6e80*/  STS.U16 [R0+UR4+0x3b000], R29 ;  /* 0x03b0001d00007988 */ /* 0x0001e80008000404 */
[----:B------:R-:W-:Y:S01]  /*6e90*/  STS.U16 [R0+UR4+0x39000], R28 ;  /* 0x0390001c00007988 */ /* 0x000fe20008000404 */
[----:B0-----:R-:W-:-:S03]  /*6ea0*/  LOP3.LUT R29, R0, 0x20, RZ, 0x3c, !PT ;  /* 0x00000020001d7812 */ /* 0x001fc600078e3cff */
[----:B------:R-:W-:Y:S04]  /*6eb0*/  STS.U16 [R0+UR4+0x3a000], R24 ;  /* 0x03a0001800007988 */ /* 0x000fe80008000404 */
[----:B------:R-:W-:Y:S04]  /*6ec0*/  STS.U16 [R0+UR4+0x3c000], R25 ;  /* 0x03c0001900007988 */ /* 0x000fe80008000404 */
[----:B------:R-:W-:Y:S04]  /*6ed0*/  STS.U16 [R0+UR4+0x3f000], R22 ;  /* 0x03f0001600007988 */ /* 0x000fe80008000404 */
[----:B------:R-:W-:Y:S04]  /*6ee0*/  STL [R1+0xe2c], R0 ;  /* 0x000e2c0001007387 */ /* 0x000fe80000100800 */
[----:B------:R-:W-:Y:S04]  /*6ef0*/  STS.U16 [R29+UR4+0x400], R23 ;  /* 0x000400171d007988 */ /* 0x000fe80008000404 */
[----:B------:R-:W-:Y:S04]  /*6f00*/  STS.U16 [R29+UR4+0x1400], R20 ;  /* 0x001400141d007988 */ /* 0x000fe80008000404 */
[----:B------:R-:W-:Y:S04]  /*6f10*/  STS.U16 [R29+UR4+0x2400], R21 ;  /* 0x002400151d007988 */ /* 0x000fe80008000404 */
[----:B------:R-:W-:Y:S04]  /*6f20*/  STS.U16 [R29+UR4+0x3400], R18 ;  /* 0x003400121d007988 */ /* 0x000fe80008000404 */
[----:B------:R-:W-:Y:S04]  /*6f30*/  STS.U16 [R29+UR4+0x4400], R19 ;  /* 0x004400131d007988 */ /* 0x000fe80008000404 */
[----:B------:R-:W-:Y:S04]  /*6f40*/  STS.U16 [R29+UR4+0x5400], R16 ;  /* 0x005400101d007988 */ /* 0x000fe80008000404 */
[----:B------:R-:W-:Y:S04]  /*6f50*/  STS.U16 [R29+UR4+0x6400], R17 ;  /* 0x006400111d007988 */ /* 0x000fe80008000404 */
[----:B------:R0:W-:Y:S04]  /*6f60*/  STS.U16 [R29+UR4+0x9400], R4 ;  /* 0x009400041d007988 */ /* 0x0001e80008000404 */
[----:B0-----:R-:W4:Y:S04]  /*6f70*/  LDL.LU R4, [R1+0x390] ;  /* 0x0003900001047983 */ /* 0x001f280000300800 */
[----:B------:R-:W4:Y:S04]  /*6f80*/  LDL.LU R0, [R1+0x384] ;  /* 0x0003840001007983 */ /* 0x000f280000300800 */
[----:B------:R-:W4:Y:S04]  /*6f90*/  LDL.LU R26, [R1+0x378] ;  /* 0x00037800011a7983 */ /* 0x000f280000300800 */
[----:B------:R-:W4:Y:S04]  /*6fa0*/  LDL.LU R27, [R1+0x36c] ;  /* 0x00036c00011b7983 */ /* 0x000f280000300800 */
[----:B------:R-:W4:Y:S04]  /*6fb0*/  LDL.LU R28, [R1+0x360] ;  /* 0x00036000011c7983 */ /* 0x000f280000300800 */
[----:B------:R-:W4:Y:S04]  /*6fc0*/  LDL.LU R24, [R1+0x354] ;  /* 0x0003540001187983 */ /* 0x000f280000300800 */
[----:B------:R-:W-:Y:S04]  /*6fd0*/  STS.U16 [R29+UR4+0x7400], R14 ;  /* 0x0074000e1d007988 */ /* 0x000fe80008000404 */
[----:B------:R-:W-:Y:S04]  /*6fe0*/  STS.U16 [R29+UR4+0x8400], R15 ;  /* 0x0084000f1d007988 */ /* 0x000fe80008000404 */
[----:B--2---:R0:W-:Y:S04]  /*6ff0*/  STS.U16 [R29+UR4+0x11400], R5 ;  /* 0x011400051d007988 */ /* 0x0041e80008000404 */
[----:B0-----:R-:W2:Y:S04]  /*7000*/  LDL.LU R5, [R1+0x348] ;  /* 0x0003480001057983 */ /* 0x001ea80000300800 */
[----:B---3--:R0:W-:Y:S04]  /*7010*/  STS.U16 [R29+UR4+0x12400], R3 ;  /* 0x012400031d007988 */ /* 0x0081e80008000404 */
        /* <DEDUP_REMOVED lines=11> */
[----:B-----5:R0:W-:Y:S04]  /*70d0*/  STS.U16 [R29+UR4+0x14400], R2 ;  /* 0x014400021d007988 */ /* 0x0201e80008000404 */
[----:B------:R-:W5:Y:S04]  /*70e0*/  LDL.LU R15, [R1+0x2b8] ;  /* 0x0002b800010f7983 */ /* 0x000f680000300800 */
[----:B0-----:R-:W5:Y:S04]  /*70f0*/  LDL.LU R2, [R1+0x2ac] ;  /* 0x0002ac0001027983 */ /* 0x001f680000300800 */
        /* <DEDUP_REMOVED lines=13> */
[----:B----4-:R0:W-:Y:S04]  /*71d0*/  STS.U16 [R29+UR4+0x13400], R7 ;  /* 0x013400071d007988 */ /* 0x0101e80008000404 */
[----:B-1----:R-:W4:Y:S04]  /*71e0*/  LDL.LU R6, [R1+0x258] ;  /* 0x0002580001067983 */ /* 0x002f280000300800 */
[----:B0-----:R-:W4:Y:S04]  /*71f0*/  LDL.LU R7, [R1+0x24c] ;  /* 0x00024c0001077983 */ /* 0x001f280000300800 */
[----:B------:R0:W-:Y:S04]  /*7200*/  STS.U16 [R29+UR4+0x15400], R4 ;  /* 0x015400041d007988 */ /* 0x0001e80008000404 */
[----:B0-----:R-:W4:Y:S04]  /*7210*/  LDL.LU R4, [R1+0x208] ;  /* 0x0002080001047983 */ /* 0x001f280000300800 */
[----:B------:R-:W-:Y:S04]  /*7220*/  STS.U16 [R29+UR4+0x16400], R0 ;  /* 0x016400001d007988 */ /* 0x000fe80008000404 */
[----:B--2---:R0:W-:Y:S04]  /*7230*/  STS.U16 [R29+UR4+0x1b400], R5 ;  /* 0x01b400051d007988 */ /* 0x0041e80008000404 */
[----:B0-----:R-:W2:Y:S04]  /*7240*/  LDL.LU R5, [R1+0x200] ;  /* 0x0002000001057983 */ /* 0x001ea80000300800 */
[----:B---3--:R0:W-:Y:S04]  /*7250*/  STS.U16 [R29+UR4+0x1c400], R3 ;  /* 0x01c400031d007988 */ /* 0x0081e80008000404 */
[----:B0-----:R-:W3:Y:S04]  /*7260*/  LDL.LU R3, [R1+0x1fc] ;  /* 0x0001fc0001037983 */ /* 0x001ee80000300800 */
[----:B-----5:R0:W-:Y:S04]  /*7270*/  STS.U16 [R29+UR4+0x28400], R2 ;  /* 0x028400021d007988 */ /* 0x0201e80008000404 */
[----:B0-----:R-:W5:Y:S04]  /*7280*/  LDL.LU R2, [R1+0x1f8] ;  /* 0x0001f80001027983 */ /* 0x001f680000300800 */
[----:B------:R-:W5:Y:S04]  /*7290*/  LDL.LU R0, [R1+0x1f4] ;  /* 0x0001f40001007983 */ /* 0x000f680000300800 */
        /* <DEDUP_REMOVED lines=33> */
[----:B------:R-:W-:Y:S04]  /*74b0*/  STS.U16 [R29+UR4+0x2b400], R10 ;  /* 0x02b4000a1d007988 */ /* 0x000fe80008000404 */
[----:B-1----:R-:W5:Y:S04]  /*74c0*/  LDL.LU R13, [R1+0x448] ;  /* 0x00044800010d7983 */ /* 0x002f680000300800 */
[----:B------:R-:W-:Y:S04]  /*74d0*/  STS.U16 [R29+UR4+0x2c400], R11 ;  /* 0x02c4000b1d007988 */ /* 0x000fe80008000404 */
[----:B------:R-:W-:Y:S04]  /*74e0*/  STS.U16 [R29+UR4+0x2d400], R8 ;  /* 0x02d400081d007988 */ /* 0x000fe80008000404 */
[----:B------:R-:W-:Y:S04]  /*74f0*/  STS.U16 [R29+UR4+0x2e400], R9 ;  /* 0x02e400091d007988 */ /* 0x000fe80008000404 */
[----:B----4-:R-:W-:Y:S04]  /*7500*/  STS.U16 [R29+UR4+0x2f400], R6 ;  /* 0x02f400061d007988 */ /* 0x010fe80008000404 */
[----:B------:R-:W-:Y:S04]  /*7510*/  STS.U16 [R29+UR4+0x30400], R7 ;  /* 0x030400071d007988 */ /* 0x000fe80008000404 */
[----:B------:R-:W-:Y:S04]  /*7520*/  STS.U16 [R29+UR4+0x31400], R4 ;  /* 0x031400041d007988 */ /* 0x000fe80008000404 */
[----:B--2---:R-:W-:Y:S04]  /*7530*/  STS.U16 [R29+UR4+0x32400], R5 ;  /* 0x032400051d007988 */ /* 0x004fe80008000404 */
[----:B---3--:R0:W-:Y:S04]  /*7540*/  STS.U16 [R29+UR4+0x33400], R3 ;  /* 0x033400031d007988 */ /* 0x0081e80008000404 */
[----:B0-----:R-:W2:Y:S04]  /*7550*/  LDL.LU R3, [R1+0x438] ;  /* 0x0004380001037983 */ /* 0x001ea80000300800 */
[----:B------:R-:W3:Y:S04]  /*7560*/  LDL.LU R10, [R1+0x428] ;  /* 0x00042800010a7983 */ /* 0x000ee80000300800 */
[----:B------:R-:W4:Y:S04]  /*7570*/  LDL.LU R11, [R1+0x41c] ;  /* 0x00041c00010b7983 */ /* 0x000f280000300800 */
[----:B------:R-:W2:Y:S04]  /*7580*/  LDL.LU R8, [R1+0x410] ;  /* 0x0004100001087983 */ /* 0x000ea80000300800 */
[----:B------:R-:W2:Y:S04]  /*7590*/  LDL.LU R9, [R1+0x404] ;  /* 0x0004040001097983 */ /* 0x000ea80000300800 */
[----:B------:R-:W2:Y:S04]  /*75a0*/  LDL.LU R6, [R1+0x3f8] ;  /* 0x0003f80001067983 */ /* 0x000ea80000300800 */
[----:B------:R-:W2:Y:S04]  /*75b0*/  LDL.LU R7, [R1+0x3ec] ;  /* 0x0003ec0001077983 */ /* 0x000ea80000300800 */
[----:B------:R-:W2:Y:S04]  /*75c0*/  LDL.LU R4, [R1+0x3e0] ;  /* 0x0003e00001047983 */ /* 0x000ea80000300800 */
[----:B------:R-:W2:Y:S04]  /*75d0*/  LDL.LU R5, [R1+0x3d4] ;  /* 0x0003d40001057983 */ /* 0x000ea80000300800 */
[----:B-----5:R0:W-:Y:S04]  /*75e0*/  STS.U16 [R29+UR4+0x34400], R2 ;  /* 0x034400021d007988 */ /* 0x0201e80008000404 */
[----:B------:R1:W-:Y:S04]  /*75f0*/  STS.U16 [R29+UR4+0x35400], R0 ;  /* 0x035400001d007988 */ /* 0x0003e80008000404 */
[----:B0-----:R-:W5:Y:S04]  /*7600*/  LDL.LU R2, [R1+0x3c8] ;  /* 0x0003c80001027983 */ /* 0x001f680000300800 */
[----:B-1----:R-:W2:Y:S04]  /*7610*/  LDL.LU R0, [R1+0xe2c] ;  /* 0x000e2c0001007983 */ /* 0x002ea80000300800 */
[----:B------:R-:W-:Y:S04]  /*7620*/  STS.U16 [R29+UR4+0x36400], R26 ;  /* 0x0364001a1d007988 */ /* 0x000fe80008000404 */
[----:B------:R-:W-:Y:S04]  /*7630*/  STS.U16 [R29+UR4+0x37400], R27 ;  /* 0x0374001b1d007988 */ /* 0x000fe80008000404 */
[----:B------:R2:W-:Y:S04]  /*7640*/  STS.U16 [R29+UR4+0x38400], R28 ;  /* 0x0384001c1d007988 */ /* 0x0005e80008000404 */
[----:B------:R-:W-:Y:S04]  /*7650*/  STS.U16 [R29+UR4+0x39400], R24 ;  /* 0x039400181d007988 */ /* 0x000fe80008000404 */
[----:B------:R-:W-:Y:S04]  /*7660*/  STS.U16 [R29+UR4+0x3a400], R25 ;  /* 0x03a400191d007988 */ /* 0x000fe80008000404 */
[----:B------:R-:W-:Y:S04]  /*7670*/  STS.U16 [R29+UR4+0x3b400], R22 ;  /* 0x03b400161d007988 */ /* 0x000fe80008000404 */
[----:B------:R-:W-:Y:S04]  /*7680*/  STS.U16 [R29+UR4+0x3c400], R23 ;  /* 0x03c400171d007988 */ /* 0x000fe80008000404 */
[----:B------:R-:W-:Y:S04]  /*7690*/  STS.U16 [R29+UR4+0x3d400], R20 ;  /* 0x03d400141d007988 */ /* 0x000fe80008000404 */
[----:B------:R-:W-:Y:S04]  /*76a0*/  STS.U16 [R29+UR4+0x3e400], R21 ;  /* 0x03e400151d007988 */ /* 0x000fe80008000404 */
[----:B------:R-:W-:Y:S01]  /*76b0*/  STS.U16 [R29+UR4+0x3f400], R18 ;  /* 0x03f400121d007988 */ /* 0x000fe20008000404 */
[----:B--2---:R-:W-:-:S03]  /*76c0*/  LOP3.LUT R28, R0, 0x40, RZ, 0x3c, !PT ;  /* 0x00000040001c7812 */ /* 0x004fc600078e3cff */
[----:B------:R-:W-:Y:S04]  /*76d0*/  STL [R1+0xe00], R0 ;  /* 0x000e000001007387 */ /* 0x000fe80000100800 */
[----:B------:R0:W-:Y:S04]  /*76e0*/  STS.U16 [R28+UR4+0x7800], R3 ;  /* 0x007800031c007988 */ /* 0x0001e80008000404 */
[----:B0-----:R-:W2:Y:S04]  /*76f0*/  LDL.LU R3, [R1+0x3bc] ;  /* 0x0003bc0001037983 */ /* 0x001ea80000300800 */
[----:B------:R-:W2:Y:S04]  /*7700*/  LDL.LU R29, [R1+0x398] ;  /* 0x00039800011d7983 */ /* 0x000ea80000300800 */
[----:B--2---:R0:W-:Y:S04]  /*7710*/  STL [R1+0xe24], R29 ;  /* 0x000e241d01007387 */ /* 0x0041e80000100800 */
[----:B0-----:R-:W2:Y:S04]  /*7720*/  LDL.LU R29, [R1+0x3a4] ;  /* 0x0003a400011d7983 */ /* 0x001ea80000300800 */
[----:B------:R-:W-:Y:S04]  /*7730*/  STS.U16 [R28+UR4+0x800], R19 ;  /* 0x000800131c007988 */ /* 0x000fe80008000404 */
[----:B------:R-:W-:Y:S04]  /*7740*/  STS.U16 [R28+UR4+0x1800], R16 ;  /* 0x001800101c007988 */ /* 0x000fe80008000404 */
[----:B------:R-:W-:Y:S04]  /*7750*/  STS.U16 [R28+UR4+0x2800], R17 ;  /* 0x002800111c007988 */ /* 0x000fe80008000404 */
[----:B--2---:R0:W-:Y:S04]  /*7760*/  STL [R1+0xe28], R29 ;  /* 0x000e281d01007387 */ /* 0x0041e80000100800 */
        /* <DEDUP_REMOVED lines=13> */
[----:B------:R0:W-:Y:S04]  /*7840*/  STS.U16 [R28+UR4+0x3800], R14 ;  /* 0x0038000e1c007988 */ /* 0x0001e80008000404 */
[----:B------:R-:W2:Y:S04]  /*7850*/  LDL.LU R17, [R1+0x2fc] ;  /* 0x0002fc0001117983 */ /* 0x000ea80000300800 */
[----:B------:R1:W-:Y:S04]  /*7860*/  STS.U16 [R28+UR4+0x4800], R15 ;  /* 0x0048000f1c007988 */ /* 0x0003e80008000404 */
[----:B0-----:R-:W2:Y:S04]  /*7870*/  LDL.LU R14, [R1+0x2f0] ;  /* 0x0002f000010e7983 */ /* 0x001ea80000300800 */
[----:B-----5:R0:W-:Y:S04]  /*7880*/  STS.U16 [R28+UR4+0x10800], R2 ;  /* 0x010800021c007988 */ /* 0x0201e80008000404 */
[----:B-1----:R-:W5:Y:S04]  /*7890*/  LDL.LU R15, [R1+0x2e4] ;  /* 0x0002e400010f7983 */ /* 0x002f680000300800 */
[----:B------:R1:W-:Y:S04]  /*78a0*/  STS.U16 [R28+UR4+0x5800], R12 ;  /* 0x0058000c1c007988 */ /* 0x0003e80008000404 */
[----:B0-----:R-:W5:Y:S04]  /*78b0*/  LDL.LU R2, [R1+0x2d8] ;  /* 0x0002d80001027983 */ /* 0x001f680000300800 */
[----:B------:R0:W-:Y:S04]  /*78c0*/  STS.U16 [R28+UR4+0x6800], R13 ;  /* 0x0068000d1c007988 */ /* 0x0001e80008000404 */
[----:B-1----:R-:W5:Y:S04]  /*78d0*/  LDL.LU R12, [R1+0x2cc] ;  /* 0x0002cc00010c7983 */ /* 0x002f680000300800 */
[----:B---3--:R1:W-:Y:S04]  /*78e0*/  STS.U16 [R28+UR4+0x8800], R10 ;  /* 0x0088000a1c007988 */ /* 0x0083e80008000404 */
[----:B0-----:R-:W3:Y:S04]  /*78f0*/  LDL.LU R13, [R1+0x2c0] ;  /* 0x0002c000010d7983 */ /* 0x001ee80000300800 */
[----:B----4-:R0:W-:Y:S04]  /*7900*/  STS.U16 [R28+UR4+0x9800], R11 ;  /* 0x0098000b1c007988 */ /* 0x0101e80008000404 */
[----:B-1----:R-:W4:Y:S04]  /*7910*/  LDL.LU R10, [R1+0x2b4] ;  /* 0x0002b400010a7983 */ /* 0x002f280000300800 */
[----:B------:R1:W-:Y:S04]  /*7920*/  STS.U16 [R28+UR4+0xa800], R8 ;  /* 0x00a800081c007988 */ /* 0x0003e80008000404 */
[----:B0-----:R-:W3:Y:S04]  /*7930*/  LDL.LU R11, [R1+0x2a8] ;  /* 0x0002a800010b7983 */ /* 0x001ee80000300800 */
[----:B------:R0:W-:Y:S04]  /*7940*/  STS.U16 [R28+UR4+0xb800], R9 ;  /* 0x00b800091c007988 */ /* 0x0001e80008000404 */
[----:B-1----:R-:W3:Y:S04]  /*7950*/  LDL.LU R8, [R1+0x29c] ;  /* 0x00029c0001087983 */ /* 0x002ee80000300800 */
        /* <DEDUP_REMOVED lines=10> */
[----:B-1----:R-:W3:Y:S04]  /*7a00*/  LDL.LU R3, [R1+0x254] ;  /* 0x0002540001037983 */ /* 0x002ee80000300800 */
[----:B--2---:R0:W-:Y:S04]  /*7a10*/  STS.U16 [R28+UR4+0x12800], R29 ;  /* 0x0128001d1c007988 */ /* 0x0041e80008000404 */
[----:B0-----:R-:W2:Y:S04]  /*7a20*/  LDL.LU R29, [R1+0xe28] ;  /* 0x000e2800011d7983 */ /* 0x001ea80000300800 */
[----:B------:R-:W-:Y:S04]  /*7a30*/  STS.U16 [R28+UR4+0x15800], R0 ;  /* 0x015800001c007988 */ /* 0x000fe80008000404 */
[----:B-----5:R-:W-:Y:S04]  /*7a40*/  STS.U16 [R28+UR4+0x24800], R2 ;  /* 0x024800021c007988 */ /* 0x020fe80008000404 */
[----:B---3--:R-:W-:Y:S04]  /*7a50*/  STS.U16 [R28+UR4+0x2f800], R3 ;  /* 0x02f800031c007988 */ /* 0x008fe80008000404 */
[----:B--2---:R0:W-:Y:S04]  /*7a60*/  STS.U16 [R28+UR4+0x13800], R29 ;  /* 0x0138001d1c007988 */ /* 0x0041e80008000404 */
[----:B0-----:R-:W2:Y:S04]  /*7a70*/  LDL.LU R29, [R1+0xe24] ;  /* 0x000e2400011d7983 */ /* 0x001ea80000300800 */
[----:B------:R-:W3:Y:S04]  /*7a80*/  LDL.LU R2, [R1+0x248] ;  /* 0x0002480001027983 */ /* 0x000ee80000300800 */
[----:B------:R-:W5:Y:S04]  /*7a90*/  LDL.LU R3, [R1+0x204] ;  /* 0x0002040001037983 */ /* 0x000f680000300800 */
[----:B------:R-:W2:Y:S04]  /*7aa0*/  LDL.LU R0, [R1+0x184] ;  /* 0x0001840001007983 */ /* 0x000ea80000300800 */
[----:B--2---:R0:W-:Y:S04]  /*7ab0*/  STL [R1+0xe04], R0 ;  /* 0x000e040001007387 */ /* 0x0041e80000100800 */
[----:B0-----:R-:W2:Y:S04]  /*7ac0*/  LDL.LU R0, [R1+0x188] ;  /* 0x0001880001007983 */ /* 0x001ea80000300800 */
        /* <DEDUP_REMOVED lines=12> */
[----:B------:R-:W-:Y:S04]  /*7b90*/  STS.U16 [R28+UR4+0x14800], R29 ;  /* 0x0148001d1c007988 */ /* 0x000fe80008000404 */
        /* <DEDUP_REMOVED lines=8> */
[----:B------:R0:W-:Y:S04]  /*7c20*/  STS.U16 [R28+UR4+0x19800], R25 ;  /* 0x019800191c007988 */ /* 0x0001e80008000404 */
[----:B------:R-:W2:Y:S04]  /*7c30*/  LDL.LU R24, [R1+0x168] ;  /* 0x0001680001187983 */ /* 0x000ea80000300800 */
[----:B------:R1:W-:Y:S04]  /*7c40*/  STS.U16 [R28+UR4+0x1a800], R22 ;  /* 0x01a800161c007988 */ /* 0x0003e80008000404 */
[----:B0-----:R-:W2:Y:S04]  /*7c50*/  LDL.LU R25, [R1+0x160] ;  /* 0x0001600001197983 */ /* 0x001ea80000300800 */
[----:B------:R0:W-:Y:S04]  /*7c60*/  STS.U16 [R28+UR4+0x1b800], R23 ;  /* 0x01b800171c007988 */ /* 0x0001e80008000404 */
[----:B-1----:R-:W2:Y:S04]  /*7c70*/  LDL.LU R22, [R1+0x4a4] ;  /* 0x0004a40001167983 */ /* 0x002ea80000300800 */
        /* <DEDUP_REMOVED lines=12> */
[----:B------:R-:W-:Y:S04]  /*7d40*/  STS.U16 [R28+UR4+0x22800], R14 ;  /* 0x0228000e1c007988 */ /* 0x000fe80008000404 */
[----:B------:R1:W-:Y:S04]  /*7d50*/  STS.U16 [R28+UR4+0x23800], R15 ;  /* 0x0238000f1c007988 */ /* 0x0003e80008000404 */
[----:B0-----:R-:W2:Y:S04]  /*7d60*/  LDL.LU R17, [R1+0x434] ;  /* 0x0004340001117983 */ /* 0x001ea80000300800 */
[----:B------:R-:W-:Y:S04]  /*7d70*/  STS.U16 [R28+UR4+0x25800], R12 ;  /* 0x0258000c1c007988 */ /* 0x000fe80008000404 */
[----:B------:R0:W-:Y:S04]  /*7d80*/  STS.U16 [R28+UR4+0x26800], R13 ;  /* 0x0268000d1c007988 */ /* 0x0001e80008000404 */
[----:B-1----:R-:W2:Y:S04]  /*7d90*/  LDL.LU.64 R14, [R1+0x128] ;  /* 0x00012800010e7983 */ /* 0x002ea80000300a00 */
[----:B----4-:R-:W-:Y:S04]  /*7da0*/  STS.U16 [R28+UR4+0x27800], R10 ;  /* 0x0278000a1c007988 */ /* 0x010fe80008000404 */
[----:B------:R1:W-:Y:S04]  /*7db0*/  STS.U16 [R28+UR4+0x28800], R11 ;  /* 0x0288000b1c007988 */ /* 0x0003e80008000404 */
[----:B0-----:R-:W4:Y:S04]  /*7dc0*/  LDL.LU.64 R12, [R1+0x120] ;  /* 0x00012000010c7983 */ /* 0x001f280000300a00 */
[----:B------:R-:W-:Y:S04]  /*7dd0*/  STS.U16 [R28+UR4+0x29800], R8 ;  /* 0x029800081c007988 */ /* 0x000fe80008000404 */
[----:B------:R0:W-:Y:S04]  /*7de0*/  STS.U16 [R28+UR4+0x2a800], R9 ;  /* 0x02a800091c007988 */ /* 0x0001e80008000404 */
[----:B-1----:R-:W4:Y:S04]  /*7df0*/  LDL.LU.64 R10, [R1+0x118] ;  /* 0x00011800010a7983 */ /* 0x002f280000300a00 */
[----:B------:R-:W-:Y:S04]  /*7e00*/  STS.U16 [R28+UR4+0x2b800], R6 ;  /* 0x02b800061c007988 */ /* 0x000fe80008000404 */
[----:B------:R1:W-:Y:S04]  /*7e10*/  STS.U16 [R28+UR4+0x2c800], R7 ;  /* 0x02c800071c007988 */ /* 0x0003e80008000404 */
[----:B0-----:R-:W4:Y:S04]  /*7e20*/  LDL.LU.64 R8, [R1+0x110] ;  /* 0x0001100001087983 */ /* 0x001f280000300a00 */
[----:B------:R-:W-:Y:S04]  /*7e30*/  STS.U16 [R28+UR4+0x2d800], R4 ;  /* 0x02d800041c007988 */ /* 0x000fe80008000404 */
[----:B------:R0:W-:Y:S04]  /*7e40*/  STS.U16 [R28+UR4+0x2e800], R5 ;  /* 0x02e800051c007988 */ /* 0x0001e80008000404 */
[----:B-1----:R-:W4:Y:S04]  /*7e50*/  LDL.LU.64 R6, [R1+0x108] ;  /* 0x0001080001067983 */ /* 0x002f280000300a00 */
[----:B---3--:R-:W-:Y:S04]  /*7e60*/  STS.U16 [R28+UR4+0x30800], R2 ;  /* 0x030800021c007988 */ /* 0x008fe80008000404 */
[----:B-----5:R1:W-:Y:S04]  /*7e70*/  STS.U16 [R28+UR4+0x31800], R3 ;  /* 0x031800031c007988 */ /* 0x0203e80008000404 */
[----:B0-----:R-:W3:Y:S04]  /*7e80*/  LDL.LU.64 R4, [R1+0x100] ;  /* 0x0001000001047983 */ /* 0x001ee80000300a00 */
[----:B-1----:R-:W5:Y:S04]  /*7e90*/  LDL.LU.64 R2, [R1+0xf8] ;  /* 0x0000f80001027983 */ /* 0x002f680000300a00 */
[----:B--2---:R0:W-:Y:S04]  /*7ea0*/  STS.U16 [R28+UR4+0x32800], R0 ;  /* 0x032800001c007988 */ /* 0x0041e80008000404 */
[----:B0-----:R-:W2:Y:S04]  /*7eb0*/  LDL.LU R0, [R1+0xe20] ;  /* 0x000e200001007983 */ /* 0x001ea80000300800 */
        /* <DEDUP_REMOVED lines=16> */
[----:B------:R-:W-:Y:S04]  /*7fc0*/  STS.U16 [R28+UR4+0x3c800], R26 ;  /* 0x03c8001a1c007988 */ /* 0x000fe80008000404 */
[----:B------:R0:W-:Y:S01]  /*7fd0*/  STS.U16 [R28+UR4+0x3d800], R27 ;  /* 0x03d8001b1c007988 */ /* 0x0001e20008000404 */
[----:B--2---:R-:W-:-:S05]  /*7fe0*/  LOP3.LUT R0, R0, 0x60, RZ, 0x3c, !PT ;  /* 0x0000006000007812 */ /* 0x004fca00078e3cff */
[----:B------:R-:W-:Y:S04]  /*7ff0*/  STL [R1+0xd74], R0 ;  /* 0x000d740001007387 */ /* 0x000fe80000100800 */
[----:B0-----:R-:W2:Y:S04]  /*8000*/  LDL.LU.64 R26, [R1+0x68] ;  /* 0x00006800011a7983 */ /* 0x001ea80000300a00 */
[----:B--2---:R0:W-:Y:S04]  /*8010*/  STL.64 [R1+0xd78], R26 ;  /* 0x000d781a01007387 */ /* 0x0041e80000100a00 */
        /* <DEDUP_REMOVED lines=30> */
[----:B------:R-:W2:Y:S04]  /*8200*/  LDG.E.U16 R14, desc[UR8][R14.64] ;  /* 0x000000080e0e7981 */ /* 0x000ea8000c1e1500 */
[----:B----4-:R-:W4:Y:S04]  /*8210*/  LDG.E.U16 R12, desc[UR8][R12.64] ;  /* 0x000000080c0c7981 */ /* 0x010f28000c1e1500 */
[----:B------:R-:W4:Y:S04]  /*8220*/  LDG.E.U16 R10, desc[UR8][R10.64] ;  /* 0x000000080a0a7981 */ /* 0x000f28000c1e1500 */
[----:B------:R-:W4:Y:S04]  /*8230*/  LDG.E.U16 R8, desc[UR8][R8.64] ;  /* 0x0000000808087981 */ /* 0x000f28000c1e1500 */
[----:B------:R-:W4:Y:S04]  /*8240*/  LDG.E.U16 R6, desc[UR8][R6.64] ;  /* 0x0000000806067981 */ /* 0x000f28000c1e1500 */
[----:B---3--:R-:W3:Y:S04]  /*8250*/  LDG.E.U16 R4, desc[UR8][R4.64] ;  /* 0x0000000804047981 */ /* 0x008ee8000c1e1500 */
[----:B-----5:R-:W5:Y:S04]  /*8260*/  LDG.E.U16 R0, desc[UR8][R2.64] ;  /* 0x0000000802007981 */ /* 0x020f68000c1e1500 */
[----:B--2---:R0:W-:Y:S04]  /*8270*/  STL.64 [R1+0xdc8], R26 ;  /* 0x000dc81a01007387 */ /* 0x0041e80000100a00 */
[----:B0-----:R-:W2:Y:S04]  /*8280*/  LDL.LU.64 R26, [R1+0xc0] ;  /* 0x0000c000011a7983 */ /* 0x001ea80000300a00 */
[----:B--2---:R0:W-:Y:S04]  /*8290*/  STL.64 [R1+0xdd0], R26 ;  /* 0x000dd01a01007387 */ /* 0x0041e80000100a00 */
[----:B------:R-:W-:Y:S04]  /*82a0*/  STL [R1+0x128], R14 ;  /* 0x0001280e01007387 */ /* 0x000fe80000100800 */
[----:B0-----:R-:W2:Y:S04]  /*82b0*/  LDL.LU.64 R26, [R1+0xc8] ;  /* 0x0000c800011a7983 */ /* 0x001ea80000300a00 */
[----:B----4-:R-:W-:Y:S04]  /*82c0*/  STL [R1+0x120], R12 ;  /* 0x0001200c01007387 */ /* 0x010fe80000100800 */
[----:B--2---:R0:W-:Y:S04]  /*82d0*/  STL.64 [R1+0xdd8], R26 ;  /* 0x000dd81a01007387 */ /* 0x0041e80000100a00 */
[----:B------:R-:W-:Y:S04]  /*82e0*/  STL [R1+0x118], R10 ;  /* 0x0001180a01007387 */ /* 0x000fe80000100800 */
[----:B0-----:R-:W2:Y:S04]  /*82f0*/  LDL.LU.64 R26, [R1+0xd0] ;  /* 0x0000d000011a7983 */ /* 0x001ea80000300a00 */
[----:B------:R-:W-:Y:S04]  /*8300*/  STL [R1+0x110], R8 ;  /* 0x0001100801007387 */ /* 0x000fe80000100800 */
[----:B--2---:R0:W-:Y:S04]  /*8310*/  STL.64 [R1+0xde0], R26 ;  /* 0x000de01a01007387 */ /* 0x0041e80000100a00 */
[----:B------:R-:W-:Y:S04]  /*8320*/  STL [R1+0x108], R6 ;  /* 0x0001080601007387 */ /* 0x000fe80000100800 */
[----:B0-----:R-:W2:Y:S04]  /*8330*/  LDL.LU.64 R26, [R1+0xd8] ;  /* 0x0000d800011a7983 */ /* 0x001ea80000300a00 */
[----:B---3--:R-:W-:Y:S04]  /*8340*/  STL [R1+0x100], R4 ;  /* 0x0001000401007387 */ /* 0x008fe80000100800 */
[----:B--2---:R0:W-:Y:S04]  /*8350*/  STL.64 [R1+0xde8], R26 ;  /* 0x000de81a01007387 */ /* 0x0041e80000100a00 */
[----:B-----5:R-:W-:Y:S04]  /*8360*/  STL [R1+0xf8], R0 ;  /* 0x0000f80001007387 */ /* 0x020fe80000100800 */
[----:B0-----:R-:W2:Y:S04]  /*8370*/  LDL.LU.64 R26, [R1+0xe0] ;  /* 0x0000e000011a7983 */ /* 0x001ea80000300a00 */
[----:B--2---:R0:W-:Y:S04]  /*8380*/  STL.64 [R1+0xdf0], R26 ;  /* 0x000df01a01007387 */ /* 0x0041e80000100a00 */
[----:B0-----:R-:W2:Y:S04]  /*8390*/  LDL.LU.64 R26, [R1+0xe8] ;  /* 0x0000e800011a7983 */ /* 0x001ea80000300a00 */
[----:B--2---:R0:W-:Y:S04]  /*83a0*/  STL.64 [R1+0xdf8], R26 ;  /* 0x000df81a01007387 */ /* 0x0041e80000100a00 */
[----:B0-----:R-:W2:Y:S04]  /*83b0*/  LDL.LU.64 R26, [R1+0xf0] ;  /* 0x0000f000011a7983 */ /* 0x001ea80000300a00 */
[----:B------:R-:W3:Y:S04]  /*83c0*/  LDL.LU.64 R24, [R1+0x60] ;  /* 0x0000600001187983 */ /* 0x000ee80000300a00 */
[----:B------:R-:W4:Y:S04]  /*83d0*/  LDL.LU.64 R22, [R1+0x58] ;  /* 0x0000580001167983 */ /* 0x000f280000300a00 */
[----:B------:R-:W5:Y:S04]  /*83e0*/  LDL.LU.64 R20, [R1+0x50] ;  /* 0x0000500001147983 */ /* 0x000f680000300a00 */
        /* <DEDUP_REMOVED lines=9> */
[----:B------:R-:W5:Y:S04]  /*8480*/  LDL.LU.64 R28, [R1] ;  /* 0x00000000011c7983 */ /* 0x000f680000300a00 */
[----:B--2---:R-:W2:Y:S04]  /*8490*/  LDG.E.U16 R0, desc[UR8][R26.64] ;  /* 0x000000081a007981 */ /* 0x004ea8000c1e1500 */
[----:B---3--:R-:W3:Y:S04]  /*84a0*/  LDG.E.U16 R25, desc[UR8][R24.64] ;  /* 0x0000000818197981 */ /* 0x008ee8000c1e1500 */
[----:B----4-:R-:W4:Y:S04]  /*84b0*/  LDG.E.U16 R23, desc[UR8][R22.64] ;  /* 0x0000000816177981 */ /* 0x010f28000c1e1500 */
[----:B------:R-:W3:Y:S04]  /*84c0*/  LDL.LU.64 R26, [R1+0xdf8] ;  /* 0x000df800011a7983 */ /* 0x000ee80000300a00 */
[----:B-----5:R-:W5:Y:S04]  /*84d0*/  LDG.E.U16 R21, desc[UR8][R20.64] ;  /* 0x0000000814157981 */ /* 0x020f68000c1e1500 */
[----:B------:R-:W4:Y:S04]  /*84e0*/  LDG.E.U16 R19, desc[UR8][R18.64] ;  /* 0x0000000812137981 */ /* 0x000f28000c1e1500 */
        /* <DEDUP_REMOVED lines=9> */
[----:B--2---:R3:W-:Y:S04]  /*8580*/  STL [R1+0xf0], R0 ;  /* 0x0000f00001007387 */ /* 0x0047e80000100800 */
[----:B---3--:R-:W2:Y:S04]  /*8590*/  LDG.E.U16 R0, desc[UR8][R26.64] ;  /* 0x000000081a007981 */ /* 0x008ea8000c1e1500 */
[----:B------:R-:W3:Y:S04]  /*85a0*/  LDL.LU.64 R26, [R1+0xdf0] ;  /* 0x000df000011a7983 */ /* 0x000ee80000300a00 */
        /* <DEDUP_REMOVED lines=45> */
[----:B---3--:R-:W3:Y:S04]  /*8880*/  LDG.E.U16 R27, desc[UR8][R26.64] ;  /* 0x000000081a1b7981 */ /* 0x008ee8000c1e1500 */
[----:B--2---:R0:W-:Y:S04]  /*8890*/  STL [R1+0x70], R0 ;  /* 0x0000700001007387 */ /* 0x0041e80000100800 */
[----:B0-----:R-:W2:Y:S04]  /*88a0*/  LDL.LU R0, [R1+0xd74] ;  /* 0x000d740001007983 */ /* 0x001ea80000300800 */
[----:B------:R-:W2:Y:S04]  /*88b0*/  LDL.LU R26, [R1+0xd70] ;  /* 0x000d7000011a7983 */ /* 0x000ea80000300800 */
[----:B---3--:R0:W-:Y:S04]  /*88c0*/  STL [R1+0x68], R27 ;  /* 0x0000681b01007387 */ /* 0x0081e80000100800 */
[----:B0-----:R-:W2:Y:S04]  /*88d0*/  LDL.LU R27, [R1+0xd6c] ;  /* 0x000d6c00011b7983 */ /* 0x001ea80000300800 */
[----:B------:R-:W3:Y:S04]  /*88e0*/  LDL.LU R24, [R1+0xd68] ;  /* 0x000d680001187983 */ /* 0x000ee80000300800 */
[----:B------:R0:W-:Y:S04]  /*88f0*/  STL [R1+0x60], R25 ;  /* 0x0000601901007387 */ /* 0x0001e80000100800 */
[----:B0-----:R-:W3:Y:S04]  /*8900*/  LDL.LU R25, [R1+0xd64] ;  /* 0x000d640001197983 */ /* 0x001ee80000300800 */
[----:B------:R-:W3:Y:S04]  /*8910*/  LDL.LU R22, [R1+0xd60] ;  /* 0x000d600001167983 */ /* 0x000ee80000300800 */
[----:B----4-:R0:W-:Y:S04]  /*8920*/  STL [R1+0x58], R23 ;  /* 0x0000581701007387 */ /* 0x0101e80000100800 */
[----:B0-----:R-:W4:Y:S04]  /*8930*/  LDL.LU R23, [R1+0xd5c] ;  /* 0x000d5c0001177983 */ /* 0x001f280000300800 */
[----:B------:R-:W4:Y:S04]  /*8940*/  LDL.LU R20, [R1+0xd58] ;  /* 0x000d580001147983 */ /* 0x000f280000300800 */
[----:B-----5:R0:W-:Y:S04]  /*8950*/  STL [R1+0x50], R21 ;  /* 0x0000501501007387 */ /* 0x0201e80000100800 */
[----:B0-----:R-:W5:Y:S04]  /*8960*/  LDL.LU R21, [R1+0xd54] ;  /* 0x000d540001157983 */ /* 0x001f680000300800 */
[----:B------:R-:W5:Y:S04]  /*8970*/  LDL.LU R18, [R1+0xd50] ;  /* 0x000d500001127983 */ /* 0x000f680000300800 */
[----:B------:R0:W-:Y:S04]  /*8980*/  STL [R1+0x48], R19 ;  /* 0x0000481301007387 */ /* 0x0001e80000100800 */
        /* <DEDUP_REMOVED lines=25> */
[----:B------:R0:W-:Y:S04]  /*8b20*/  STL [R1+0xcb4], R28 ;  /* 0x000cb41c01007387 */ /* 0x0001e80000100800 */
[----:B0-----:R-:W5:Y:S04]  /*8b30*/  LDL.LU.64 R28, [R1+0x130] ;  /* 0x00013000011c7983 */ /* 0x001f680000300a00 */
[----:B--2---:R-:W2:Y:S04]  /*8b40*/  LDG.E.U16 R26, desc[UR8][R26.64] ;  /* 0x000000081a1a7981 */ /* 0x004ea8000c1e1500 */
[----:B---3--:R-:W3:Y:S04]  /*8b50*/  LDG.E.U16 R24, desc[UR8][R24.64] ;  /* 0x0000000818187981 */ /* 0x008ee8000c1e1500 */
[----:B----4-:R-:W4:Y:S04]  /*8b60*/  LDG.E.U16 R22, desc[UR8][R22.64] ;  /* 0x0000000816167981 */ /* 0x010f28000c1e1500 */
[----:B-----5:R-:W5:Y:S04]  /*8b70*/  LDG.E.U16 R20, desc[UR8][R20.64] ;  /* 0x0000000814147981 */ /* 0x020f68000c1e1500 */
[----:B------:R-:W2:Y:S04]  /*8b80*/  LDG.E.U16 R18, desc[UR8][R18.64] ;  /* 0x0000000812127981 */ /* 0x000ea8000c1e1500 */
        /* <DEDUP_REMOVED lines=9> */
[----:B--2---:R0:W-:Y:S04]  /*8c20*/  STL [R1+0xcb8], R29 ;  /* 0x000cb81d01007387 */ /* 0x0041e80000100800 */
[----:B0-----:R-:W2:Y:S04]  /*8c30*/  LDL.LU.64 R28, [R1+0x140] ;  /* 0x00014000011c7983 */ /* 0x001ea80000300a00 */
[----:B------:R0:W-:Y:S04]  /*8c40*/  STL [R1+0xcbc], R2 ;  /* 0x000cbc0201007387 */ /* 0x0001e80000100800 */
[----:B0-----:R-:W3:Y:S04]  /*8c50*/  LDL.LU.64 R2, [R1+0x138] ;  /* 0x0001380001027983 */ /* 0x001ee80000300a00 */
[----:B--2---:R-:W2:Y:S04]  /*8c60*/  LDG.E.U16 R5, desc[UR8][R28.64] ;  /* 0x000000081c057981 */ /* 0x004ea8000c1e1500 */
[----:B---3--:R-:W3:Y:S04]  /*8c70*/  LDG.E.U16 R3, desc[UR8][R2.64] ;  /* 0x0000000802037981 */ /* 0x008ee8000c1e1500 */
[----:B---3--:R-:W-:Y:S04]  /*8c80*/  STL [R1+0xcc0], R3 ;  /* 0x000cc00301007387 */ /* 0x008fe80000100800 */
[----:B------:R0:W-:Y:S04]  /*8c90*/  STL [R1+0xcc4], R4 ;  /* 0x000cc40401007387 */ /* 0x0001e80000100800 */
[----:B0-----:R-:W3:Y:S04]  /*8ca0*/  LDL.LU R4, [R1+0x120] ;  /* 0x0001200001047983 */ /* 0x001ee80000300800 */
[----:B------:R-:W3:Y:S04]  /*8cb0*/  LDL.LU R3, [R1+0x118] ;  /* 0x0001180001037983 */ /* 0x000ee80000300800 */
[----:B------:R-:W3:Y:S04]  /*8cc0*/  LDL.LU R2, [R1+0x110] ;  /* 0x0001100001027983 */ /* 0x000ee80000300800 */
[----:B------:R-:W3:Y:S04]  /*8cd0*/  LDL.LU R29, [R1+0x108] ;  /* 0x00010800011d7983 */ /* 0x000ee80000300800 */
[----:B------:R-:W3:Y:S04]  /*8ce0*/  LDL.LU R28, [R1+0x100] ;  /* 0x00010000011c7983 */ /* 0x000ee80000300800 */
[----:B--2---:R0:W-:Y:S04]  /*8cf0*/  STL [R1+0xcc8], R5 ;  /* 0x000cc80501007387 */ /* 0x0041e80000100800 */
[----:B0-----:R-:W2:Y:S04]  /*8d00*/  LDL.LU R5, [R1+0x128] ;  /* 0x0001280001057983 */ /* 0x001ea80000300800 */
[----:B------:R0:W-:Y:S04]  /*8d10*/  STL [R1+0xccc], R6 ;  /* 0x000ccc0601007387 */ /* 0x0001e80000100800 */
[----:B0-----:R-:W2:Y:S04]  /*8d20*/  LDL.LU.64 R6, [R1+0x148] ;  /* 0x0001480001067983 */ /* 0x001ea80000300a00 */
[----:B--2---:R-:W2:Y:S04]  /*8d30*/  LDG.E.U16 R7, desc[UR8][R6.64] ;  /* 0x0000000806077981 */ /* 0x004ea8000c1e1500 */
[----:B--2---:R0:W-:Y:S04]  /*8d40*/  STL [R1+0xcd0], R7 ;  /* 0x000cd00701007387 */ /* 0x0041e80000100800 */
[----:B0-----:R-:W2:Y:S04]  /*8d50*/  LDL.LU.64 R6, [R1+0x150] ;  /* 0x0001500001067983 */ /* 0x001ea80000300a00 */
[----:B--2---:R-:W2:Y:S04]  /*8d60*/  LDG.E.U16 R9, desc[UR8][R6.64] ;  /* 0x0000000806097981 */ /* 0x004ea8000c1e1500 */
[----:B------:R-:W-:Y:S04]  /*8d70*/  STL [R1+0xcd4], R8 ;  /* 0x000cd40801007387 */ /* 0x000fe80000100800 */
[----:B--2---:R-:W-:Y:S04]  /*8d80*/  STL [R1+0xcd8], R9 ;  /* 0x000cd80901007387 */ /* 0x004fe80000100800 */
[----:B------:R-:W-:Y:S04]  /*8d90*/  STL [R1+0xcdc], R10 ;  /* 0x000cdc0a01007387 */ /* 0x000fe80000100800 */
[----:B------:R-:W-:Y:S04]  /*8da0*/  STL [R1+0xce0], R12 ;  /* 0x000ce00c01007387 */ /* 0x000fe80000100800 */
[----:B------:R-:W-:Y:S04]  /*8db0*/  STL [R1+0xce4], R14 ;  /* 0x000ce40e01007387 */ /* 0x000fe80000100800 */
[----:B------:R-:W-:Y:S04]  /*8dc0*/  STL [R1+0xce8], R16 ;  /* 0x000ce81001007387 */ /* 0x000fe80000100800 */
[----:B------:R-:W-:Y:S04]  /*8dd0*/  STL [R1+0xcec], R18 ;  /* 0x000cec1201007387 */ /* 0x000fe80000100800 */
[----:B-----5:R-:W-:Y:S04]  /*8de0*/  STL [R1+0xcf0], R20 ;  /* 0x000cf01401007387 */ /* 0x020fe80000100800 */
[----:B----4-:R-:W-:Y:S04]  /*8df0*/  STL [R1+0xcf4], R22 ;  /* 0x000cf41601007387 */ /* 0x010fe80000100800 */
[----:B------:R-:W-:Y:S04]  /*8e00*/  STL [R1+0xcf8], R24 ;  /* 0x000cf81801007387 */ /* 0x000fe80000100800 */
[----:B------:R0:W-:Y:S04]  /*8e10*/  STL [R1+0xcfc], R26 ;  /* 0x000cfc1a01007387 */ /* 0x0001e80000100800 */
[----:B0-----:R-:W2:Y:S04]  /*8e20*/  LDL.LU R26, [R1+0xe0] ;  /* 0x0000e000011a7983 */ /* 0x001ea80000300800 */
[----:B--2---:R0:W-:Y:S04]  /*8e30*/  STL [R1+0xd00], R26 ;  /* 0x000d001a01007387 */ /* 0x0041e80000100800 */
[----:B0-----:R-:W2:Y:S04]  /*8e40*/  LDL.LU R26, [R1+0xe8] ;  /* 0x0000e800011a7983 */ /* 0x001ea80000300800 */
[----:B--2---:R0:W-:Y:S04]  /*8e50*/  STL [R1+0xd04], R26 ;  /* 0x000d041a01007387 */ /* 0x0041e80000100800 */
[----:B0-----:R-:W2:Y:S04]  /*8e60*/  LDL.LU R26, [R1+0xf0] ;  /* 0x0000f000011a7983 */ /* 0x001ea80000300800 */
[----:B------:R-:W-:Y:S04]  /*8e70*/  STS.U16 [R0+UR4+0x8c00], R5 ;  /* 0x008c000500007988 */ /* 0x000fe80008000404 */
[----:B---3--:R-:W-:Y:S04]  /*8e80*/  STS.U16 [R0+UR4+0x9c00], R4 ;  /* 0x009c000400007988 */ /* 0x008fe80008000404 */
[----:B------:R-:W-:Y:S04]  /*8e90*/  STS.U16 [R0+UR4+0xac00], R3 ;  /* 0x00ac000300007988 */ /* 0x000fe80008000404 */
[----:B--2---:R0:W-:Y:S04]  /*8ea0*/  STL [R1+0xd08], R26 ;  /* 0x000d081a01007387 */ /* 0x0041e80000100800 */
[----:B0-----:R-:W2:Y:S04]  /*8eb0*/  LDL.LU R26, [R1+0xf8] ;  /* 0x0000f800011a7983 */ /* 0x001ea80000300800 */
[----:B------:R-:W3:Y:S04]  /*8ec0*/  LDL.LU R24, [R1+0xd8] ;  /* 0x0000d80001187983 */ /* 0x000ee80000300800 */
[----:B------:R-:W4:Y:S04]  /*8ed0*/  LDL.LU R22, [R1+0xd0] ;  /* 0x0000d00001167983 */ /* 0x000f280000300800 */
[----:B------:R-:W5:Y:S04]  /*8ee0*/  LDL.LU R20, [R1+0xc8] ;  /* 0x0000c80001147983 */ /* 0x000f680000300800 */
        /* <DEDUP_REMOVED lines=11> */
[----:B------:R0:W-:Y:S04]  /*8fa0*/  STS.U16 [R0+UR4+0xbc00], R2 ;  /* 0x00bc000200007988 */ /* 0x0001e80008000404 */
[----:B------:R-:W3:Y:S04]  /*8fb0*/  LDL.LU R3, [R1+0x68] ;  /* 0x0000680001037983 */ /* 0x000ee80000300800 */
[----:B------:R1:W-:Y:S04]  /*8fc0*/  STS.U16 [R0+UR4+0xcc00], R29 ;  /* 0x00cc001d00007988 */ /* 0x0003e80008000404 */
[----:B0-----:R-:W3:Y:S04]  /*8fd0*/  LDL.LU R2, [R1+0x60] ;  /* 0x0000600001027983 */ /* 0x001ee80000300800 */
[----:B------:R0:W-:Y:S04]  /*8fe0*/  STS.U16 [R0+UR4+0xdc00], R28 ;  /* 0x00dc001c00007988 */ /* 0x0001e80008000404 */
[----:B-1----:R-:W3:Y:S04]  /*8ff0*/  LDL.LU R29, [R1+0x58] ;  /* 0x00005800011d7983 */ /* 0x002ee80000300800 */
        /* <DEDUP_REMOVED lines=10> */
[----:B--2---:R0:W-:Y:S04]  /*90a0*/  STS.U16 [R0+UR4+0xec00], R26 ;  /* 0x00ec001a00007988 */ /* 0x0041e80008000404 */
[----:B0-----:R-:W2:Y:S04]  /*90b0*/  LDL.LU R26, [R1+0xd08] ;  /* 0x000d0800011a7983 */ /* 0x001ea80000300800 */
[----:B--2---:R0:W-:Y:S04]  /*90c0*/  STS.U16 [R0+UR4+0xfc00], R26 ;  /* 0x00fc001a00007988 */ /* 0x0041e80008000404 */
[----:B0-----:R-:W2:Y:S04]  /*90d0*/  LDL.LU R26, [R1+0xd04] ;  /* 0x000d0400011a7983 */ /* 0x001ea80000300800 */
[----:B--2---:R0:W-:Y:S04]  /*90e0*/  STS.U16 [R0+UR4+0x10c00], R26 ;  /* 0x010c001a00007988 */ /* 0x0041e80008000404 */
[----:B0-----:R-:W2:Y:S04]  /*90f0*/  LDL.LU R26, [R1+0xd00] ;  /* 0x000d0000011a7983 */ /* 0x001ea80000300800 */
[----:B---3--:R-:W-:Y:S04]  /*9100*/  STS.U16 [R0+UR4+0x12c00], R24 ;  /* 0x012c001800007988 */ /* 0x008fe80008000404 */
[----:B----4-:R-:W-:Y:S04]  /*9110*/  STS.U16 [R0+UR4+0x13c00], R22 ;  /* 0x013c001600007988 */ /* 0x010fe80008000404 */
[----:B-----5:R-:W-:Y:S04]  /*9120*/  STS.U16 [R0+UR4+0x14c00], R20 ;  /* 0x014c001400007988 */ /* 0x020fe80008000404 */
        /* <DEDUP_REMOVED lines=17> */
[----:B------:R-:W3:Y:S04]  /*9240*/  LDL.LU R24, [R1+0xcf8] ;  /* 0x000cf80001187983 */ /* 0x000ee80000300800 */
        /* <DEDUP_REMOVED lines=26> */
[----:B--2---:R-:W-:Y:S04]  /*93f0*/  STS.U16 [R0+UR4+0x3fc00], R26 ;  /* 0x03fc001a00007988 */ /* 0x004fe80008000404 */
        /* <DEDUP_REMOVED lines=15> */
[----:B------:R1:W-:Y:S04]  /*94f0*/  STS.U16 [R0+UR4+0x2fc00], R2 ;  /* 0x02fc000200007988 */ /* 0x0003e80008000404 */
[----:B------:R-:W-:Y:S01]  /*9500*/  STS.U16 [R0+UR4+0x2ec00], R29 ;  /* 0x02ec001d00007988 */ /* 0x000fe20008000404 */
[----:B0-----:R-:W-:-:S03]  /*9510*/  MOV R3, 0xff800000 ;  /* 0xff80000000037802 */ /* 0x001fc60000000f00 */
[----:B------:R0:W-:Y:S01]  /*9520*/  STS.U16 [R0+UR4+0x2dc00], R28 ;  /* 0x02dc001c00007988 */ /* 0x0001e20008000404 */
[----:B------:R-:W-:Y:S01]  /*9530*/  IMAD.MOV.U32 R4, RZ, RZ, -0x800000 ;  /* 0xff800000ff047424 */ /* 0x000fe200078e00ff */
[----:B-1----:R-:W-:Y:S01]  /*9540*/  MOV R2, 0xff800000 ;  /* 0xff80000000027802 */ /* 0x002fe20000000f00 */
[----:B------:R-:W-:Y:S01]  /*9550*/  IMAD.MOV.U32 R7, RZ, RZ, 0x3f800000 ;  /* 0x3f800000ff077424 */ /* 0x000fe200078e00ff */
[----:B------:R-:W-:Y:S01]  /*9560*/  STL [R1+0x858], R3 ;  /* 0x0008580301007387 */ /* 0x000fe20000100800 */
[----:B------:R-:W-:Y:S01]  /*9570*/  MOV R6, 0x3f800000 ;  /* 0x3f80000000067802 */ /* 0x000fe20000000f00 */
[----:B------:R-:W-:Y:S01]  /*9580*/  IMAD.MOV.U32 R5, RZ, RZ, 0x3f800000 ;  /* 0x3f800000ff057424 */ /* 0x000fe200078e00ff */
[----:B------:R-:W1:Y:S01]  /*9590*/  LDCU UR4, c[0x0][0x3f0] ;  /* 0x00007e00ff0477ac */ /* 0x000e620008000800 */
[----:B0-----:R-:W-:-:S05]  /*95a0*/  IMAD.MOV.U32 R0, RZ, RZ, -0x800000 ;  /* 0xff800000ff007424 */ /* 0x001fca00078e00ff */
[----:B------:R-:W-:Y:S04]  /*95b0*/  STL [R1+0x854], R0 ;  /* 0x0008540001007387 */ /* 0x000fe80000100800 */
        /* <DEDUP_REMOVED lines=25> */
[----:B------:R0:W-:Y:S04]  /*9750*/  STL [R1+0x704], R3 ;  /* 0x0007040301007387 */ /* 0x0001e80000100800 */
[----:B------:R-:W-:Y:S04]  /*9760*/  STL [R1+0x700], R0 ;  /* 0x0007000001007387 */ /* 0x000fe80000100800 */
[----:B------:R2:W-:Y:S01]  /*9770*/  STL [R1+0x6fc], R2 ;  /* 0x0006fc0201007387 */ /* 0x0005e20000100800 */
[----:B0-----:R-:W-:-:S03]  /*9780*/  IMAD.MOV.U32 R3, RZ, RZ, 0x3f800000 ;  /* 0x3f800000ff037424 */ /* 0x001fc600078e00ff */
[----:B------:R0:W-:Y:S01]  /*9790*/  STL [R1+0x6f8], R4 ;  /* 0x0006f80401007387 */ /* 0x0001e20000100800 */
[----:B--2---:R-:W-:-:S03]  /*97a0*/  MOV R2, 0x3f800000 ;  /* 0x3f80000000027802 */ /* 0x004fc60000000f00 */
[----:B------:R2:W-:Y:S01]  /*97b0*/  STL [R1+0x66c], R0 ;  /* 0x00066c0001007387 */ /* 0x0005e20000100800 */
[----:B0-----:R-:W-:-:S03]  /*97c0*/  MOV R4, 0x3f800000 ;  /* 0x3f80000000047802 */ /* 0x001fc60000000f00 */
[----:B------:R2:W-:Y:S04]  /*97d0*/  STL.64 [R1+0x280], R2 ;  /* 0x0002800201007387 */ /* 0x0005e80000100a00 */
[----:B------:R2:W-:Y:S04]  /*97e0*/  STL.64 [R1+0x288], R6 ;  /* 0x0002880601007387 */ /* 0x0005e80000100a00 */
[----:B------:R2:W-:Y:S04]  /*97f0*/  STL.64 [R1+0x290], R4 ;  /* 0x0002900401007387 */ /* 0x0005e80000100a00 */
[----:B------:R2:W-:Y:S04]  /*9800*/  STL.64 [R1+0x298], R2 ;  /* 0x0002980201007387 */ /* 0x0005e80000100a00 */
[----:B------:R2:W-:Y:S04]  /*9810*/  STL.64 [R1+0x2a0], R6 ;  /* 0x0002a00601007387 */ /* 0x0005e80000100a00 */
[----:B------:R2:W-:Y:S04]  /*9820*/  STL.64 [R1+0x2a8], R4 ;  /* 0x0002a80401007387 */ /* 0x0005e80000100a00 */
[----:B------:R2:W-:Y:S04]  /*9830*/  STL [R1+0x470], RZ ;  /* 0x000470ff01007387 */ /* 0x0005e80000100800 */
[----:B------:R2:W-:Y:S04]  /*9840*/  STL.64 [R1+0x2b0], R2 ;  /* 0x0002b00201007387 */ /* 0x0005e80000100a00 */
[----:B------:R2:W-:Y:S04]  /*9850*/  STL [R1+0x474], RZ ;  /* 0x000474ff01007387 */ /* 0x0005e80000100800 */
        /* <DEDUP_REMOVED lines=246> */
[----:B------:R2:W-:Y:S01]  /*a7c0*/  STL [R1+0x730], RZ ;  /* 0x000730ff01007387 */ /* 0x0005e20000100800 */
[----:B------:R-:W0:Y:S03]  /*a7d0*/  S2R R23, SR_TID.X ;  /* 0x0000000000177919 */ /* 0x000e260000002100 */
[----:B------:R2:W-:Y:S04]  /*a7e0*/  STL [R1+0x734], RZ ;  /* 0x000734ff01007387 */ /* 0x0005e80000100800 */
[----:B------:R2:W-:Y:S04]  /*a7f0*/  STL [R1+0x738], RZ ;  /* 0x000738ff01007387 */ /* 0x0005e80000100800 */
[----:B------:R2:W-:Y:S04]  /*a800*/  STL [R1+0x73c], RZ ;  /* 0x00073cff01007387 */ /* 0x0005e80000100800 */
[----:B------:R2:W-:Y:S04]  /*a810*/  STL [R1+0x740], RZ ;  /* 0x000740ff01007387 */ /* 0x0005e80000100800 */
[----:B------:R2:W-:Y:S04]  /*a820*/  STL [R1+0x744], RZ ;  /* 0x000744ff01007387 */ /* 0x0005e80000100800 */
[----:B------:R2:W-:Y:S04]  /*a830*/  STL [R1+0x748], RZ ;  /* 0x000748ff01007387 */ /* 0x0005e80000100800 */
[----:B------:R2:W-:Y:S04]  /*a840*/  STL [R1+0x74c], RZ ;  /* 0x00074cff01007387 */ /* 0x0005e80000100800 */
[----:B------:R2:W-:Y:S04]  /*a850*/  STL.64 [R1+0x2b8], R6 ;  /* 0x0002b80601007387 */ /* 0x0005e80000100a00 */
[----:B------:R2:W-:Y:S04]  /*a860*/  STL.64 [R1+0x2e8], R4 ;  /* 0x0002e80401007387 */ /* 0x0005e80000100a00 */
[----:B------:R2:W-:Y:S04]  /*a870*/  STL.64 [R1+0x5d0], R2 ;  /* 0x0005d00201007387 */ /* 0x0005e80000100a00 */
[----:B------:R2:W-:Y:S04]  /*a880*/  STL.64 [R1+0x670], R6 ;  /* 0x0006700601007387 */ /* 0x0005e80000100a00 */
[----:B------:R2:W-:Y:S04]  /*a890*/  STL.64 [R1+0x690], R4 ;  /* 0x0006900401007387 */ /* 0x0005e80000100a00 */
[----:B------:R2:W-:Y:S04]  /*a8a0*/  STL.64 [R1+0x688], R2 ;  /* 0x0006880201007387 */ /* 0x0005e80000100a00 */
[----:B------:R2:W-:Y:S04]  /*a8b0*/  STL.64 [R1+0x680], R6 ;  /* 0x0006800601007387 */ /* 0x0005e80000100a00 */
[----:B------:R2:W-:Y:S04]  /*a8c0*/  STL.64 [R1+0x8c8], R2 ;  /* 0x0008c80201007387 */ /* 0x0005e80000100a00 */
[----:B------:R2:W-:Y:S01]  /*a8d0*/  STL.64 [R1+0x678], R4 ;  /* 0x0006780401007387 */ /* 0x0005e20000100a00 */
[----:B-1----:R-:W-:Y:S01]  /*a8e0*/  UISETP.GE.AND UP0, UPT, UR4, 0x1, UPT ;  /* 0x000000010400788c */ /* 0x002fe2000bf06270 */
[----:B0-----:R-:W-:-:S04]  /*a8f0*/  LOP3.LUT R24, R23, 0x1ff, RZ, 0xc0, !PT ;  /* 0x000001ff17187812 */ /* 0x001fc800078ec0ff */
[----:B------:R-:W-:-:S04]  /*a900*/  ISETP.GE.U32.AND P1, PT, R24, 0x100, PT ;  /* 0x000001001800780c */ /* 0x000fc80003f26070 */
[----:B------:R-:W-:Y:S09]  /*a910*/  BRA.U !UP0, `(.L_x_0) ;  /* 0x000004bd08c07547 */ /* 0x000ff2000b800000 */
[----:B--2---:R-:W0:Y:S01]  /*a920*/  LDC R3, c[0x0][0x3d8] ;  /* 0x0000f600ff037b82 */ /* 0x004e220000000800 */
[----:B------:R-:W-:Y:S01]  /*a930*/  SHF.R.U32.HI R20, RZ, 0x6, R23 ;  /* 0x00000006ff147819 */ /* 0x000fe20000011617 */
[----:B------:R-:W1:Y:S01]  /*a940*/  LDCU UR7, c[0x0][0x3c8] ;  /* 0x00007900ff0777ac */ /* 0x000e620008000800 */
[C---:B------:R-:W-:Y:S02]  /*a950*/  LOP3.LUT P0, RZ, R23.reuse, 0x3, RZ, 0xc0, !PT ;  /* 0x0000000317ff7812 */ /* 0x040fe4000780c0ff */
[----:B------:R-:W-:Y:S01]  /*a960*/  SGXT.U32 R20, R20, 0x3 ;  /* 0x000000031414781a */ /* 0x000fe20000000000 */
[----:B------:R-:W2:Y:S01]  /*a970*/  LDCU.64 UR4, c[0x0][0x3d0] ;  /* 0x00007a00ff0477ac */ /* 0x000ea20008000a00 */
[----:B------:R-:W-:Y:S01]  /*a980*/  ISETP.LT.U32.AND P0, PT, R24, 0x100, !P0 ;  /* 0x000001001800780c */ /* 0x000fe20004701070 */
[----:B------:R-:W3:Y:S01]  /*a990*/  LDC.64 R14, c[0x0][0x3c0] ;  /* 0x0000f000ff0e7b82 */ /* 0x000ee20000000a00 */
[C---:B------:R-:W-:Y:S01]  /*a9a0*/  LOP3.LUT R29, R23.reuse, 0x3f, RZ, 0xc0, !PT ;  /* 0x0000003f171d7812 */ /* 0x040fe200078ec0ff */
[----:B------:R-:W4:Y:S01]  /*a9b0*/  LDCU.64 UR10, c[0x0][0x388] ;  /* 0x00007100ff0a77ac */ /* 0x000f220008000a00 */
[----:B------:R-:W-:-:S05]  /*a9c0*/  LOP3.LUT P2, RZ, R23, 0x7, RZ, 0xc0, !PT ;  /* 0x0000000717ff7812 */ /* 0x000fca000784c0ff */
[----:B------:R-:W5:Y:S01]  /*a9d0*/  LDC.64 R16, c[0x0][0x390] ;  /* 0x0000e400ff107b82 */ /* 0x000f620000000a00 */
[----:B-1----:R-:W-:Y:S02]  /*a9e0*/  IMAD R24, R24, UR7, RZ ;  /* 0x0000000718187c24 */ /* 0x002fe4000f8e02ff */
[----:B0-----:R-:W-:Y:S01]  /*a9f0*/  IMAD R20, R20, R3, RZ ;  /* 0x0000000314147224 */ /* 0x001fe200078e02ff */
[----:B--2---:R-:W-:Y:S01]  /*aa00*/  UIMAD UR4, UR6, UR4, URZ ;  /* 0x00000004060472a4 */ /* 0x004fe2000f8e02ff */
[C---:B------:R-:W-:Y:S02]  /*aa10*/  IMAD.SHL.U32 R25, R24.reuse, 0x2, RZ ;  /* 0x0000000218197824 */ /* 0x040fe400078e00ff */
[----:B------:R-:W-:Y:S01]  /*aa20*/  IMAD R29, R29, UR5, RZ ;  /* 0x000000051d1d7c24 */ /* 0x000fe2000f8e02ff */
[----:B------:R-:W-:Y:S01]  /*aa30*/  LEA R7, R3, R20, 0x3 ;  /* 0x0000001403077211 */ /* 0x000fe200078e18ff */
[----:B------:R-:W-:Y:S01]  /*aa40*/  USHF.L.U32 UR7, UR4, 0x1, URZ ;  /* 0x0000000104077899 */ /* 0x000fe200080006ff */
[----:B------:R-:W-:Y:S01]  /*aa50*/  IMAD.HI R24, R24, 0x2, RZ ;  /* 0x0000000218187827 */ /* 0x000fe200078e02ff */
[----:B------:R-:W-:-:S03]  /*aa60*/  UIMAD.WIDE UR4, UR4, 0x2, URZ ;  /* 0x00000002040478a5 */ /* 0x000fc6000f8e02ff */
[C---:B------:R-:W-:Y:S02]  /*aa70*/  IMAD R5, R3.reuse, 0x8, R7 ;  /* 0x0000000803057824 */ /* 0x040fe400078e0207 */
[----:B---3--:R-:W-:Y:S02]  /*aa80*/  IMAD R27, R14, UR6, RZ ;  /* 0x000000060e1b7c24 */ /* 0x008fe4000f8e02ff */
[----:B------:R-:W-:Y:S01]  /*aa90*/  UMOV UR4, URZ ;  /* 0x000000ff00047c82 */ /* 0x000fe20008000000 */
[----:B------:R-:W-:Y:S01]  /*aaa0*/  LEA R4, R3, R5, 0x3 ;  /* 0x0000000503047211 */ /* 0x000fe200078e18ff */
[C---:B------:R-:W-:Y:S02]  /*aab0*/  IMAD.SHL.U32 R26, R27.reuse, 0x2, RZ ;  /* 0x000000021b1a7824 */ /* 0x040fe400078e00ff */
[----:B------:R-:W-:-:S04]  /*aac0*/  IMAD.HI R27, R27, 0x2, RZ ;  /* 0x000000021b1b7827 */ /* 0x000fc800078e02ff */
[----:B------:R-:W-:-:S05]  /*aad0*/  IMAD R0, R3, 0x8, R4 ;  /* 0x0000000803007824 */ /* 0x000fca00078e0204 */
[----:B------:R-:W-:-:S05]  /*aae0*/  LEA R9, R3, R0, 0x3 ;  /* 0x0000000003097211 */ /* 0x000fca00078e18ff */
[----:B------:R-:W-:-:S05]  /*aaf0*/  IMAD R21, R3, 0x8, R9 ;  /* 0x0000000803157824 */ /* 0x000fca00078e0209 */
[----:B------:R-:W-:-:S05]  /*ab00*/  LEA R6, R3, R21, 0x3 ;  /* 0x0000001503067211 */ /* 0x000fca00078e18ff */
[----:B------:R-:W-:-:S05]  /*ab10*/  IMAD R11, R3, 0x8, R6 ;  /* 0x00000008030b7824 */ /* 0x000fca00078e0206 */
[----:B------:R-:W-:-:S05]  /*ab20*/  LEA R0, R3, R11, 0x3 ;  /* 0x0000000b03007211 */ /* 0x000fca00078e18ff */
[----:B------:R-:W-:-:S05]  /*ab30*/  IMAD R10, R3, 0x8, R0 ;  /* 0x00000008030a7824 */ /* 0x000fca00078e0200 */
[C---:B------:R-:W-:Y:S01]  /*ab40*/  LEA R13, R3.reuse, R10, 0x3 ;  /* 0x0000000a030d7211 */ /* 0x040fe200078e18ff */
[----:B------:R-:W-:Y:S04]  /*ab50*/  STL.64 [R1+0xd68], R10 ;  /* 0x000d680a01007387 */ /* 0x000fe80000100a00 */
[----:B------:R-:W-:-:S05]  /*ab60*/  IMAD R8, R3, 0x8, R13 ;  /* 0x0000000803087824 */ /* 0x000fca00078e020d */
[----:B------:R-:W-:-:S05]  /*ab70*/  LEA R19, R3, R8, 0x3 ;  /* 0x0000000803137211 */ /* 0x000fca00078e18ff */
[----:B------:R-:W-:-:S05]  /*ab80*/  IMAD R12, R3, 0x8, R19 ;  /* 0x00000008030c7824 */ /* 0x000fca00078e0213 */
[C---:B------:R-:W-:Y:S01]  /*ab90*/  LEA R2, R3.reuse, R12, 0x3 ;  /* 0x0000000c03027211 */ /* 0x040fe200078e18ff */
[----:B------:R-:W-:Y:S04]  /*aba0*/  STL.64 [R1+0xd58], R12 ;  /* 0x000d580c01007387 */ /* 0x000fe80000100a00 */
[----:B------:R-:W-:-:S05]  /*abb0*/  IMAD R18, R3, 0x8, R2 ;  /* 0x0000000803127824 */ /* 0x000fca00078e0202 */
[C---:B------:R-:W-:Y:S01]  /*abc0*/  LEA R22, R3.reuse, R18, 0x3 ;  /* 0x0000001203167211 */ /* 0x040fe200078e18ff */
[----:B------:R0:W-:Y:S03]  /*abd0*/  STL.64 [R1+0xd60], R18 ;  /* 0x000d601201007387 */ /* 0x0001e60000100a00 */
[----:B------:R-:W-:-:S04]  /*abe0*/  LEA R14, R3, R22, 0x3 ;  /* 0x00000016030e7211 */ /* 0x000fc800078e18ff */
[C---:B------:R-:W-:Y:S01]  /*abf0*/  LEA R23, R3.reuse, R14, 0x3 ;  /* 0x0000000e03177211 */ /* 0x040fe200078e18ff */
[----:B------:R4:W-:Y:S04]  /*ac00*/  STL.64 [R1+0xd48], R14 ;  /* 0x000d480e01007387 */ /* 0x0009e80000100a00 */
[----:B------:R1:W-:Y:S01]  /*ac10*/  STL.64 [R1+0xd50], R22 ;  /* 0x000d501601007387 */ /* 0x0003e20000100a00 */
[----:B0-----:R-:W-:Y:S01]  /*ac20*/  IMAD R18, R3, 0x8, R4 ;  /* 0x0000000803127824 */ /* 0x001fe200078e0204 */
[----:B----4-:R-:W-:Y:S01]  /*ac30*/  IADD3 R14, P3, P4, R25, UR10, R26 ;  /* 0x0000000a190e7c10 */ /* 0x010fe2000fc7e01a */
[----:B------:R-:W-:Y:S01]  /*ac40*/  IMAD R25, R3, 0x8, R23 ;  /* 0x0000000803197824 */ /* 0x000fe200078e0217 */
[C---:B------:R-:W-:Y:S01]  /*ac50*/  SHF.L.U32 R26, R29.reuse, 0x1, RZ ;  /* 0x000000011d1a7819 */ /* 0x040fe200000006ff */
[----:B------:R-:W-:Y:S01]  /*ac60*/  IMAD.HI R29, R29, 0x2, RZ ;  /* 0x000000021d1d7827 */ /* 0x000fe200078e02ff */
[----:B------:R-:W-:Y:S01]  /*ac70*/  IADD3.X R15, PT, PT, R24, UR11, R27, P3, P4 ;  /* 0x0000000b180f7c10 */ /* 0x000fe20009fe841b */
[----:B------:R-:W0:Y:S01]  /*ac80*/  LDCU UR11, c[0x0][0x3f0] ;  /* 0x00007e00ff0b77ac */ /* 0x000e220008000800 */
[----:B-----5:R-:W-:Y:S01]  /*ac90*/  IADD3 R16, P5, P6, R26, UR7, R16 ;  /* 0x000000071a107c10 */ /* 0x020fe2000febe010 */
[----:B------:R-:W-:-:S02]  /*aca0*/  IMAD R28, R3, 0x8, R25 ;  /* 0x00000008031c7824 */ /* 0x000fc400078e0219 */
[----:B------:R-:W-:Y:S01]  /*acb0*/  STL.64 [R1+0x6f0], R14 ;  /* 0x0006f00e01007387 */ /* 0x000fe20000100a00 */
[----:B------:R-:W-:Y:S01]  /*acc0*/  IADD3.X R17, PT, PT, R29, UR5, R17, P5, P6 ;  /* 0x000000051d117c10 */ /* 0x000fe2000afec411 */
[----:B------:R-:W2:Y:S01]  /*acd0*/  LDCU UR10, c[0x0][0x3a8] ;  /* 0x00007500ff0a77ac */ /* 0x000ea20008000800 */
[CC--:B-1----:R-:W-:Y:S02]  /*ace0*/  LEA R22, P3, R20.reuse, R16.reuse, 0x1 ;  /* 0x0000001014167211 */ /* 0x0c2fe400078608ff */
[-C--:B------:R-:W-:Y:S02]  /*acf0*/  LEA R12, P4, R7, R16.reuse, 0x1 ;  /* 0x00000010070c7211 */ /* 0x080fe400078808ff */
[----:B------:R-:W-:Y:S02]  /*ad00*/  LEA R10, P5, R5, R16, 0x1 ;  /* 0x00000010050a7211 */ /* 0x000fe400078a08ff */
[-C--:B------:R-:W-:Y:S02]  /*ad10*/  LEA.HI.X.SX32 R23, R20, R17.reuse, 0x1, P3 ;  /* 0x0000001114177211 */ /* 0x080fe400018f0eff */
[----:B------:R-:W-:-:S02]  /*ad20*/  LEA.HI.X.SX32 R13, R7, R17, 0x1, P4 ;  /* 0x00000011070d7211 */ /* 0x000fc400020f0eff */
[----:B------:R-:W-:Y:S01]  /*ad30*/  LEA.HI.X.SX32 R11, R5, R17, 0x1, P5 ;  /* 0x00000011050b7211 */ /* 0x000fe200028f0eff */
[----:B------:R1:W-:Y:S01]  /*ad40*/  STL.64 [R1+0xca8], R22 ;  /* 0x000ca81601007387 */ /* 0x0003e20000100a00 */
[----:B------:R-:W-:-:S03]  /*ad50*/  LEA R24, R3, R28, 0x3 ;  /* 0x0000001c03187211 */ /* 0x000fc600078e18ff */
[----:B------:R3:W-:Y:S02]  /*ad60*/  STL.64 [R1+0xca0], R12 ;  /* 0x000ca00c01007387 */ /* 0x0007e40000100a00 */
[C---:B------:R-:W-:Y:S02]  /*ad70*/  IMAD R26, R3.reuse, 0x8, R24 ;  /* 0x00000008031a7824 */ /* 0x040fe400078e0218 */
[----:B------:R4:W-:Y:S03]  /*ad80*/  STL.64 [R1+0xc98], R10 ;  /* 0x000c980a01007387 */ /* 0x0009e60000100a00 */
[C---:B------:R-:W-:Y:S02]  /*ad90*/  LEA R27, R3.reuse, R26, 0x3 ;  /* 0x0000001a031b7211 */ /* 0x040fe400078e18ff */
[----:B-1----:R-:W-:Y:S02]  /*ada0*/  LEA R22, P4, R18, R16, 0x1 ;  /* 0x0000001012167211 */ /* 0x002fe400078808ff */
[----:B------:R-:W-:-:S02]  /*adb0*/  LEA R5, R3, R27, 0x3 ;  /* 0x0000001b03057211 */ /* 0x000fc400078e18ff */
[-C--:B---3--:R-:W-:Y:S02]  /*adc0*/  LEA R12, P5, R9, R16.reuse, 0x1 ;  /* 0x00000010090c7211 */ /* 0x088fe400078a08ff */
[----:B----4-:R-:W-:Y:S01]  /*add0*/  LEA R10, P3, R4, R16, 0x1 ;  /* 0x00000010040a7211 */ /* 0x010fe200078608ff */
[----:B------:R-:W-:-:S03]  /*ade0*/  IMAD R7, R3, 0x8, R5 ;  /* 0x0000000803077824 */ /* 0x000fc600078e0205 */
[----:B------:R-:W-:-:S05]  /*adf0*/  LEA.HI.X.SX32 R11, R4, R17, 0x1, P3 ;  /* 0x00000011040b7211 */ /* 0x000fca00018f0eff */
[----:B------:R1:W-:Y:S01]  /*ae00*/  STL.64 [R1+0xc90], R10 ;  /* 0x000c900a01007387 */ /* 0x0003e20000100a00 */
[-C--:B------:R-:W-:Y:S02]  /*ae10*/  LEA.HI.X.SX32 R13, R9, R17.reuse, 0x1, P5 ;  /* 0x00000011090d7211 */ /* 0x080fe400028f0eff */
[----:B------:R-:W-:Y:S01]  /*ae20*/  LEA.HI.X.SX32 R23, R18, R17, 0x1, P4 ;  /* 0x0000001112177211 */ /* 0x000fe200020f0eff */
[----:B-1----:R-:W3:Y:S01]  /*ae30*/  LDL.LU.64 R10, [R1+0xd68] ;  /* 0x000d6800010a7983 */ /* 0x002ee20000300a00 */
[C---:B------:R-:W-:Y:S02]  /*ae40*/  LEA R4, R3.reuse, R7, 0x3 ;  /* 0x0000000703047211 */ /* 0x040fe400078e18ff */
[----:B------:R-:W-:Y:S01]  /*ae50*/  LEA R18, P4, R6, R16, 0x1 ;  /* 0x0000001006127211 */ /* 0x000fe200078808ff */
[----:B------:R1:W-:Y:S02]  /*ae60*/  STL.64 [R1+0xc80], R12 ;  /* 0x000c800c01007387 */ /* 0x0003e40000100a00 */
[----:B------:R-:W-:-:S02]  /*ae70*/  IMAD R9, R3, 0x8, R4 ;  /* 0x0000000803097824 */ /* 0x000fc400078e0204 */
[----:B------:R-:W-:Y:S04]  /*ae80*/  STL.64 [R1+0xc88], R22 ;  /* 0x000c881601007387 */ /* 0x000fe80000100a00 */
[----:B------:R4:W-:Y:S01]  /*ae90*/  STL.64 [R1+0xd40], R4 ;  /* 0x000d400401007387 */ /* 0x0009e20000100a00 */
[----:B-1----:R-:W-:-:S03]  /*aea0*/  LEA R12, P3, R21, R16, 0x1 ;  /* 0x00000010150c7211 */ /* 0x002fc600078608ff */
[----:B------:R1:W-:Y:S01]  /*aeb0*/  STL [R1+0xc70], R18 ;  /* 0x000c701201007387 */ /* 0x0003e20000100800 */
[-C--:B------:R-:W-:Y:S02]  /*aec0*/  LEA.HI.X.SX32 R13, R21, R17.reuse, 0x1, P3 ;  /* 0x00000011150d7211 */ /* 0x080fe400018f0eff */
[----:B----4-:R-:W-:Y:S01]  /*aed0*/  MOV R4, R18 ;  /* 0x0000001200047202 */ /* 0x010fe20000000f00 */
[----:B------:R-:W-:Y:S02]  /*aee0*/  IMAD.MOV.U32 R5, RZ, RZ, R19 ;  /* 0x000000ffff057224 */ /* 0x000fe400078e0013 */
[----:B-1----:R-:W4:Y:S04]  /*aef0*/  LDL.LU.64 R18, [R1+0xd60] ;  /* 0x000d600001127983 */ /* 0x002f280000300a00 */
[----:B------:R1:W-:Y:S04]  /*af00*/  STL.64 [R1+0xc78], R12 ;  /* 0x000c780c01007387 */ /* 0x0003e80000100a00 */
[----:B-1----:R-:W5:Y:S01]  /*af10*/  LDL.LU.64 R12, [R1+0xd58] ;  /* 0x000d5800010c7983 */ /* 0x002f620000300a00 */
[----:B------:R-:W-:-:S02]  /*af20*/  LEA.HI.X.SX32 R5, R6, R17, 0x1, P4 ;  /* 0x0000001106057211 */ /* 0x000fc400020f0eff */
[----:B---3--:R-:W-:-:S04]  /*af30*/  LEA R22, P5, R11, R16, 0x1 ;  /* 0x000000100b167211 */ /* 0x008fc800078a08ff */
[----:B------:R-:W-:Y:S02]  /*af40*/  LEA.HI.X.SX32 R23, R11, R17, 0x1, P5 ;  /* 0x000000110b177211 */ /* 0x000fe400028f0eff */
[----:B------:R-:W-:-:S03]  /*af50*/  LEA R20, P4, R10, R16, 0x1 ;  /* 0x000000100a147211 */ /* 0x000fc600078808ff */
[----:B------:R1:W-:Y:S01]  /*af60*/  STL.64 [R1+0xc68], R22 ;  /* 0x000c681601007387 */ /* 0x0003e20000100a00 */
[C---:B------:R-:W-:Y:S02]  /*af70*/  LEA R11, R3.reuse, R9, 0x3 ;  /* 0x00000009030b7211 */ /* 0x040fe400078e18ff */
[----:B------:R-:W-:Y:S01]  /*af80*/  LEA.HI.X.SX32 R21, R10, R17, 0x1, P4 ;  /* 0x000000110a157211 */ /* 0x000fe200020f0eff */
[----:B------:R-:W-:Y:S02]  /*af90*/  STL [R1+0xc74], R5 ;  /* 0x000c740501007387 */ /* 0x000fe40000100800 */
[----:B------:R-:W-:Y:S01]  /*afa0*/  IMAD R6, R3, 0x8, R11 ;  /* 0x0000000803067824 */ /* 0x000fe200078e020b */
[----:B-1----:R-:W-:-:S04]  /*afb0*/  LEA R22, P3, R0, R16, 0x1 ;  /* 0x0000001000167211 */ /* 0x002fc800078608ff */
[----:B------:R-:W-:Y:S01]  /*afc0*/  LEA.HI.X.SX32 R23, R0, R17, 0x1, P3 ;  /* 0x0000001100177211 */ /* 0x000fe200018f0eff */
[----:B------:R1:W-:Y:S01]  /*afd0*/  STL.64 [R1+0xc58], R20 ;  /* 0x000c581401007387 */ /* 0x0003e20000100a00 */
[----:B------:R-:W-:-:S03]  /*afe0*/  LEA R0, R3, R6, 0x3 ;  /* 0x0000000603007211 */ /* 0x000fc600078e18ff */
[----:B------:R3:W-:Y:S02]  /*aff0*/  STL.64 [R1+0xc60], R22 ;  /* 0x000c601601007387 */ /* 0x0007e40000100a00 */
[----:B------:R-:W-:Y:S01]  /*b000*/  IMAD R10, R3, 0x8, R0 ;  /* 0x00000008030a7824 */ /* 0x000fe200078e0200 */
[----:B-1----:R-:W-:Y:S02]  /*b010*/  MOV R20, R14 ;  /* 0x0000000e00147202 */ /* 0x002fe40000000f00 */
[-C--:B---3--:R-:W-:Y:S02]  /*b020*/  LEA R22, P3, R8, R16.reuse, 0x1 ;  /* 0x0000001008167211 */ /* 0x088fe400078608ff */
[-C--:B-----5:R-:W-:Y:S02]  /*b030*/  LEA R4, P5, R13, R16.reuse, 0x1 ;  /* 0x000000100d047211 */ /* 0x0a0fe400078a08ff */
[----:B----4-:R-:W-:Y:S02]  /*b040*/  LEA R14, P4, R19, R16, 0x1 ;  /* 0x00000010130e7211 */ /* 0x010fe400078808ff */
[----:B------:R-:W-:-:S02]  /*b050*/  LEA.HI.X.SX32 R5, R13, R17, 0x1, P5 ;  /* 0x000000110d057211 */ /* 0x000fc400028f0eff */
[-C--:B------:R-:W-:Y:S01]  /*b060*/  LEA.HI.X.SX32 R23, R8, R17.reuse, 0x1, P3 ;  /* 0x0000001108177211 */ /* 0x080fe200018f0eff */
[----:B------:R-:W-:Y:S01]  /*b070*/  IMAD.MOV.U32 R21, RZ, RZ, R15 ;  /* 0x000000ffff157224 */ /* 0x000fe200078e000f */
[----:B------:R-:W-:Y:S01]  /*b080*/  LEA.HI.X.SX32 R15, R19, R17, 0x1, P4 ;  /* 0x00000011130f7211 */ /* 0x000fe200020f0eff */
[----:B------:R1:W-:Y:S04]  /*b090*/  STL.64 [R1+0xc50], R4 ;  /* 0x000c500401007387 */ /* 0x0003e80000100a00 */
[----:B------:R3:W-:Y:S01]  /*b0a0*/  STL.64 [R1+0xc48], R22 ;  /* 0x000c481601007387 */ /* 0x0007e20000100a00 */
[----:B-1----:R-:W-:-:S03]  /*b0b0*/  LEA R4, P5, R12, R16, 0x1 ;  /* 0x000000100c047211 */ /* 0x002fc600078a08ff */
[----:B---3--:R-:W3:Y:S04]  /*b0c0*/  LDL.LU.64 R22, [R1+0xd50] ;  /* 0x000d500001167983 */ /* 0x008ee80000300a00 */
[----:B------:R-:W-:Y:S04]  /*b0d0*/  STL.64 [R1+0xd38], R10 ;  /* 0x000d380a01007387 */ /* 0x000fe80000100a00 */
[----:B------:R1:W-:Y:S01]  /*b0e0*/  STL.64 [R1+0xc40], R14 ;  /* 0x000c400e01007387 */ /* 0x0003e20000100a00 */
[----:B------:R-:W-:Y:S02]  /*b0f0*/  LEA.HI.X.SX32 R5, R12, R17, 0x1, P5 ;  /* 0x000000110c057211 */ /* 0x000fe400028f0eff */
[----:B-1----:R-:W-:-:S04]  /*b100*/  LEA R14, P3, R2, R16, 0x1 ;  /* 0x00000010020e7211 */ /* 0x002fc800078608ff */
[----:B------:R-:W-:Y:S01]  /*b110*/  LEA.HI.X.SX32 R15, R2, R17, 0x1, P3 ;  /* 0x00000011020f7211 */ /* 0x000fe200018f0eff */
[----:B------:R-:W-:Y:S04]  /*b120*/  STL.64 [R1+0xc38], R4 ;  /* 0x000c380401007387 */ /* 0x000fe80000100a00 */
[----:B------:R1:W-:Y:S04]  /*b130*/  STL.64 [R1+0xc30], R14 ;  /* 0x000c300e01007387 */ /* 0x0003e80000100a00 */
[----:B-1----:R-:W4:Y:S01]  /*b140*/  LDL.LU.64 R14, [R1+0xd48] ;  /* 0x000d4800010e7983 */ /* 0x002f220000300a00 */
[----:B------:R-:W-:-:S02]  /*b150*/  LEA R8, R3, R10, 0x3 ;  /* 0x0000000a03087211 */ /* 0x000fc400078e18ff */
[----:B------:R-:W-:-:S04]  /*b160*/  LEA R10, P4, R18, R16, 0x1 ;  /* 0x00000010120a7211 */ /* 0x000fc800078808ff */
[----:B------:R-:W-:-:S05]  /*b170*/  LEA.HI.X.SX32 R11, R18, R17, 0x1, P4 ;  /* 0x00000011120b7211 */ /* 0x000fca00020f0eff */
[----:B------:R1:W-:Y:S01]  /*b180*/  STL.64 [R1+0xc28], R10 ;  /* 0x000c280a01007387 */ /* 0x0003e20000100a00 */
[----:B---3--:R-:W-:-:S04]  /*b190*/  LEA R4, P5, R22, R16, 0x1 ;  /* 0x0000001016047211 */ /* 0x008fc800078a08ff */
[----:B------:R-:W-:-:S05]  /*b1a0*/  LEA.HI.X.SX32 R5, R22, R17, 0x1, P5 ;  /* 0x0000001116057211 */ /* 0x000fca00028f0eff */
[----:B------:R3:W-:Y:S01]  /*b1b0*/  STL.64 [R1+0xc20], R4 ;  /* 0x000c200401007387 */ /* 0x0007e20000100a00 */
[-C--:B-1----:R-:W-:Y:S02]  /*b1c0*/  LEA R10, P4, R23, R16.reuse, 0x1 ;  /* 0x00000010170a7211 */ /* 0x082fe400078808ff */
[----:B---3--:R-:W-:-:S04]  /*b1d0*/  LEA R4, P5, R25, R16, 0x1 ;  /* 0x0000001019047211 */ /* 0x008fc800078a08ff */
[-C--:B------:R-:W-:Y:S02]  /*b1e0*/  LEA.HI.X.SX32 R5, R25, R17.reuse, 0x1, P5 ;  /* 0x0000001119057211 */ /* 0x080fe400028f0eff */
[----:B------:R-:W-:Y:S02]  /*b1f0*/  LEA.HI.X.SX32 R11, R23, R17, 0x1, P4 ;  /* 0x00000011170b7211 */ /* 0x000fe400020f0eff */
[----:B----4-:R-:W-:-:S04]  /*b200*/  LEA R18, P3, R14, R16, 0x1 ;  /* 0x000000100e127211 */ /* 0x010fc800078608ff */
[----:B------:R-:W-:-:S05]  /*b210*/  LEA.HI.X.SX32 R19, R14, R17, 0x1, P3 ;  /* 0x000000110e137211 */ /* 0x000fca00018f0eff */
[----:B------:R-:W-:Y:S04]  /*b220*/  STL.64 [R1+0xc18], R18 ;  /* 0x000c181201007387 */ /* 0x000fe80000100a00 */
[----:B------:R1:W-:Y:S04]  /*b230*/  STL.64 [R1+0xc08], R4 ;  /* 0x000c080401007387 */ /* 0x0003e80000100a00 */
[----:B------:R3:W-:Y:S01]  /*b240*/  STL.64 [R1+0xc10], R10 ;  /* 0x000c100a01007387 */ /* 0x0007e20000100a00 */
[----:B-1----:R-:W-:-:S04]  /*b250*/  LEA R4, P3, R28, R16, 0x1 ;  /* 0x000000101c047211 */ /* 0x002fc800078608ff */
[----:B------:R-:W-:-:S05]  /*b260*/  LEA.HI.X.SX32 R5, R28, R17, 0x1, P3 ;  /* 0x000000111c057211 */ /* 0x000fca00018f0eff */
[----:B------:R1:W-:Y:S01]  /*b270*/  STL.64 [R1+0xc00], R4 ;  /* 0x000c000401007387 */ /* 0x0003e20000100a00 */
[----:B---3--:R-:W-:-:S04]  /*b280*/  LEA R10, P4, R24, R16, 0x1 ;  /* 0x00000010180a7211 */ /* 0x008fc800078808ff */
[----:B------:R-:W-:Y:S01]  /*b290*/  LEA.HI.X.SX32 R11, R24, R17, 0x1, P4 ;  /* 0x00000011180b7211 */ /* 0x000fe200020f0eff */
[----:B-1----:R-:W3:Y:S04]  /*b2a0*/  LDL.LU.64 R4, [R1+0xd40] ;  /* 0x000d400001047983 */ /* 0x002ee80000300a00 */
[----:B------:R1:W-:Y:S04]  /*b2b0*/  STL.64 [R1+0xbf8], R10 ;  /* 0x000bf80a01007387 */ /* 0x0003e80000100a00 */
[----:B-1----:R-:W4:Y:S01]  /*b2c0*/  LDL.LU.64 R10, [R1+0xd38] ;  /* 0x000d3800010a7983 */ /* 0x002f220000300a00 */
[----:B------:R-:W-:Y:S01]  /*b2d0*/  LEA R22, P5, R26, R16, 0x1 ;  /* 0x000000101a167211 */ /* 0x000fe200078a08ff */
[----:B------:R-:W-:Y:S01]  /*b2e0*/  IMAD.MOV.U32 R29, RZ, RZ, R21 ;  /* 0x000000ffff1d7224 */ /* 0x000fe200078e0015 */
[----:B------:R-:W-:-:S02]  /*b2f0*/  MOV R28, R20 ;  /* 0x00000014001c7202 */ /* 0x000fc40000000f00 */
[----:B------:R-:W-:-:S03]  /*b300*/  LEA.HI.X.SX32 R23, R26, R17, 0x1, P5 ;  /* 0x000000111a177211 */ /* 0x000fc600028f0eff */
[----:B------:R1:W-:Y:S04]  /*b310*/  STL.64 [R1+0xd30], R28 ;  /* 0x000d301c01007387 */ /* 0x0003e80000100a00 */
[----:B------:R5:W-:Y:S01]  /*b320*/  STL.64 [R1+0xbf0], R22 ;  /* 0x000bf01601007387 */ /* 0x000be20000100a00 */
[-C--:B-1----:R-:W-:Y:S02]  /*b330*/  LEA R28, P3, R27, R16.reuse, 0x1 ;  /* 0x000000101b1c7211 */ /* 0x082fe400078608ff */
[----:B-----5:R-:W-:Y:S02]  /*b340*/  LEA R22, P5, R7, R16, 0x1 ;  /* 0x0000001007167211 */ /* 0x020fe400078a08ff */
[-C--:B------:R-:W-:Y:S02]  /*b350*/  LEA.HI.X.SX32 R29, R27, R17.reuse, 0x1, P3 ;  /* 0x000000111b1d7211 */ /* 0x080fe400018f0eff */
[----:B------:R-:W-:-:S03]  /*b360*/  LEA.HI.X.SX32 R23, R7, R17, 0x1, P5 ;  /* 0x0000001107177211 */ /* 0x000fc600028f0eff */
[----:B------:R-:W-:Y:S01]  /*b370*/  STL.64 [R1+0xbe8], R28 ;  /* 0x000be81c01007387 */ /* 0x000fe20000100a00 */
[----:B------:R-:W-:-:S05]  /*b380*/  IMAD R12, R3, 0x8, R8 ;  /* 0x00000008030c7824 */ /* 0x000fca00078e0208 */
[----:B------:R-:W-:-:S05]  /*b390*/  LEA R13, R3, R12, 0x3 ;  /* 0x0000000c030d7211 */ /* 0x000fca00078e18ff */
[----:B------:R-:W-:-:S05]  /*b3a0*/  IMAD R2, R3, 0x8, R13 ;  /* 0x0000000803027824 */ /* 0x000fca00078e020d */
[----:B------:R-:W-:-:S05]  /*b3b0*/  LEA R18, R3, R2, 0x3 ;  /* 0x0000000203127211 */ /* 0x000fca00078e18ff */
[----:B------:R-:W-:-:S05]  /*b3c0*/  IMAD R14, R3, 0x8, R18 ;  /* 0x00000008030e7824 */ /* 0x000fca00078e0212 */
[----:B------:R-:W-:-:S05]  /*b3d0*/  LEA R20, R3, R14, 0x3 ;  /* 0x0000000e03147211 */ /* 0x000fca00078e18ff */
[----:B------:R-:W-:-:S05]  /*b3e0*/  IMAD R19, R3, 0x8, R20 ;  /* 0x0000000803137824 */ /* 0x000fca00078e0214 */
[----:B------:R-:W-:Y:S02]  /*b3f0*/  LEA R7, R3, R19, 0x3 ;  /* 0x0000001303077211 */ /* 0x000fe400078e18ff */
[CC--:B---3--:R-:W-:Y:S02]  /*b400*/  LEA R24, P4, R5.reuse, R16.reuse, 0x1 ;  /* 0x0000001005187211 */ /* 0x0c8fe400078808ff */
[C---:B------:R-:W-:Y:S02]  /*b410*/  LEA R26, P3, R4.reuse, R16, 0x1 ;  /* 0x00000010041a7211 */ /* 0x040fe400078608ff */
[-C--:B------:R-:W-:Y:S02]  /*b420*/  LEA.HI.X.SX32 R25, R5, R17.reuse, 0x1, P4 ;  /* 0x0000001105197211 */ /* 0x080fe400020f0eff */
[----:B------:R-:W-:-:S03]  /*b430*/  LEA.HI.X.SX32 R27, R4, R17, 0x1, P3 ;  /* 0x00000011041b7211 */ /* 0x000fc600018f0eff */
[----:B------:R1:W-:Y:S04]  /*b440*/  STL.64 [R1+0xbe0], R24 ;  /* 0x000be01801007387 */ /* 0x0003e80000100a00 */
[----:B------:R4:W-:Y:S01]  /*b450*/  STL.64 [R1+0xbd8], R22 ;  /* 0x000bd81601007387 */ /* 0x0009e20000100a00 */
[----:B-1----:R-:W-:-:S03]  /*b460*/  LEA R24, P4, R9, R16, 0x1 ;  /* 0x0000001009187211 */ /* 0x002fc600078808ff */
[----:B------:R1:W-:Y:S01]  /*b470*/  STL.64 [R1+0xbd0], R26 ;  /* 0x000bd01a01007387 */ /* 0x0003e20000100a00 */
[-C--:B----4-:R-:W-:Y:S02]  /*b480*/  LEA R22, P5, R11, R16.reuse, 0x1 ;  /* 0x000000100b167211 */ /* 0x090fe400078a08ff */
[-C--:B------:R-:W-:Y:S02]  /*b490*/  LEA.HI.X.SX32 R25, R9, R17.reuse, 0x1, P4 ;  /* 0x0000001109197211 */ /* 0x080fe400020f0eff */
[-C--:B------:R-:W-:Y:S02]  /*b4a0*/  LEA.HI.X.SX32 R23, R11, R17.reuse, 0x1, P5 ;  /* 0x000000110b177211 */ /* 0x080fe400028f0eff */
[-C--:B------:R-:W-:Y:S02]  /*b4b0*/  LEA R4, P5, R10, R16.reuse, 0x1 ;  /* 0x000000100a047211 */ /* 0x080fe400078a08ff */
[----:B-1----:R-:W-:Y:S01]  /*b4c0*/  LEA R26, P3, R6, R16, 0x1 ;  /* 0x00000010061a7211 */ /* 0x002fe200078608ff */
[----:B------:R1:W-:Y:S01]  /*b4d0*/  STL.64 [R1+0xbc8], R24 ;  /* 0x000bc81801007387 */ /* 0x0003e20000100a00 */
[----:B------:R-:W-:-:S02]  /*b4e0*/  LEA.HI.X.SX32 R5, R10, R17, 0x1, P5 ;  /* 0x000000110a057211 */ /* 0x000fc400028f0eff */
[-C--:B------:R-:W-:Y:S02]  /*b4f0*/  LEA.HI.X.SX32 R27, R6, R17.reuse, 0x1, P3 ;  /* 0x00000011061b7211 */ /* 0x080fe400018f0eff */
[-C--:B------:R-:W-:Y:S01]  /*b500*/  LEA R28, P3, R8, R16.reuse, 0x1 ;  /* 0x00000010081c7211 */ /* 0x080fe200078608ff */
[----:B------:R-:W-:Y:S01]  /*b510*/  STL.64 [R1+0xbc0], R22 ;  /* 0x000bc01601007387 */ /* 0x000fe20000100a00 */
[----:B-1----:R-:W-:Y:S02]  /*b520*/  LEA R24, P4, R0, R16, 0x1 ;  /* 0x0000001000187211 */ /* 0x002fe400078808ff */
[-C--:B------:R-:W-:Y:S02]  /*b530*/  LEA.HI.X.SX32 R29, R8, R17.reuse, 0x1, P3 ;  /* 0x00000011081d7211 */ /* 0x080fe400018f0eff */
[----:B------:R-:W-:Y:S01]  /*b540*/  LEA.HI.X.SX32 R25, R0, R17, 0x1, P4 ;  /* 0x0000001100197211 */ /* 0x000fe200020f0eff */
[----:B------:R-:W-:Y:S04]  /*b550*/  STL.64 [R1+0xba8], R4 ;  /* 0x000ba80401007387 */ /* 0x000fe80000100a00 */
[----:B------:R-:W-:Y:S04]  /*b560*/  STL.64 [R1+0xbb8], R26 ;  /* 0x000bb81a01007387 */ /* 0x000fe80000100a00 */
[----:B------:R-:W-:Y:S04]  /*b570*/  STL.64 [R1+0xbb0], R24 ;  /* 0x000bb01801007387 */ /* 0x000fe80000100a00 */
[----:B------:R1:W-:Y:S04]  /*b580*/  STL.64 [R1+0xba0], R28 ;  /* 0x000ba01c01007387 */ /* 0x0003e80000100a00 */
[----:B-1----:R-:W3:Y:S01]  /*b590*/  LDL.LU.64 R28, [R1+0xd30] ;  /* 0x000d3000011c7983 */ /* 0x002ee20000300a00 */
[----:B------:R-:W-:-:S05]  /*b5a0*/  IMAD R21, R3, 0x8, R7 ;  /* 0x0000000803157824 */ /* 0x000fca00078e0207 */
[----:B------:R-:W-:Y:S02]  /*b5b0*/  LEA R9, R3, R21, 0x3 ;  /* 0x0000001503097211 */ /* 0x000fe400078e18ff */
[----:B------:R-:W-:-:S03]  /*b5c0*/  LEA R26, P4, R12, R16, 0x1 ;  /* 0x000000100c1a7211 */ /* 0x000fc600078808ff */
[----:B------:R-:W-:Y:S01]  /*b5d0*/  IMAD R22, R3, 0x8, R9 ;  /* 0x0000000803167824 */ /* 0x000fe200078e0209 */
[----:B------:R-:W-:Y:S02]  /*b5e0*/  LEA R24, P5, R13, R16, 0x1 ;  /* 0x000000100d187211 */ /* 0x000fe400078a08ff */
[-C--:B------:R-:W-:Y:S02]  /*b5f0*/  LEA.HI.X.SX32 R27, R12, R17.reuse, 0x1, P4 ;  /* 0x000000110c1b7211 */ /* 0x080fe400020f0eff */
[----:B------:R-:W-:Y:S02]  /*b600*/  LEA R4, R3, R22, 0x3 ;  /* 0x0000001603047211 */ /* 0x000fe400078e18ff */
[----:B------:R-:W-:Y:S01]  /*b610*/  LEA.HI.X.SX32 R25, R13, R17, 0x1, P5 ;  /* 0x000000110d197211 */ /* 0x000fe200028f0eff */
[----:B------:R1:W-:Y:S02]  /*b620*/  STL.64 [R1+0xb98], R26 ;  /* 0x000b981a01007387 */ /* 0x0003e40000100a00 */
[----:B------:R-:W-:-:S02]  /*b630*/  IMAD R11, R3, 0x8, R4 ;  /* 0x00000008030b7824 */ /* 0x000fc400078e0204 */
[----:B------:R4:W-:Y:S01]  /*b640*/  STL.64 [R1+0xb90], R24 ;  /* 0x000b901801007387 */ /* 0x0009e20000100a00 */
[-C--:B------:R-:W-:Y:S02]  /*b650*/  LEA R12, P5, R14, R16.reuse, 0x1 ;  /* 0x000000100e0c7211 */ /* 0x080fe400078a08ff */
[C---:B------:R-:W-:Y:S02]  /*b660*/  LEA R8, R3.reuse, R11, 0x3 ;  /* 0x0000000b03087211 */ /* 0x040fe400078e18ff */
[-C--:B-1----:R-:W-:Y:S02]  /*b670*/  LEA R26, P3, R2, R16.reuse, 0x1 ;  /* 0x00000010021a7211 */ /* 0x082fe400078608ff */
[----:B----4-:R-:W-:Y:S02]  /*b680*/  LEA R24, P4, R18, R16, 0x1 ;  /* 0x0000001012187211 */ /* 0x010fe400078808ff */
[-C--:B------:R-:W-:Y:S02]  /*b690*/  LEA.HI.X.SX32 R27, R2, R17.reuse, 0x1, P3 ;  /* 0x00000011021b7211 */ /* 0x080fe400018f0eff */
[-C--:B------:R-:W-:Y:S01]  /*b6a0*/  LEA.HI.X.SX32 R25, R18, R17.reuse, 0x1, P4 ;  /* 0x0000001112197211 */ /* 0x080fe200020f0eff */
[C---:B------:R-:W-:Y:S01]  /*b6b0*/  IMAD R5, R3.reuse, 0x8, R8 ;  /* 0x0000000803057824 */ /* 0x040fe200078e0208 */
[----:B------:R-:W-:Y:S01]  /*b6c0*/  LEA.HI.X.SX32 R13, R14, R17, 0x1, P5 ;  /* 0x000000110e0d7211 */ /* 0x000fe200028f0eff */
[----:B------:R1:W-:Y:S04]  /*b6d0*/  STL.64 [R1+0xb88], R26 ;  /* 0x000b881a01007387 */ /* 0x0003e80000100a00 */
[----:B------:R4:W-:Y:S01]  /*b6e0*/  STL.64 [R1+0xb80], R24 ;  /* 0x000b801801007387 */ /* 0x0009e20000100a00 */
[----:B------:R-:W-:-:S03]  /*b6f0*/  LEA R6, R3, R5, 0x3 ;  /* 0x0000000503067211 */ /* 0x000fc600078e18ff */
[----:B------:R5:W-:Y:S01]  /*b700*/  STL.64 [R1+0xb78], R12 ;  /* 0x000b780c01007387 */ /* 0x000be20000100a00 */
[CC--:B-1----:R-:W-:Y:S02]  /*b710*/  LEA R26, P3, R20.reuse, R16.reuse, 0x1 ;  /* 0x00000010141a7211 */ /* 0x0c2fe400078608ff */
[-C--:B----4-:R-:W-:Y:S02]  /*b720*/  LEA R24, P4, R19, R16.reuse, 0x1 ;  /* 0x0000001013187211 */ /* 0x090fe400078808ff */
[-C--:B------:R-:W-:Y:S02]  /*b730*/  LEA.HI.X.SX32 R27, R20, R17.reuse, 0x1, P3 ;  /* 0x00000011141b7211 */ /* 0x080fe400018f0eff */
[-C--:B-----5:R-:W-:Y:S02]  /*b740*/  LEA R12, P5, R7, R16.reuse, 0x1 ;  /* 0x00000010070c7211 */ /* 0x0a0fe400078a08ff */
[-C--:B------:R-:W-:Y:S01]  /*b750*/  LEA.HI.X.SX32 R25, R19, R17.reuse, 0x1, P4 ;  /* 0x0000001113197211 */ /* 0x080fe200020f0eff */
[----:B------:R-:W-:Y:S01]  /*b760*/  IMAD R10, R3, 0x8, R6 ;  /* 0x00000008030a7824 */ /* 0x000fe200078e0206 */
[----:B------:R-:W-:Y:S01]  /*b770*/  LEA.HI.X.SX32 R13, R7, R17, 0x1, P5 ;  /* 0x00000011070d7211 */ /* 0x000fe200028f0eff */
[----:B------:R-:W-:Y:S01]  /*b780*/  STL.64 [R1+0xb70], R26 ;  /* 0x000b701a01007387 */ /* 0x000fe20000100a00 */
[----:B------:R-:W-:-:S03]  /*b790*/  LEA R18, P4, R9, R16, 0x1 ;  /* 0x0000001009127211 */ /* 0x000fc600078808ff */
[----:B------:R1:W-:Y:S01]  /*b7a0*/  STL.64 [R1+0xb68], R24 ;  /* 0x000b681801007387 */ /* 0x0003e20000100a00 */
[----:B------:R-:W-:-:S03]  /*b7b0*/  LEA R2, R3, R10, 0x3 ;  /* 0x0000000a03027211 */ /* 0x000fc600078e18ff */
[----:B------:R4:W-:Y:S01]  /*b7c0*/  STL.64 [R1+0xb60], R12 ;  /* 0x000b600c01007387 */ /* 0x0009e20000100a00 */
[-C--:B------:R-:W-:Y:S01]  /*b7d0*/  LEA.HI.X.SX32 R19, R9, R17.reuse, 0x1, P4 ;  /* 0x0000001109137211 */ /* 0x080fe200020f0eff */
[----:B------:R-:W-:Y:S01]  /*b7e0*/  IMAD R7, R3, 0x8, R2 ;  /* 0x0000000803077824 */ /* 0x000fe200078e0202 */
[CC--:B-1----:R-:W-:Y:S02]  /*b7f0*/  LEA R24, P3, R21.reuse, R16.reuse, 0x1 ;  /* 0x0000001015187211 */ /* 0x0c2fe400078608ff */
[CC--:B----4-:R-:W-:Y:S02]  /*b800*/  LEA R12, P5, R22.reuse, R16.reuse, 0x1 ;  /* 0x00000010160c7211 */ /* 0x0d0fe400078a08ff */
[-C--:B------:R-:W-:Y:S02]  /*b810*/  LEA.HI.X.SX32 R25, R21, R17.reuse, 0x1, P3 ;  /* 0x0000001115197211 */ /* 0x080fe400018f0eff */
[----:B------:R-:W-:Y:S02]  /*b820*/  LEA.HI.X.SX32 R13, R22, R17, 0x1, P5 ;  /* 0x00000011160d7211 */ /* 0x000fe400028f0eff */
[----:B------:R-:W-:Y:S01]  /*b830*/  LEA R20, P3, R4, R16, 0x1 ;  /* 0x0000001004147211 */ /* 0x000fe200078608ff */
[----:B------:R-:W-:Y:S01]  /*b840*/  STL.64 [R1+0xb58], R24 ;  /* 0x000b581801007387 */ /* 0x000fe20000100a00 */
[----:B------:R-:W-:-:S03]  /*b850*/  LEA R9, R3, R7, 0x3 ;  /* 0x0000000703097211 */ /* 0x000fc600078e18ff */
[----:B------:R1:W-:Y:S01]  /*b860*/  STL.64 [R1+0xb50], R18 ;  /* 0x000b501201007387 */ /* 0x0003e20000100a00 */
[----:B------:R-:W-:-:S03]  /*b870*/  LEA.HI.X.SX32 R21, R4, R17, 0x1, P3 ;  /* 0x0000001104157211 */ /* 0x000fc600018f0eff */
[----:B------:R4:W-:Y:S01]  /*b880*/  STL.64 [R1+0xb48], R12 ;  /* 0x000b480c01007387 */ /* 0x0009e20000100a00 */
[----:B------:R-:W-:Y:S01]  /*b890*/  IMAD R0, R3, 0x8, R9 ;  /* 0x0000000803007824 */ /* 0x000fe200078e0209 */
[CC--:B-1----:R-:W-:Y:S02]  /*b8a0*/  LEA R18, P4, R11.reuse, R16.reuse, 0x1 ;  /* 0x000000100b127211 */ /* 0x0c2fe400078808ff */
[C---:B----4-:R-:W-:Y:S02]  /*b8b0*/  LEA R12, P5, R8.reuse, R16, 0x1 ;  /* 0x00000010080c7211 */ /* 0x050fe400078a08ff */
[-C--:B------:R-:W-:Y:S02]  /*b8c0*/  LEA.HI.X.SX32 R19, R11, R17.reuse, 0x1, P4 ;  /* 0x000000110b137211 */ /* 0x080fe400020f0eff */
[----:B------:R-:W-:Y:S01]  /*b8d0*/  LEA.HI.X.SX32 R13, R8, R17, 0x1, P5 ;  /* 0x00000011080d7211 */ /* 0x000fe200028f0eff */
[----:B------:R1:W-:Y:S01]  /*b8e0*/  STL.64 [R1+0xb40], R20 ;  /* 0x000b401401007387 */ /* 0x0003e20000100a00 */
[----:B------:R-:W-:-:S03]  /*b8f0*/  LEA R4, R3, R0, 0x3 ;  /* 0x0000000003047211 */ /* 0x000fc600078e18ff */
[----:B------:R4:W-:Y:S04]  /*b900*/  STL.64 [R1+0xb38], R18 ;  /* 0x000b381201007387 */ /* 0x0009e80000100a00 */
[----:B------:R5:W-:Y:S01]  /*b910*/  STL.64 [R1+0xb30], R12 ;  /* 0x000b300c01007387 */ /* 0x000be20000100a00 */
[CC--:B-1----:R-:W-:Y:S02]  /*b920*/  LEA R20, P3, R5.reuse, R16.reuse, 0x1 ;  /* 0x0000001005147211 */ /* 0x0c2fe400078608ff */
[-C--:B----4-:R-:W-:Y:S02]  /*b930*/  LEA R18, P4, R6, R16.reuse, 0x1 ;  /* 0x0000001006127211 */ /* 0x090fe400078808ff */
[-C--:B------:R-:W-:Y:S02]  /*b940*/  LEA.HI.X.SX32 R21, R5, R17.reuse, 0x1, P3 ;  /* 0x0000001105157211 */ /* 0x080fe400018f0eff */
[----:B-----5:R-:W-:Y:S01]  /*b950*/  LEA R12, P5, R10, R16, 0x1 ;  /* 0x000000100a0c7211 */ /* 0x020fe200078a08ff */
[----:B------:R-:W-:Y:S01]  /*b960*/  IMAD R8, R3, 0x8, R4 ;  /* 0x0000000803087824 */ /* 0x000fe200078e0204 */
[----:B------:R-:W-:-:S02]  /*b970*/  LEA.HI.X.SX32 R19, R6, R17, 0x1, P4 ;  /* 0x0000001106137211 */ /* 0x000fc400020f0eff */
        /* <DEDUP_REMOVED lines=12> */
[----:B------:R-:W-:Y:S01]  /*ba40*/  STL.64 [R1+0xb10], R20 ;  /* 0x000b101401007387 */ /* 0x000fe20000100a00 */
[----:B------:R-:W-:-:S03]  /*ba50*/  LEA R7, R3, R6, 0x3 ;  /* 0x0000000603077211 */ /* 0x000fc600078e18ff */
[----:B------:R1:W-:Y:S01]  /*ba60*/  STL.64 [R1+0xb08], R18 ;  /* 0x000b081201007387 */ /* 0x0003e20000100a00 */
[----:B------:R-:W-:-:S03]  /*ba70*/  LEA R10, P5, R8, R16, 0x1 ;  /* 0x00000010080a7211 */ /* 0x000fc600078a08ff */
[----:B------:R4:W-:Y:S01]  /*ba80*/  STL.64 [R1+0xb00], R12 ;  /* 0x000b000c01007387 */ /* 0x0009e20000100a00 */
[----:B------:R-:W-:Y:S01]  /*ba90*/  IMAD R2, R3, 0x8, R7 ;  /* 0x0000000803027824 */ /* 0x000fe200078e0207 */
[-C--:B------:R-:W-:Y:S02]  /*baa0*/  LEA.HI.X.SX32 R11, R8, R17.reuse, 0x1, P5 ;  /* 0x00000011080b7211 */ /* 0x080fe400028f0eff */
[-C--:B-1----:R-:W-:Y:S02]  /*bab0*/  LEA R18, P3, R0, R16.reuse, 0x1 ;  /* 0x0000001000127211 */ /* 0x082fe400078608ff */
[----:B----4-:R-:W-:Y:S02]  /*bac0*/  LEA R12, P4, R4, R16, 0x1 ;  /* 0x00000010040c7211 */ /* 0x010fe400078808ff */
[-C--:B------:R-:W-:Y:S02]  /*bad0*/  LEA.HI.X.SX32 R19, R0, R17.reuse, 0x1, P3 ;  /* 0x0000001100137211 */ /* 0x080fe400018f0eff */
[----:B------:R-:W-:-:S02]  /*bae0*/  LEA.HI.X.SX32 R13, R4, R17, 0x1, P4 ;  /* 0x00000011040d7211 */ /* 0x000fc400020f0eff */
[----:B------:R-:W-:Y:S01]  /*baf0*/  LEA R4, R3, R2, 0x3 ;  /* 0x0000000203047211 */ /* 0x000fe200078e18ff */
[----:B------:R1:W-:Y:S04]  /*bb00*/  STL.64 [R1+0xaf8], R18 ;  /* 0x000af81201007387 */ /* 0x0003e80000100a00 */
[----:B------:R4:W-:Y:S04]  /*bb10*/  STL.64 [R1+0xaf0], R12 ;  /* 0x000af00c01007387 */ /* 0x0009e80000100a00 */
[----:B------:R5:W-:Y:S01]  /*bb20*/  STL.64 [R1+0xae8], R10 ;  /* 0x000ae80a01007387 */ /* 0x000be20000100a00 */
[----:B-1----:R-:W-:-:S02]  /*bb30*/  LEA R18, P3, R5, R16, 0x1 ;  /* 0x0000001005127211 */ /* 0x002fc400078608ff */
[CC--:B----4-:R-:W-:Y:S01]  /*bb40*/  LEA R12, P4, R6.reuse, R16.reuse, 0x1 ;  /* 0x00000010060c7211 */ /* 0x0d0fe200078808ff */
[----:B------:R-:W-:Y:S01]  /*bb50*/  IMAD R0, R3, 0x8, R4 ;  /* 0x0000000803007824 */ /* 0x000fe200078e0204 */
[-C--:B------:R-:W-:Y:S02]  /*bb60*/  LEA.HI.X.SX32 R19, R5, R17.reuse, 0x1, P3 ;  /* 0x0000001105137211 */ /* 0x080fe400018f0eff */
[C---:B-----5:R-:W-:Y:S02]  /*bb70*/  LEA R10, P5, R7.reuse, R16, 0x1 ;  /* 0x00000010070a7211 */ /* 0x060fe400078a08ff */
[-C--:B------:R-:W-:Y:S02]  /*bb80*/  LEA.HI.X.SX32 R13, R6, R17.reuse, 0x1, P4 ;  /* 0x00000011060d7211 */ /* 0x080fe400020f0eff */
[----:B------:R-:W-:Y:S01]  /*bb90*/  LEA.HI.X.SX32 R11, R7, R17, 0x1, P5 ;  /* 0x00000011070b7211 */ /* 0x000fe200028f0eff */
[----:B------:R-:W-:Y:S01]  /*bba0*/  STL.64 [R1+0xae0], R18 ;  /* 0x000ae01201007387 */ /* 0x000fe20000100a00 */
[----:B------:R-:W-:-:S03]  /*bbb0*/  LEA R3, R3, R0, 0x3 ;  /* 0x0000000003037211 */ /* 0x000fc600078e18ff */
[----:B------:R1:W-:Y:S01]  /*bbc0*/  STL.64 [R1+0xad8], R12 ;  /* 0x000ad80c01007387 */ /* 0x0003e20000100a00 */
[----:B------:R-:W-:-:S03]  /*bbd0*/  LEA R8, P5, R0, R16, 0x1 ;  /* 0x0000001000087211 */ /* 0x000fc600078a08ff */
[----:B------:R4:W-:Y:S01]  /*bbe0*/  STL.64 [R1+0xad0], R10 ;  /* 0x000ad00a01007387 */ /* 0x0009e20000100a00 */
[-C--:B------:R-:W-:Y:S02]  /*bbf0*/  LEA R6, P6, R3, R16.reuse, 0x1 ;  /* 0x0000001003067211 */ /* 0x080fe400078c08ff */
[-C--:B-1----:R-:W-:Y:S02]  /*bc00*/  LEA R12, P3, R2, R16.reuse, 0x1 ;  /* 0x00000010020c7211 */ /* 0x082fe400078608ff */
[----:B----4-:R-:W-:Y:S02]  /*bc10*/  LEA R10, P4, R4, R16, 0x1 ;  /* 0x00000010040a7211 */ /* 0x010fe400078808ff */
[-C--:B------:R-:W-:Y:S02]  /*bc20*/  LEA.HI.X.SX32 R13, R2, R17.reuse, 0x1, P3 ;  /* 0x00000011020d7211 */ /* 0x080fe400018f0eff */
[-C--:B------:R-:W-:Y:S02]  /*bc30*/  LEA.HI.X.SX32 R11, R4, R17.reuse, 0x1, P4 ;  /* 0x00000011040b7211 */ /* 0x080fe400020f0eff */
[----:B------:R-:W-:-:S02]  /*bc40*/  LEA.HI.X.SX32 R9, R0, R17, 0x1, P5 ;  /* 0x0000001100097211 */ /* 0x000fc400028f0eff */
[----:B------:R-:W-:Y:S01]  /*bc50*/  LEA.HI.X.SX32 R7, R3, R17, 0x1, P6 ;  /* 0x0000001103077211 */ /* 0x000fe200030f0eff */
[----:B------:R-:W-:Y:S04]  /*bc60*/  STL.64 [R1+0xac8], R12 ;  /* 0x000ac80c01007387 */ /* 0x000fe80000100a00 */
[----:B------:R-:W-:Y:S04]  /*bc70*/  STL.64 [R1+0xac0], R10 ;  /* 0x000ac00a01007387 */ /* 0x000fe80000100a00 */
[----:B------:R-:W-:Y:S01]  /*bc80*/  STL.64 [R1+0xab8], R8 ;  /* 0x000ab80801007387 */ /* 0x000fe20000100a00 */
[----:B------:R-:W-:-:S03]  /*bc90*/  IMAD.SHL.U32 R0, R15, 0x8, RZ ;  /* 0x000000080f007824 */ /* 0x000fc600078e00ff */
[----:B------:R-:W-:Y:S01]  /*bca0*/  STL.64 [R1+0xab0], R6 ;  /* 0x000ab00601007387 */ /* 0x000fe20000100a00 */
[C---:B------:R-:W-:Y:S02]  /*bcb0*/  IMAD R3, R15.reuse, 0x42, RZ ;  /* 0x000000420f037824 */ /* 0x040fe400078e02ff */
[C---:B------:R-:W-:Y:S02]  /*bcc0*/  IMAD R2, R15.reuse, 0x11, RZ ;  /* 0x000000110f027824 */ /* 0x040fe400078e02ff */
[----:B---3--:R-:W-:Y:S01]  /*bcd0*/  IMAD.MOV.U32 R25, RZ, RZ, R29 ;  /* 0x000000ffff197224 */ /* 0x008fe200078e001d */
[----:B------:R-:W-:-:S05]  /*bce0*/  SHF.L.U32 R29, R15, 0x2, RZ ;  /* 0x000000020f1d7819 */ /* 0x000fca00000006ff */
[----:B------:R1:W-:Y:S02]  /*bcf0*/  STL [R1+0xd24], R29 ;  /* 0x000d241d01007387 */ /* 0x0003e40000100800 */
[----:B-1----:R-:W-:-:S05]  /*bd00*/  IMAD R29, R15, 0x21, RZ ;  /* 0x000000210f1d7824 */ /* 0x002fca00078e02ff */
[----:B------:R-:W-:Y:S04]  /*bd10*/  STL [R1+0xd28], R29 ;  /* 0x000d281d01007387 */ /* 0x000fe80000100800 */
[----:B------:R1:W-:Y:S04]  /*bd20*/  STL [R1+0x4], R0 ;  /* 0x0000040001007387 */ /* 0x0003e80000100800 */
[----:B------:R3:W-:Y:S01]  /*bd30*/  STL [R1], R3 ;  /* 0x0000000301007387 */ /* 0x0007e20000100800 */
[----:B-1----:R-:W-:-:S05]  /*bd40*/  IMAD R0, R15, 0x22, RZ ;  /* 0x000000220f007824 */ /* 0x002fca00078e02ff */
[----:B------:R1:W-:Y:S01]  /*bd50*/  STL [R1+0xd2c], R0 ;  /* 0x000d2c0001007387 */ /* 0x0003e20000100800 */
[----:B---3--:R-:W-:-:S03]  /*bd60*/  IMAD R3, R15, 0x46, RZ ;  /* 0x000000460f037824 */ /* 0x008fc600078e02ff */
[----:B------:R3:W-:Y:S01]  /*bd70*/  STL [R1+0x14], R2 ;  /* 0x0000140201007387 */ /* 0x0007e20000100800 */
[C---:B-1----:R-:W-:Y:S02]  /*bd80*/  IMAD R0, R15.reuse, 0x44, RZ ;  /* 0x000000440f007824 */ /* 0x042fe400078e02ff */
[----:B---3--:R-:W-:-:S03]  /*bd90*/  IMAD R2, R15, 0x23, RZ ;  /* 0x000000230f027824 */ /* 0x008fc600078e02ff */
[----:B------:R1:W-:Y:S04]  /*bda0*/  STL [R1+0xc], R0 ;  /* 0x00000c0001007387 */ /* 0x0003e80000100800 */
[----:B------:R3:W-:Y:S01]  /*bdb0*/  STL [R1+0x18], R2 ;  /* 0x0000180201007387 */ /* 0x0007e20000100800 */
[----:B-1----:R-:W-:-:S03]  /*bdc0*/  IMAD R0, R15, 0x9, RZ ;  /* 0x000000090f007824 */ /* 0x002fc600078e02ff */
[----:B------:R1:W-:Y:S01]  /*bdd0*/  STL [R1+0x8], R3 ;  /* 0x0000080301007387 */ /* 0x0003e20000100800 */
[----:B---3--:R-:W-:-:S03]  /*bde0*/  IMAD R2, R15, 0x12, RZ ;  /* 0x000000120f027824 */ /* 0x008fc600078e02ff */
[----:B------:R3:W-:Y:S01]  /*bdf0*/  STL [R1+0x24], R0 ;  /* 0x0000240001007387 */ /* 0x0007e20000100800 */
[C---:B-1----:R-:W-:Y:S02]  /*be00*/  IMAD R3, R15.reuse, 0x24, RZ ;  /* 0x000000240f037824 */ /* 0x042fe400078e02ff */
[----:B---3--:R-:W-:-:S03]  /*be10*/  IMAD R0, R15, 0x48, RZ ;  /* 0x000000480f007824 */ /* 0x008fc600078e02ff */
[----:B------:R1:W-:Y:S01]  /*be20*/  STL.64 [R1+0xd18], R2 ;  /* 0x000d180201007387 */ /* 0x0003e20000100a00 */
[----:B------:R-:W-:-:S03]  /*be30*/  IMAD R5, R15, 0x27, RZ ;  /* 0x000000270f057824 */ /* 0x000fc600078e02ff */
[----:B------:R3:W-:Y:S01]  /*be40*/  STL [R1+0x20], R0 ;  /* 0x0000200001007387 */ /* 0x0007e20000100800 */
[C---:B-1----:R-:W-:Y:S02]  /*be50*/  IMAD R3, R15.reuse, 0x25, RZ ;  /* 0x000000250f037824 */ /* 0x042fe400078e02ff */
[C---:B------:R-:W-:Y:S02]  /*be60*/  IMAD R2, R15.reuse, 0x4a, RZ ;  /* 0x0000004a0f027824 */ /* 0x040fe400078e02ff */
[C---:B---3--:R-:W-:Y:S01]  /*be70*/  IMAD R0, R15.reuse, 0x13, RZ ;  /* 0x000000130f007824 */ /* 0x048fe200078e02ff */
[----:B------:R1:W-:Y:S01]  /*be80*/  STL [R1+0x2c], R3 ;  /* 0x00002c0301007387 */ /* 0x0003e20000100800 */
[----:B------:R-:W-:-:S03]  /*be90*/  IMAD R4, R15, 0x26, RZ ;  /* 0x000000260f047824 */ /* 0x000fc600078e02ff */
[----:B------:R3:W-:Y:S04]  /*bea0*/  STL [R1+0x1c], R2 ;  /* 0x00001c0201007387 */ /* 0x0007e80000100800 */
[----:B------:R-:W-:Y:S01]  /*beb0*/  STL [R1+0x34], R0 ;  /* 0x0000340001007387 */ /* 0x000fe20000100800 */
[----:B-1----:R-:W-:-:S03]  /*bec0*/  IMAD R3, R15, 0x4e, RZ ;  /* 0x0000004e0f037824 */ /* 0x002fc600078e02ff */
[----:B------:R1:W-:Y:S01]  /*bed0*/  STL [R1+0x38], R5 ;  /* 0x0000380501007387 */ /* 0x0003e20000100800 */
[----:B---3--:R-:W-:-:S03]  /*bee0*/  IMAD R2, R15, 0x5, RZ ;  /* 0x000000050f027824 */ /* 0x008fc600078e02ff */
[----:B------:R-:W-:Y:S01]  /*bef0*/  STL [R1+0x30], R3 ;  /* 0x0000300301007387 */ /* 0x000fe20000100800 */
[C---:B------:R-:W-:Y:S02]  /*bf00*/  IMAD R6, R15.reuse, 0xa, RZ ;  /* 0x0000000a0f067824 */ /* 0x040fe400078e02ff */
[C---:B-1----:R-:W-:Y:S01]  /*bf10*/  IMAD R5, R15.reuse, 0x14, RZ ;  /* 0x000000140f057824 */ /* 0x042fe200078e02ff */
[----:B------:R-:W-:Y:S01]  /*bf20*/  STL [R1+0x3c], R2 ;  /* 0x00003c0201007387 */ /* 0x000fe20000100800 */
[----:B------:R-:W-:-:S03]  /*bf30*/  IMAD R7, R15, 0x28, RZ ;  /* 0x000000280f077824 */ /* 0x000fc600078e02ff */
[----:B------:R1:W-:Y:S04]  /*bf40*/  STL.64 [R1+0xd08], R4 ;  /* 0x000d080401007387 */ /* 0x0003e80000100a00 */
[----:B------:R3:W-:Y:S01]  /*bf50*/  STL.64 [R1+0xd00], R6 ;  /* 0x000d000601007387 */ /* 0x0007e20000100a00 */
[C---:B-1----:R-:W-:Y:S02]  /*bf60*/  IMAD R4, R15.reuse, 0x15, RZ ;  /* 0x000000150f047824 */ /* 0x042fe400078e02ff */
[----:B---3--:R-:W-:-:S03]  /*bf70*/  IMAD R7, R15, 0x2b, RZ ;  /* 0x0000002b0f077824 */ /* 0x008fc600078e02ff */
[----:B------:R1:W-:Y:S01]  /*bf80*/  STL [R1+0x54], R4 ;  /* 0x0000540401007387 */ /* 0x0003e20000100800 */
[----:B------:R-:W-:-:S03]  /*bf90*/  IMAD R6, R15, 0x56, RZ ;  /* 0x000000560f067824 */ /* 0x000fc600078e02ff */
[----:B------:R3:W-:Y:S01]  /*bfa0*/  STL [R1+0x58], R7 ;  /* 0x0000580701007387 */ /* 0x0007e20000100800 */
[C---:B------:R-:W-:Y:S02]  /*bfb0*/  IMAD R8, R15.reuse, 0x2a, RZ ;  /* 0x0000002a0f087824 */ /* 0x040fe400078e02ff */
[C---:B-1----:R-:W-:Y:S01]  /*bfc0*/  IMAD R4, R15.reuse, 0xb, RZ ;  /* 0x0000000b0f047824 */ /* 0x042fe200078e02ff */
[----:B------:R-:W-:Y:S01]  /*bfd0*/  STL [R1+0x50], R6 ;  /* 0x0000500601007387 */ /* 0x000fe20000100800 */
[----:B------:R-:W-:-:S03]  /*bfe0*/  IMAD R9, R15, 0x2c, RZ ;  /* 0x0000002c0f097824 */ /* 0x000fc600078e02ff */
[----:B------:R1:W-:Y:S01]  /*bff0*/  STL [R1+0x60], R4 ;  /* 0x0000600401007387 */ /* 0x0003e20000100800 */
[C---:B---3--:R-:W-:Y:S02]  /*c000*/  IMAD R7, R15.reuse, 0x2d, RZ ;  /* 0x0000002d0f077824 */ /* 0x048fe400078e02ff */
[C---:B------:R-:W-:Y:S01]  /*c010*/  IMAD R10, R15.reuse, 0x16, RZ ;  /* 0x000000160f0a7824 */ /* 0x040fe200078e02ff */
[----:B------:R-:W-:Y:S01]  /*c020*/  STL.64 [R1+0xce0], R8 ;  /* 0x000ce00801007387 */ /* 0x000fe20000100a00 */
[C---:B------:R-:W-:Y:S02]  /*c030*/  IMAD R11, R15.reuse, 0x2e, RZ ;  /* 0x0000002e0f0b7824 */ /* 0x040fe400078e02ff */
[C---:B-1----:R-:W-:Y:S02]  /*c040*/  IMAD R4, R15.reuse, 0x58, RZ ;  /* 0x000000580f047824 */ /* 0x042fe400078e02ff */
[----:B------:R-:W-:-:S03]  /*c050*/  IMAD R6, R15, 0x5a, RZ ;  /* 0x0000005a0f067824 */ /* 0x000fc600078e02ff */
[----:B------:R1:W-:Y:S04]  /*c060*/  STL [R1+0x5c], R4 ;  /* 0x00005c0401007387 */ /* 0x0003e80000100800 */
[----:B------:R3:W-:Y:S01]  /*c070*/  STL [R1+0x6c], R7 ;  /* 0x00006c0701007387 */ /* 0x0007e20000100800 */
[----:B-1----:R-:W-:-:S03]  /*c080*/  IMAD R4, R15, 0x17, RZ ;  /* 0x000000170f047824 */ /* 0x002fc600078e02ff */
[----:B------:R1:W-:Y:S01]  /*c090*/  STL [R1+0x64], R6 ;  /* 0x0000640601007387 */ /* 0x0003e20000100800 */
[----:B---3--:R-:W-:-:S03]  /*c0a0*/  IMAD R7, R15, 0x5c, RZ ;  /* 0x0000005c0f077824 */ /* 0x008fc600078e02ff */
[----:B------:R-:W-:Y:S04]  /*c0b0*/  STL.64 [R1+0xcd8], R10 ;  /* 0x000cd80a01007387 */ /* 0x000fe80000100a00 */
[----:B------:R3:W-:Y:S01]  /*c0c0*/  STL [R1+0x74], R4 ;  /* 0x0000740401007387 */ /* 0x0007e20000100800 */
[----:B-1----:R-:W-:-:S03]  /*c0d0*/  IMAD R6, R15, 0x5e, RZ ;  /* 0x0000005e0f067824 */ /* 0x002fc600078e02ff */
[----:B------:R-:W-:Y:S01]  /*c0e0*/  STL [R1+0xd20], R11 ;  /* 0x000d200b01007387 */ /* 0x000fe20000100800 */
[----:B---3--:R-:W-:-:S03]  /*c0f0*/  IMAD R4, R15, 0x2f, RZ ;  /* 0x0000002f0f047824 */ /* 0x008fc600078e02ff */
[----:B------:R-:W-:Y:S04]  /*c100*/  STL [R1+0x68], R7 ;  /* 0x0000680701007387 */ /* 0x000fe80000100800 */
[----:B------:R1:W-:Y:S01]  /*c110*/  STL [R1+0x78], R4 ;  /* 0x0000780401007387 */ /* 0x0003e20000100800 */
[C---:B------:R-:W-:Y:S02]  /*c120*/  IMAD R12, R15.reuse, 0x6, RZ ;  /* 0x000000060f0c7824 */ /* 0x040fe400078e02ff */
[C---:B------:R-:W-:Y:S01]  /*c130*/  IMAD R13, R15.reuse, 0x18, RZ ;  /* 0x000000180f0d7824 */ /* 0x040fe200078e02ff */
[----:B------:R3:W-:Y:S01]  /*c140*/  STL [R1+0x70], R6 ;  /* 0x0000700601007387 */ /* 0x0007e20000100800 */
[----:B-1----:R-:W-:-:S05]  /*c150*/  IMAD R4, R15, 0x3, RZ ;  /* 0x000000030f047824 */ /* 0x002fca00078e02ff */
[----:B------:R1:W-:Y:S01]  /*c160*/  STL [R1+0x7c], R4 ;  /* 0x00007c0401007387 */ /* 0x0003e20000100800 */
[C---:B------:R-:W-:Y:S02]  /*c170*/  IMAD R7, R15.reuse, 0x31, RZ ;  /* 0x000000310f077824 */ /* 0x040fe400078e02ff */
[C---:B---3--:R-:W-:Y:S01]  /*c180*/  IMAD R6, R15.reuse, 0x62, RZ ;  /* 0x000000620f067824 */ /* 0x048fe200078e02ff */
[----:B------:R-:W-:Y:S01]  /*c190*/  STL.64 [R1+0xcd0], R12 ;  /* 0x000cd00c01007387 */ /* 0x000fe20000100a00 */
[C---:B------:R-:W-:Y:S02]  /*c1a0*/  IMAD R16, R15.reuse, 0x30, RZ ;  /* 0x000000300f107824 */ /* 0x040fe400078e02ff */
[C---:B-1----:R-:W-:Y:S02]  /*c1b0*/  IMAD R4, R15.reuse, 0x60, RZ ;  /* 0x000000600f047824 */ /* 0x042fe400078e02ff */
[----:B------:R-:W-:-:S03]  /*c1c0*/  IMAD R17, R15, 0x32, RZ ;  /* 0x000000320f117824 */ /* 0x000fc600078e02ff */
[----:B------:R1:W-:Y:S04]  /*c1d0*/  STL [R1+0x80], R4 ;  /* 0x0000800401007387 */ /* 0x0003e80000100800 */
[----:B------:R3:W-:Y:S01]  /*c1e0*/  STL [R1+0x8c], R7 ;  /* 0x00008c0701007387 */ /* 0x0007e20000100800 */
[----:B-1----:R-:W-:-:S03]  /*c1f0*/  IMAD R4, R15, 0x19, RZ ;  /* 0x000000190f047824 */ /* 0x002fc600078e02ff */
[----:B------:R1:W-:Y:S04]  /*c200*/  STL [R1+0x84], R6 ;  /* 0x0000840601007387 */ /* 0x0003e80000100800 */
[----:B------:R-:W-:Y:S04]  /*c210*/  STL.64 [R1+0xce8], R16 ;  /* 0x000ce81001007387 */ /* 0x000fe80000100a00 */
[----:B------:R4:W-:Y:S01]  /*c220*/  STL [R1+0x94], R4 ;  /* 0x0000940401007387 */ /* 0x0009e20000100800 */
[C---:B---3--:R-:W-:Y:S02]  /*c230*/  IMAD R7, R15.reuse, 0x33, RZ ;  /* 0x000000330f077824 */ /* 0x048fe400078e02ff */
[----:B-1----:R-:W-:-:S02]  /*c240*/  IMAD R6, R15, 0x66, RZ ;  /* 0x000000660f067824 */ /* 0x002fc400078e02ff */
[----:B----4-:R-:W-:-:S05]  /*c250*/  IMAD R4, R15, 0x64, RZ ;  /* 0x000000640f047824 */ /* 0x010fca00078e02ff */
[----:B------:R1:W-:Y:S01]  /*c260*/  STL [R1+0x88], R4 ;  /* 0x0000880401007387 */ /* 0x0003e20000100800 */
[C---:B------:R-:W-:Y:S02]  /*c270*/  IMAD R19, R15.reuse, 0x1a, RZ ;  /* 0x0000001a0f137824 */ /* 0x040fe400078e02ff */
[C---:B------:R-:W-:Y:S01]  /*c280*/  IMAD R18, R15.reuse, 0x34, RZ ;  /* 0x000000340f127824 */ /* 0x040fe200078e02ff */
[----:B------:R3:W-:Y:S01]  /*c290*/  STL [R1+0x98], R7 ;  /* 0x0000980701007387 */ /* 0x0007e20000100800 */
[----:B-1----:R-:W-:-:S03]  /*c2a0*/  IMAD R4, R15, 0xd, RZ ;  /* 0x0000000d0f047824 */ /* 0x002fc600078e02ff */
[----:B------:R1:W-:Y:S01]  /*c2b0*/  STL [R1+0x90], R6 ;  /* 0x0000900601007387 */ /* 0x0003e20000100800 */
[----:B---3--:R-:W-:-:S03]  /*c2c0*/  IMAD R7, R15, 0x35, RZ ;  /* 0x000000350f077824 */ /* 0x008fc600078e02ff */
[----:B------:R3:W-:Y:S01]  /*c2d0*/  STL [R1+0xa0], R4 ;  /* 0x0000a00401007387 */ /* 0x0007e20000100800 */
[----:B-1----:R-:W-:-:S03]  /*c2e0*/  IMAD R6, R15, 0x68, RZ ;  /* 0x000000680f067824 */ /* 0x002fc600078e02ff */
[----:B------:R-:W-:Y:S01]  /*c2f0*/  STL.64 [R1+0xcc8], R18 ;  /* 0x000cc81201007387 */ /* 0x000fe20000100a00 */
[----:B---3--:R-:W-:-:S03]  /*c300*/  IMAD R4, R15, 0x6a, RZ ;  /* 0x0000006a0f047824 */ /* 0x008fc600078e02ff */
[----:B------:R1:W-:Y:S04]  /*c310*/  STL [R1+0x9c], R6 ;  /* 0x00009c0601007387 */ /* 0x0003e80000100800 */
[----:B------:R3:W-:Y:S04]  /*c320*/  STL [R1+0xac], R7 ;  /* 0x0000ac0701007387 */ /* 0x0007e80000100800 */
[----:B------:R4:W-:Y:S01]  /*c330*/  STL [R1+0xa4], R4 ;  /* 0x0000a40401007387 */ /* 0x0009e20000100800 */
[C---:B-1----:R-:W-:Y:S02]  /*c340*/  IMAD R6, R15.reuse, 0x1b, RZ ;  /* 0x0000001b0f067824 */ /* 0x042fe400078e02ff */
[----:B------:R-:W-:-:S02]  /*c350*/  IMAD R20, R15, 0x36, RZ ;  /* 0x000000360f147824 */ /* 0x000fc400078e02ff */
[C---:B---3--:R-:W-:Y:S01]  /*c360*/  IMAD R7, R15.reuse, 0x37, RZ ;  /* 0x000000370f077824 */ /* 0x048fe200078e02ff */
[----:B------:R1:W-:Y:S01]  /*c370*/  STL [R1+0xb4], R6 ;  /* 0x0000b40601007387 */ /* 0x0003e20000100800 */
[C---:B----4-:R-:W-:Y:S02]  /*c380*/  IMAD R4, R15.reuse, 0x6c, RZ ;  /* 0x0000006c0f047824 */ /* 0x050fe400078e02ff */
[----:B------:R-:W-:-:S03]  /*c390*/  IMAD R21, R15, 0xe, RZ ;  /* 0x0000000e0f157824 */ /* 0x000fc600078e02ff */
[----:B------:R3:W-:Y:S01]  /*c3a0*/  STL [R1+0xa8], R4 ;  /* 0x0000a80401007387 */ /* 0x0007e20000100800 */
[----:B-1----:R-:W-:-:S03]  /*c3b0*/  IMAD R6, R15, 0x6e, RZ ;  /* 0x0000006e0f067824 */ /* 0x002fc600078e02ff */
[----:B------:R1:W-:Y:S01]  /*c3c0*/  STL [R1+0xb8], R7 ;  /* 0x0000b80701007387 */ /* 0x0003e20000100800 */
[C---:B------:R-:W-:Y:S02]  /*c3d0*/  IMAD R23, R15.reuse, 0x1c, RZ ;  /* 0x0000001c0f177824 */ /* 0x040fe400078e02ff */
[C---:B------:R-:W-:Y:S02]  /*c3e0*/  IMAD R22, R15.reuse, 0x38, RZ ;  /* 0x000000380f167824 */ /* 0x040fe400078e02ff */
[C---:B---3--:R-:W-:Y:S01]  /*c3f0*/  IMAD R4, R15.reuse, 0x7, RZ ;  /* 0x000000070f047824 */ /* 0x048fe200078e02ff */
[----:B------:R-:W-:Y:S01]  /*c400*/  STL [R1+0xb0], R6 ;  /* 0x0000b00601007387 */ /* 0x000fe20000100800 */
[----:B-1----:R-:W-:-:S03]  /*c410*/  IMAD R7, R15, 0x70, RZ ;  /* 0x000000700f077824 */ /* 0x002fc600078e02ff */
[----:B------:R-:W-:Y:S04]  /*c420*/  STL.64 [R1+0xcf0], R20 ;  /* 0x000cf01401007387 */ /* 0x000fe80000100a00 */
[----:B------:R1:W-:Y:S04]  /*c430*/  STL [R1+0xbc], R4 ;  /* 0x0000bc0401007387 */ /* 0x0003e80000100800 */
[----:B------:R-:W-:Y:S01]  /*c440*/  STL.64 [R1+0xcf8], R22 ;  /* 0x000cf81601007387 */ /* 0x000fe20000100a00 */
[----:B-1----:R-:W-:-:S03]  /*c450*/  IMAD R4, R15, 0x72, RZ ;  /* 0x000000720f047824 */ /* 0x002fc600078e02ff */
[----:B------:R1:W-:Y:S01]  /*c460*/  STL [R1+0xc0], R7 ;  /* 0x0000c00701007387 */ /* 0x0003e20000100800 */
[----:B------:R-:W-:-:S03]  /*c470*/  MOV R24, R28 ;  /* 0x0000001c00187202 */ /* 0x000fc60000000f00 */
[----:B------:R3:W-:Y:S01]  /*c480*/  STL [R1+0xc4], R4 ;  /* 0x0000c40401007387 */ /* 0x0007e20000100800 */
[C---:B------:R-:W-:Y:S02]  /*c490*/  IMAD R8, R15.reuse, 0x3b, RZ ;  /* 0x0000003b0f087824 */ /* 0x040fe400078e02ff */
[C---:B-1----:R-:W-:Y:S02]  /*c4a0*/  IMAD R7, R15.reuse, 0x1d, RZ ;  /* 0x0000001d0f077824 */ /* 0x042fe400078e02ff */
[----:B---3--:R-:W-:-:S03]  /*c4b0*/  IMAD R4, R15, 0x74, RZ ;  /* 0x000000740f047824 */ /* 0x008fc600078e02ff */
[----:B------:R1:W-:Y:S01]  /*c4c0*/  STL [R1+0xd4], R7 ;  /* 0x0000d40701007387 */ /* 0x0003e20000100800 */
[----:B------:R-:W-:Y:S01]  /*c4d0*/  MOV R20, R24 ;  /* 0x0000001800147202 */ /* 0x000fe20000000f00 */
[----:B------:R-:W-:Y:S02]  /*c4e0*/  IMAD.MOV.U32 R21, RZ, RZ, R25 ;  /* 0x000000ffff157224 */ /* 0x000fe400078e0019 */
[C---:B------:R-:W-:Y:S01]  /*c4f0*/  IMAD R24, R15.reuse, 0x3a, RZ ;  /* 0x0000003a0f187824 */ /* 0x040fe200078e02ff */
[----:B------:R3:W-:Y:S01]  /*c500*/  STL [R1+0xc8], R4 ;  /* 0x0000c80401007387 */ /* 0x0007e20000100800 */
[C---:B------:R-:W-:Y:S02]  /*c510*/  IMAD R25, R15.reuse, 0x1e, RZ ;  /* 0x0000001e0f197824 */ /* 0x040fe400078e02ff */
[C---:B-1----:R-:W-:Y:S01]  /*c520*/  IMAD R7, R15.reuse, 0x76, RZ ;  /* 0x000000760f077824 */ /* 0x042fe200078e02ff */
[----:B------:R1:W-:Y:S01]  /*c530*/  STL [R1+0xd8], R8 ;  /* 0x0000d80801007387 */ /* 0x0003e20000100800 */
[----:B---3--:R-:W-:-:S03]  /*c540*/  IMAD R4, R15, 0xf, RZ ;  /* 0x0000000f0f047824 */ /* 0x008fc600078e02ff */
[----:B------:R3:W-:Y:S04]  /*c550*/  STL [R1+0xd0], R7 ;  /* 0x0000d00701007387 */ /* 0x0007e80000100800 */
[----:B------:R-:W-:Y:S04]  /*c560*/  STL.64 [R1+0xcb8], R24 ;  /* 0x000cb81801007387 */ /* 0x000fe80000100a00 */
[----:B------:R4:W-:Y:S01]  /*c570*/  STL [R1+0xe0], R4 ;  /* 0x0000e00401007387 */ /* 0x0009e20000100800 */
[C---:B-1----:R-:W-:Y:S02]  /*c580*/  IMAD R8, R15.reuse, 0x3d, RZ ;  /* 0x0000003d0f087824 */ /* 0x042fe400078e02ff */
[----:B---3--:R-:W-:-:S02]  /*c590*/  IMAD R7, R15, 0x7a, RZ ;  /* 0x0000007a0f077824 */ /* 0x008fc400078e02ff */
[----:B----4-:R-:W-:-:S05]  /*c5a0*/  IMAD R4, R15, 0x78, RZ ;  /* 0x000000780f047824 */ /* 0x010fca00078e02ff */
[----:B------:R1:W-:Y:S01]  /*c5b0*/  STL [R1+0xdc], R4 ;  /* 0x0000dc0401007387 */ /* 0x0003e20000100800 */
[----:B------:R-:W-:-:S03]  /*c5c0*/  IMAD.SHL.U32 R27, R15, 0x2, RZ ;  /* 0x000000020f1b7824 */ /* 0x000fc600078e00ff */
[----:B------:R3:W-:Y:S01]  /*c5d0*/  STL [R1+0xec], R8 ;  /* 0x0000ec0801007387 */ /* 0x0007e20000100800 */
[----:B-1----:R-:W-:-:S03]  /*c5e0*/  IMAD R4, R15, 0x1f, RZ ;  /* 0x0000001f0f047824 */ /* 0x002fc600078e02ff */
[----:B------:R1:W-:Y:S04]  /*c5f0*/  STL [R1+0xe4], R7 ;  /* 0x0000e40701007387 */ /* 0x0003e80000100800 */
[----:B------:R4:W-:Y:S01]  /*c600*/  STL [R1+0xf4], R4 ;  /* 0x0000f40401007387 */ /* 0x0009e20000100800 */
[C---:B---3--:R-:W-:Y:S02]  /*c610*/  IMAD.SHL.U32 R8, R15.reuse, 0x20, RZ ;  /* 0x000000200f087824 */ /* 0x048fe400078e00ff */
[C---:B-1----:R-:W-:Y:S01]  /*c620*/  IMAD R7, R15.reuse, 0x7c, RZ ;  /* 0x0000007c0f077824 */ /* 0x042fe200078e02ff */
[----:B----4-:R-:W-:-:S04]  /*c630*/  SHF.L.U32 R4, R15, 0x4, RZ ;  /* 0x000000040f047819 */ /* 0x010fc800000006ff */
[----:B------:R1:W-:Y:S01]  /*c640*/  STL [R1+0xe8], R7 ;  /* 0x0000e80701007387 */ /* 0x0003e20000100800 */
[-C--:B------:R-:W-:Y:S01]  /*c650*/  IADD3 R18, P4, PT, R27, R20.reuse, RZ ;  /* 0x000000141b127210 */ /* 0x080fe20007f9e0ff */
[C---:B------:R-:W-:Y:S01]  /*c660*/  IMAD R26, R15.reuse, 0x3c, RZ ;  /* 0x0000003c0f1a7824 */ /* 0x040fe200078e02ff */
[CC--:B------:R-:W-:Y:S01]  /*c670*/  LEA RZ, P3, R15.reuse, R20.reuse, 0x2 ;  /* 0x000000140fff7211 */ /* 0x0c0fe200078610ff */
[----:B------:R3:W-:Y:S01]  /*c680*/  STL [R1+0x100], R4 ;  /* 0x0001000401007387 */ /* 0x0007e20000100800 */
[C---:B------:R-:W-:Y:S01]  /*c690*/  LEA.HI.X.SX32 R19, R15.reuse, R21, 0x1, P4 ;  /* 0x000000150f137211 */ /* 0x040fe200020f0eff */
[C---:B-1----:R-:W-:Y:S02]  /*c6a0*/  IMAD R7, R15.reuse, 0x7e, RZ ;  /* 0x0000007e0f077824 */ /* 0x042fe400078e02ff */
[----:B------:R1:W-:Y:S01]  /*c6b0*/  STL [R1+0xfc], R8 ;  /* 0x0000fc0801007387 */ /* 0x0003e20000100800 */
[C---:B---3--:R-:W-:Y:S01]  /*c6c0*/  IMAD R4, R15.reuse, 0x3f, RZ ;  /* 0x0000003f0f047824 */ /* 0x048fe200078e02ff */
[----:B------:R-:W-:-:S02]  /*c6d0*/  LEA R16, P4, R15, R20, 0x5 ;  /* 0x000000140f107211 */ /* 0x000fc400078828ff */
[----:B------:R-:W-:Y:S01]  /*c6e0*/  STL [R1+0xf0], R7 ;  /* 0x0000f00701007387 */ /* 0x000fe20000100800 */
[----:B------:R-:W-:-:S03]  /*c6f0*/  LEA.HI.X.SX32 R13, R27, R21, 0x1, P3 ;  /* 0x000000151b0d7211 */ /* 0x000fc600018f0eff */
[----:B------:R3:W-:Y:S01]  /*c700*/  STL [R1+0xf8], R4 ;  /* 0x0000f80401007387 */ /* 0x0007e20000100800 */
[----:B-1----:R-:W-:-:S03]  /*c710*/  LEA R8, P3, R15, R20, 0x6 ;  /* 0x000000140f087211 */ /* 0x002fc600078630ff */
[----:B------:R-:W-:Y:S04]  /*c720*/  STL [R1+0xd10], R26 ;  /* 0x000d101a01007387 */ /* 0x000fe80000100800 */
[----:B------:R-:W-:Y:S01]  /*c730*/  STL.64 [R1+0xaa8], R18 ;  /* 0x000aa81201007387 */ /* 0x000fe20000100a00 */
[----:B---3--:R-:W-:-:S03]  /*c740*/  MOV R4, 0xff800000 ;  /* 0xff80000000047802 */ /* 0x008fc60000000f00 */
[----:B------:R-:W-:Y:S01]  /*c750*/  STL [R1+0xaa0], R16 ;  /* 0x000aa01001007387 */ /* 0x000fe20000100800 */
[----:B------:R-:W-:-:S03]  /*c760*/  MOV R7, 0xff800000 ;  /* 0xff80000000077802 */ /* 0x000fc60000000f00 */
[----:B------:R-:W-:Y:S04]  /*c770*/  STL [R1+0x8bc], R13 ;  /* 0x0008bc0d01007387 */ /* 0x000fe80000100800 */
[----:B------:R1:W-:Y:S04]  /*c780*/  STL [R1+0xa98], R8 ;  /* 0x000a980801007387 */ /* 0x0003e80000100800 */
[----:B------:R-:W-:Y:S04]  /*c790*/  STL [R1+0x664], RZ ;  /* 0x000664ff01007387 */ /* 0x000fe80000100800 */
[----:B------:R-:W-:Y:S01]  /*c7a0*/  STL [R1+0x2e4], R4 ;  /* 0x0002e40401007387 */ /* 0x000fe20000100800 */
[----:B-1----:R-:W-:-:S03]  /*c7b0*/  IMAD.MOV.U32 R8, RZ, RZ, -0x800000 ;  /* 0xff800000ff087424 */ /* 0x002fc600078e00ff */
[----:B------:R-:W-:Y:S04]  /*c7c0*/  STL [R1+0x660], RZ ;  /* 0x000660ff01007387 */ /* 0x000fe80000100800 */
        /* <DEDUP_REMOVED lines=30> */
[----:B------:R-:W-:Y:S04]  /*c9b0*/  STL [R1+0x470], RZ ;  /* 0x000470ff01007387 */ /* 0x000fe80000100800 */
[----:B------:R1:W-:Y:S04]  /*c9c0*/  STL [R1+0x8c4], R4 ;  /* 0x0008c40401007387 */ /* 0x0003e80000100800 */
[----:B------:R-:W-:Y:S04]  /*c9d0*/  STL [R1+0x474], RZ ;  /* 0x000474ff01007387 */ /* 0x000fe80000100800 */
        /* <DEDUP_REMOVED lines=197> */
[----:B------:R-:W-:Y:S01]  /*d630*/  STL [R1+0x59c], RZ ;  /* 0x00059cff01007387 */ /* 0x000fe20000100800 */
[----:B------:R-:W-:-:S03]  /*d640*/  IMAD R5, R15, 0x50, RZ ;  /* 0x000000500f057824 */ /* 0x000fc600078e02ff */
[----:B------:R-:W-:Y:S04]  /*d650*/  STL [R1+0x580], RZ ;  /* 0x000580ff01007387 */ /* 0x000fe80000100800 */
[----:B------:R-:W-:Y:S04]  /*d660*/  STL [R1+0x584], RZ ;  /* 0x000584ff01007387 */ /* 0x000fe80000100800 */
[----:B------:R-:W-:Y:S04]  /*d670*/  STL [R1+0x588], RZ ;  /* 0x000588ff01007387 */ /* 0x000fe80000100800 */
[----:B------:R-:W-:Y:S04]  /*d680*/  STL [R1+0x58c], RZ ;  /* 0x00058cff01007387 */ /* 0x000fe80000100800 */
[----:B------:R-:W-:Y:S01]  /*d690*/  STL [R1+0x570], RZ ;  /* 0x000570ff01007387 */ /* 0x000fe20000100800 */
[----:B------:R-:W-:-:S03]  /*d6a0*/  IMAD.MOV.U32 R9, RZ, RZ, R5 ;  /* 0x000000ffff097224 */ /* 0x000fc600078e0005 */
[----:B------:R-:W-:Y:S01]  /*d6b0*/  STL [R1+0x574], RZ ;  /* 0x000574ff01007387 */ /* 0x000fe20000100800 */
[----:B------:R-:W-:-:S03]  /*d6c0*/  IMAD R3, R15, 0x54, RZ ;  /* 0x000000540f037824 */ /* 0x000fc600078e02ff */
[----:B------:R-:W-:Y:S04]  /*d6d0*/  STL [R1+0x578], RZ ;  /* 0x000578ff01007387 */ /* 0x000fe80000100800 */
[----:B------:R-:W-:Y:S01]  /*d6e0*/  STL [R1+0x57c], RZ ;  /* 0x00057cff01007387 */ /* 0x000fe20000100800 */
[----:B------:R-:W-:-:S03]  /*d6f0*/  IMAD R0, R15, 0x4c, RZ ;  /* 0x0000004c0f007824 */ /* 0x000fc600078e02ff */
[----:B-1----:R-:W3:Y:S04]  /*d700*/  LDL.LU R4, [R1+0x24] ;  /* 0x0000240001047983 */ /* 0x002ee80000300800 */
[----:B------:R-:W4:Y:S01]  /*d710*/  LDL.LU R5, [R1+0x20] ;  /* 0x0000200001057983 */ /* 0x000f220000300800 */
[----:B------:R-:W-:-:S03]  /*d720*/  IMAD R29, R15, 0x29, RZ ;  /* 0x000000290f1d7824 */ /* 0x000fc600078e02ff */
[----:B------:R-:W5:Y:S01]  /*d730*/  LDL.LU R7, [R1+0x1c] ;  /* 0x00001c0001077983 */ /* 0x000f620000300800 */
[----:B------:R-:W-:-:S03]  /*d740*/  MOV R13, R3 ;  /* 0x00000003000d7202 */ /* 0x000fc60000000f00 */
[----:B------:R-:W-:Y:S04]  /*d750*/  STL [R1+0x5e0], RZ ;  /* 0x0005e0ff01007387 */ /* 0x000fe80000100800 */
[----:B------:R-:W-:Y:S01]  /*d760*/  STL [R1+0x5e4], RZ ;  /* 0x0005e4ff01007387 */ /* 0x000fe20000100800 */
[----:B------:R-:W-:-:S03]  /*d770*/  IMAD.MOV.U32 R17, RZ, RZ, R0 ;  /* 0x000000ffff117224 */ /* 0x000fc600078e0000 */
[----:B------:R-:W-:Y:S04]  /*d780*/  STL [R1+0x5e8], RZ ;  /* 0x0005e8ff01007387 */ /* 0x000fe80000100800 */
[----:B------:R-:W-:Y:S01]  /*d790*/  STL [R1+0x5ec], RZ ;  /* 0x0005ecff01007387 */ /* 0x000fe20000100800 */
[----:B------:R-:W-:-:S03]  /*d7a0*/  MOV R12, R29 ;  /* 0x0000001d000c7202 */ /* 0x000fc60000000f00 */
[----:B------:R-:W2:Y:S04]  /*d7b0*/  LDL.LU R3, [R1] ;  /* 0x0000000001037983 */ /* 0x000ea80000300800 */
[----:B------:R-:W2:Y:S04]  /*d7c0*/  LDL.LU R16, [R1+0x2c] ;  /* 0x00002c0001107983 */ /* 0x000ea80000300800 */
[----:B------:R-:W2:Y:S04]  /*d7d0*/  LDL.LU R0, [R1+0xd2c] ;  /* 0x000d2c0001007983 */ /* 0x000ea80000300800 */
[----:B------:R-:W2:Y:S04]  /*d7e0*/  LDL.LU R19, [R1+0x4] ;  /* 0x0000040001137983 */ /* 0x000ea80000300800 */
[----:B------:R-:W2:Y:S04]  /*d7f0*/  LDL.LU R29, [R1+0xd28] ;  /* 0x000d2800011d7983 */ /* 0x000ea80000300800 */
[----:B------:R-:W-:Y:S04]  /*d800*/  STL [R1+0x5f0], RZ ;  /* 0x0005f0ff01007387 */ /* 0x000fe80000100800 */
[----:B------:R-:W-:Y:S04]  /*d810*/  STL [R1+0x5f4], RZ ;  /* 0x0005f4ff01007387 */ /* 0x000fe80000100800 */
[----:B------:R-:W-:Y:S04]  /*d820*/  STL [R1+0x5f8], RZ ;  /* 0x0005f8ff01007387 */ /* 0x000fe80000100800 */
[----:B------:R-:W-:Y:S04]  /*d830*/  STL [R1+0x5fc], RZ ;  /* 0x0005fcff01007387 */ /* 0x000fe80000100800 */
[----:B------:R-:W3:Y:S01]  /*d840*/  LDL.LU R25, [R1+0xc] ;  /* 0x00000c0001197983 */ /* 0x000ee20000300800 */
[----:B--2---:R-:W-:-:S03]  /*d850*/  IMAD.MOV.U32 R24, RZ, RZ, R29 ;  /* 0x000000ffff187224 */ /* 0x004fc600078e001d */
[----:B------:R-:W2:Y:S04]  /*d860*/  LDL.LU R29, [R1+0xd24] ;  /* 0x000d2400011d7983 */ /* 0x000ea80000300800 */
[----:B------:R-:W3:Y:S04]  /*d870*/  LDL.LU R23, [R1+0x14] ;  /* 0x0000140001177983 */ /* 0x000ee80000300800 */
[----:B------:R-:W3:Y:S01]  /*d880*/  LDL.LU R8, [R1+0x8] ;  /* 0x0000080001087983 */ /* 0x000ee20000300800 */
[----:B------:R-:W-:-:S03]  /*d890*/  IMAD R2, R15, 0x52, RZ ;  /* 0x000000520f027824 */ /* 0x000fc600078e02ff */
[----:B------:R-:W-:Y:S01]  /*d8a0*/  STL [R1+0x610], RZ ;  /* 0x000610ff01007387 */ /* 0x000fe20000100800 */
[----:B------:R-:W-:-:S03]  /*d8b0*/  LEA RZ, P5, R15, R20, 0x3 ;  /* 0x000000140fff7211 */ /* 0x000fc600078a18ff */
[----:B------:R-:W-:Y:S01]  /*d8c0*/  STL [R1+0x614], RZ ;  /* 0x000614ff01007387 */ /* 0x000fe20000100800 */
[----:B------:R-:W-:-:S03]  /*d8d0*/  LEA RZ, P6, R15, R20, 0x4 ;  /* 0x000000140fff7211 */ /* 0x000fc600078c20ff */
[----:B------:R-:W-:Y:S04]  /*d8e0*/  STL [R1+0x618], RZ ;  /* 0x000618ff01007387 */ /* 0x000fe80000100800 */
[----:B------:R-:W-:Y:S04]  /*d8f0*/  STL [R1+0x61c], RZ ;  /* 0x00061cff01007387 */ /* 0x000fe80000100800 */
[----:B------:R-:W3:Y:S01]  /*d900*/  LDL.LU R22, [R1+0x18] ;  /* 0x0000180001167983 */ /* 0x000ee20000300800 */
[----:B------:R-:W-:-:S03]  /*d910*/  MOV R10, R2 ;  /* 0x00000002000a7202 */ /* 0x000fc60000000f00 */
[----:B------:R-:W-:Y:S01]  /*d920*/  STL [R1+0x600], RZ ;  /* 0x000600ff01007387 */ /* 0x000fe20000100800 */
[----:B------:R-:W-:-:S03]  /*d930*/  LEA.HI.X.SX32 R27, R19, R21, 0x1, P6 ;  /* 0x00000015131b7211 */ /* 0x000fc600030f0eff */
[----:B------:R-:W-:Y:S04]  /*d940*/  STL [R1+0x604], RZ ;  /* 0x000604ff01007387 */ /* 0x000fe80000100800 */
[----:B------:R-:W-:Y:S04]  /*d950*/  STL [R1+0x608], RZ ;  /* 0x000608ff01007387 */ /* 0x000fe80000100800 */
[----:B------:R-:W-:Y:S04]  /*d960*/  STL [R1+0x60c], RZ ;  /* 0x00060cff01007387 */ /* 0x000fe80000100800 */
[----:B------:R-:W-:Y:S04]  /*d970*/  STL [R1+0x620], RZ ;  /* 0x000620ff01007387 */ /* 0x000fe80000100800 */
[----:B------:R-:W-:Y:S01]  /*d980*/  STL [R1+0x624], RZ ;  /* 0x000624ff01007387 */ /* 0x000fe20000100800 */
[----:B------:R-:W-:-:S03]  /*d990*/  IMAD.MOV.U32 R18, RZ, RZ, R12 ;  /* 0x000000ffff127224 */ /* 0x000fc600078e000c */
[----:B------:R-:W-:Y:S01]  /*d9a0*/  STL [R1+0x628], RZ ;  /* 0x000628ff01007387 */ /* 0x000fe20000100800 */
[----:B------:R-:W-:Y:S02]  /*d9b0*/  MOV R19, R13 ;  /* 0x0000000d00137202 */ /* 0x000fe40000000f00 */
[----:B--2---:R-:W-:Y:S02]  /*d9c0*/  LEA.HI.X.SX32 R11, R29, R21, 0x1, P5 ;  /* 0x000000151d0b7211 */ /* 0x004fe400028f0eff */
[----:B------:R-:W-:-:S03]  /*d9d0*/  IADD3 R2, P5, PT, R3, R20, RZ ;  /* 0x0000001403027210 */ /* 0x000fc60007fbe0ff */
[----:B------:R1:W-:Y:S01]  /*d9e0*/  STL [R1+0x8b4], R11 ;  /* 0x0008b40b01007387 */ /* 0x0003e20000100800 */
[----:B------:R-:W-:-:S03]  /*d9f0*/  LEA.HI.X.SX32 R3, R24, R21, 0x1, P5 ;  /* 0x0000001518037211 */ /* 0x000fc600028f0eff */
[----:B-1----:R-:W2:Y:S04]  /*da00*/  LDL.LU R11, [R1+0xd20] ;  /* 0x000d2000010b7983 */ /* 0x002ea80000300800 */
[----:B------:R-:W-:Y:S04]  /*da10*/  STL [R1+0x8ac], R27 ;  /* 0x0008ac1b01007387 */ /* 0x000fe80000100800 */
[----:B------:R-:W2:Y:S04]  /*da20*/  LDL.LU R12, [R1+0x34] ;  /* 0x00003400010c7983 */ /* 0x000ea80000300800 */
[----:B------:R-:W2:Y:S04]  /*da30*/  LDL.LU R13, [R1+0x30] ;  /* 0x00003000010d7983 */ /* 0x000ea80000300800 */
[----:B------:R-:W-:Y:S04]  /*da40*/  STL [R1+0x62c], RZ ;  /* 0x00062cff01007387 */ /* 0x000fe80000100800 */
[----:B------:R1:W-:Y:S04]  /*da50*/  STL.64 [R1+0xa90], R2 ;  /* 0x000a900201007387 */ /* 0x0003e80000100a00 */
[----:B-1----:R-:W2:Y:S01]  /*da60*/  LDL.LU.64 R2, [R1+0xd18] ;  /* 0x000d180001027983 */ /* 0x002ea20000300a00 */
[----:B------:R-:W-:-:S04]  /*da70*/  IADD3 R26, P6, PT, R0, R20, RZ ;  /* 0x00000014001a7210 */ /* 0x000fc80007fde0ff */
[-C--:B---3--:R-:W-:Y:S02]  /*da80*/  LEA.HI.X.SX32 R27, R23, R21.reuse, 0x1, P6 ;  /* 0x00000015171b7211 */ /* 0x088fe400030f0eff */
[----:B------:R-:W-:Y:S01]  /*da90*/  IADD3 R24, P5, PT, R25, R20, RZ ;  /* 0x0000001419187210 */ /* 0x000fe20007fbe0ff */
[----:B------:R-:W3:Y:S04]  /*daa0*/  LDL.LU R23, [R1+0x38] ;  /* 0x0000380001177983 */ /* 0x000ee80000300800 */
[----:B------:R1:W-:Y:S01]  /*dab0*/  STL.64 [R1+0xa88], R26 ;  /* 0x000a881a01007387 */ /* 0x0003e20000100a00 */
[----:B------:R-:W-:-:S03]  /*dac0*/  LEA.HI.X.SX32 R25, R0, R21, 0x1, P5 ;  /* 0x0000001500197211 */ /* 0x000fc600028f0eff */
[----:B------:R-:W-:Y:S01]  /*dad0*/  STL [R1+0x630], RZ ;  /* 0x000630ff01007387 */ /* 0x000fe20000100800 */
[----:B-1----:R-:W-:-:S03]  /*dae0*/  IADD3 R26, P6, PT, R8, R20, RZ ;  /* 0x00000014081a7210 */ /* 0x002fc60007fde0ff */
[----:B------:R-:W3:Y:S01]  /*daf0*/  LDL.LU R8, [R1+0x3c] ;  /* 0x00003c0001087983 */ /* 0x000ee20000300800 */
[----:B------:R-:W-:-:S03]  /*db00*/  LEA.HI.X.SX32 R27, R22, R21, 0x1, P6 ;  /* 0x00000015161b7211 */ /* 0x000fc600030f0eff */
[----:B------:R2:W-:Y:S04]  /*db10*/  STL.64 [R1+0xa80], R24 ;  /* 0x000a801801007387 */ /* 0x0005e80000100a00 */
[----:B------:R1:W-:Y:S04]  /*db20*/  STL.64 [R1+0xa78], R26 ;  /* 0x000a781a01007387 */ /* 0x0003e80000100a00 */
[----:B------:R-:W-:Y:S01]  /*db30*/  STL [R1+0x634], RZ ;  /* 0x000634ff01007387 */ /* 0x000fe20000100800 */
[----:B------:R-:W-:Y:S01]  /*db40*/  IMAD R6, R15, 0x39, RZ ;  /* 0x000000390f067824 */ /* 0x000fe200078e02ff */
[----:B--2---:R-:W-:-:S02]  /*db50*/  IADD3 R24, P5, PT, R2, R20, RZ ;  /* 0x0000001402187210 */ /* 0x004fc40007fbe0ff */
[-C--:B-1----:R-:W-:Y:S02]  /*db60*/  IADD3 R26, P6, PT, R3, R20.reuse, RZ ;  /* 0x00000014031a7210 */ /* 0x082fe40007fde0ff */
[-C--:B------:R-:W-:Y:S02]  /*db70*/  LEA.HI.X.SX32 R25, R4, R21.reuse, 0x1, P5 ;  /* 0x0000001504197211 */ /* 0x080fe400028f0eff */
[----:B----4-:R-:W-:Y:S02]  /*db80*/  IADD3 R4, P5, PT, R5, R20, RZ ;  /* 0x0000001405047210 */ /* 0x010fe40007fbe0ff */
[-C--:B------:R-:W-:Y:S01]  /*db90*/  LEA.HI.X.SX32 R27, R2, R21.reuse, 0x1, P6 ;  /* 0x00000015021b7211 */ /* 0x080fe200030f0eff */
[----:B------:R-:W-:Y:S01]  /*dba0*/  STL.64 [R1+0xa70], R24 ;  /* 0x000a701801007387 */ /* 0x000fe20000100a00 */
[----:B------:R-:W-:-:S03]  /*dbb0*/  LEA.HI.X.SX32 R5, R3, R21, 0x1, P5 ;  /* 0x0000001503057211 */ /* 0x000fc600028f0eff */
[----:B------:R1:W-:Y:S04]  /*dbc0*/  STL.64 [R1+0xa68], R26 ;  /* 0x000a681a01007387 */ /* 0x0003e80000100a00 */
[----:B-1----:R-:W2:Y:S04]  /*dbd0*/  LDL.LU R26, [R1+0xd10] ;  /* 0x000d1000011a7983 */ /* 0x002ea80000300800 */
[----:B------:R-:W-:Y:S04]  /*dbe0*/  STL [R1+0x638], RZ ;  /* 0x000638ff01007387 */ /* 0x000fe80000100800 */
[----:B------:R1:W-:Y:S01]  /*dbf0*/  STL.64 [R1+0xa60], R4 ;  /* 0x000a600401007387 */ /* 0x0003e20000100a00 */
[----:B------:R-:W-:Y:S01]  /*dc00*/  IMAD.MOV.U32 R25, RZ, RZ, R6 ;  /* 0x000000ffff197224 */ /* 0x000fe200078e0006 */
[----:B-----5:R-:W-:-:S02]  /*dc10*/  IADD3 R6, P6, PT, R7, R20, RZ ;  /* 0x0000001407067210 */ /* 0x020fc40007fde0ff */
[----:B-1----:R-:W4:Y:S02]  /*dc20*/  LDL.LU.64 R4, [R1+0xd08] ;  /* 0x000d080001047983 */ /* 0x002f240000300a00 */
[----:B------:R-:W-:-:S05]  /*dc30*/  LEA.HI.X.SX32 R7, R16, R21, 0x1, P6 ;  /* 0x0000001510077211 */ /* 0x000fca00030f0eff */
[----:B------:R1:W-:Y:S04]  /*dc40*/  STL.64 [R1+0xa58], R6 ;  /* 0x000a580601007387 */ /* 0x0003e80000100a00 */
[----:B-1----:R-:W5:Y:S01]  /*dc50*/  LDL.LU.64 R6, [R1+0xd00] ;  /* 0x000d000001067983 */ /* 0x002f620000300a00 */
[----:B------:R-:W-:-:S03]  /*dc60*/  IADD3 R16, P6, PT, R17, R20, RZ ;  /* 0x0000001411107210 */ /* 0x000fc60007fde0ff */
[----:B------:R-:W-:Y:S01]  /*dc70*/  STL [R1+0x63c], RZ ;  /* 0x00063cff01007387 */ /* 0x000fe20000100800 */
[C---:B------:R-:W-:Y:S02]  /*dc80*/  IMAD R14, R15.reuse, 0xc, RZ ;  /* 0x0000000c0f0e7824 */ /* 0x040fe400078e02ff */
[----:B------:R-:W-:Y:S01]  /*dc90*/  IMAD R28, R15, 0x3e, RZ ;  /* 0x0000003e0f1c7824 */ /* 0x000fe200078e02ff */
[----:B------:R-:W-:Y:S02]  /*dca0*/  MOV R15, R25 ;  /* 0x00000019000f7202 */ /* 0x000fe40000000f00 */
[----:B----4-:R-:W-:-:S04]  /*dcb0*/  IADD3 R2, P5, PT, R4, R20, RZ ;  /* 0x0000001404027210 */ /* 0x010fc80007fbe0ff */
[-C--:B------:R-:W-:Y:S02]  /*dcc0*/  LEA.HI.X.SX32 R3, R12, R21.reuse, 0x1, P5 ;  /* 0x000000150c037211 */ /* 0x080fe400028f0eff */
[----:B------:R-:W4:Y:S01]  /*dcd0*/  LDL.LU R12, [R1+0x54] ;  /* 0x00005400010c7983 */ /* 0x000f220000300800 */
[----:B------:R-:W-:-:S03]  /*dce0*/  LEA.HI.X.SX32 R17, R4, R21, 0x1, P6 ;  /* 0x0000001504117211 */ /* 0x000fc600030f0eff */
[----:B------:R1:W-:Y:S02]  /*dcf0*/  STL.64 [R1+0xa50], R2 ;  /* 0x000a500201007387 */ /* 0x0003e40000100a00 */
[-C--:B-1----:R-:W-:Y:S02]  /*dd00*/  IADD3 R2, P5, PT, R13, R20.reuse, RZ ;  /* 0x000000140d027210 */ /* 0x082fe40007fbe0ff */
[----:B------:R-:W2:Y:S02]  /*dd10*/  LDL.LU R13, [R1+0x50] ;  /* 0x00005000010d7983 */ /* 0x000ea40000300800 */
[----:B---3--:R-:W-:Y:S02]  /*dd20*/  LEA.HI.X.SX32 R3, R23, R21, 0x1, P5 ;  /* 0x0000001517037211 */ /* 0x008fe400028f0eff */
[----:B------:R5:W-:Y:S01]  /*dd30*/  STL.64 [R1+0xa48], R16 ;  /* 0x000a481001007387 */ /* 0x000be20000100a00 */
[----:B------:R-:W-:-:S03]  /*dd40*/  IADD3 R22, P5, PT, R5, R20, RZ ;  /* 0x0000001405167210 */ /* 0x000fc60007fbe0ff */
[----:B------:R-:W-:Y:S01]  /*dd50*/  STL [R1+0x640], RZ ;  /* 0x000640ff01007387 */ /* 0x000fe20000100800 */
[----:B-----5:R-:W-:-:S03]  /*dd60*/  IADD3 R16, P6, PT, R6, R20, RZ ;  /* 0x0000001406107210 */ /* 0x020fc60007fde0ff */
[----:B------:R1:W-:Y:S01]  /*dd70*/  STL.64 [R1+0xa40], R2 ;  /* 0x000a400201007387 */ /* 0x0003e20000100a00 */
[-C--:B------:R-:W-:Y:S02]  /*dd80*/  LEA.HI.X.SX32 R17, R8, R21.reuse, 0x1, P6 ;  /* 0x0000001508117211 */ /* 0x080fe400030f0eff */
[----:B------:R-:W-:Y:S01]  /*dd90*/  LEA.HI.X.SX32 R23, R6, R21, 0x1, P5 ;  /* 0x0000001506177211 */ /* 0x000fe200028f0eff */
[----:B-1----:R-:W3:Y:S04]  /*dda0*/  LDL.LU R3, [R1+0x60] ;  /* 0x0000600001037983 */ /* 0x002ee80000300800 */
[----:B------:R-:W5:Y:S04]  /*ddb0*/  LDL.LU R29, [R1+0x5c] ;  /* 0x00005c00011d7983 */ /* 0x000f680000300800 */
[----:B------:R-:W2:Y:S04]  /*ddc0*/  LDL.LU R2, [R1+0x64] ;  /* 0x0000640001027983 */ /* 0x000ea80000300800 */
[----:B------:R1:W-:Y:S01]  /*ddd0*/  STL.64 [R1+0xa38], R16 ;  /* 0x000a381001007387 */ /* 0x0003e20000100a00 */
[----:B------:R-:W-:-:S03]  /*dde0*/  IADD3 R8, P5, PT, R9, R20, RZ ;  /* 0x0000001409087210 */ /* 0x000fc60007fbe0ff */
[----:B------:R-:W-:Y:S01]  /*ddf0*/  STL [R1+0x644], RZ ;  /* 0x000644ff01007387 */ /* 0x000fe20000100800 */
[----:B-1----:R-:W-:-:S03]  /*de00*/  IADD3 R16, P6, PT, R7, R20, RZ ;  /* 0x0000001407107210 */ /* 0x002fc60007fde0ff */
[----:B------:R1:W-:Y:S01]  /*de10*/  STL.64 [R1+0xa30], R22 ;  /* 0x000a301601007387 */ /* 0x0003e20000100a00 */
[----:B------:R-:W-:-:S03]  /*de20*/  LEA.HI.X.SX32 R17, R5, R21, 0x1, P6 ;  /* 0x0000001505117211 */ /* 0x000fc600030f0eff */
[----:B-1----:R-:W2:Y:S04]  /*de30*/  LDL.LU.64 R22, [R1+0xcf8] ;  /* 0x000cf80001167983 */ /* 0x002ea80000300a00 */
[----:B------:R-:W2:Y:S04]  /*de40*/  LDL.LU.64 R20, [R1+0xcf0] ;  /* 0x000cf00001147983 */ /* 0x000ea80000300a00 */
[----:B------:R1:W-:Y:S04]  /*de50*/  STL.64 [R1+0xa28], R16 ;  /* 0x000a281001007387 */ /* 0x0003e80000100a00 */
[----:B-1----:R-:W2:Y:S04]  /*de60*/  LDL.LU.64 R16, [R1+0xce8] ;  /* 0x000ce80001107983 */ /* 0x002ea80000300a00 */
[----:B------:R-:W2:Y:S04]  /*de70*/  LDL.LU R0, [R1+0x6c] ;  /* 0x00006c0001007983 */ /* 0x000ea80000300800 */
[----:B------:R-:W2:Y:S04]  /*de80*/  LDL.LU R27, [R1+0x68] ;  /* 0x00006800011b7983 */ /* 0x000ea80000300800 */
[----:B------:R-:W2:Y:S04]  /*de90*/  LDL.LU R24, [R1+0x74] ;  /* 0x0000740001187983 */ /* 0x000ea80000300800 */
[----:B------:R-:W2:Y:S04]  /*dea0*/  LDL.LU R25, [R1+0x70] ;  /* 0x0000700001197983 */ /* 0x000ea80000300800 */
[----:B------:R-:W2:Y:S04]  /*deb0*/  LDL.64 R4, [R1+0x6f0] ;  /* 0x0006f00001047983 */ /* 0x000ea80000100a00 */
[----:B------:R-:W-:Y:S01]  /*dec0*/  STL [R1+0x648], RZ ;  /* 0x000648ff01007387 */ /* 0x000fe20000100800 */
[----:B--2---:R-:W-:-:S05]  /*ded0*/  LEA.HI.X.SX32 R9, R7, R5, 0x1, P5 ;  /* 0x0000000507097211 */ /* 0x004fca00028f0eff */
[----:B------:R1:W-:Y:S04]  /*dee0*/  STL.64 [R1+0xa20], R8 ;  /* 0x000a200801007387 */ /* 0x0003e80000100a00 */
[----:B-1----:R-:W2:Y:S01]  /*def0*/  LDL.LU.64 R8, [R1+0xce0] ;  /* 0x000ce00001087983 */ /* 0x002ea20000300a00 */
[----:B------:R-:W-:Y:S02]  /*df00*/  IADD3 R10, P6, PT, R10, R4, RZ ;  /* 0x000000040a0a7210 */ /* 0x000fe40007fde0ff */
[----:B------:R-:W-:-:S03]  /*df10*/  MOV R7, R11 ;  /* 0x0000000b00077202 */ /* 0x000fc60000000f00 */
[----:B------:R2:W-:Y:S01]  /*df20*/  STL [R1+0xa18], R10 ;  /* 0x000a180a01007387 */ /* 0x0005e20000100800 */
[----:B------:R-:W-:Y:S01]  /*df30*/  IMAD.MOV.U32 R6, RZ, RZ, R10 ;  /* 0x000000ffff067224 */ /* 0x000fe200078e000a */
[----:B------:R-:W-:Y:S02]  /*df40*/  LEA.HI.X.SX32 R7, R18, R5, 0x1, P6 ;  /* 0x0000000512077211 */ /* 0x000fe400030f0eff */
[----:B------:R-:W3:Y:S01]  /*df50*/  LDL.LU R18, [R1+0x78] ;  /* 0x0000780001127983 */ /* 0x000ee20000300800 */
[----:B------:R-:W-:-:S03]  /*df60*/  IADD3 R6, P6, PT, R19, R4, RZ ;  /* 0x0000000413067210 */ /* 0x000fc60007fde0ff */
[----:B------:R-:W-:Y:S04]  /*df70*/  STL [R1+0xa1c], R7 ;  /* 0x000a1c0701007387 */ /* 0x000fe80000100800 */
[----:B------:R-:W-:Y:S01]  /*df80*/  STL [R1+0x64c], RZ ;  /* 0x00064cff01007387 */ /* 0x000fe20000100800 */
[----:B--2---:R-:W-:-:S04]  /*df90*/  IADD3 R10, P5, PT, R8, R4, RZ ;  /* 0x00000004080a7210 */ /* 0x004fc80007fbe0ff */
[----:B----4-:R-:W-:Y:S02]  /*dfa0*/  LEA.HI.X.SX32 R11, R12, R5, 0x1, P5 ;  /* 0x000000050c0b7211 */ /* 0x010fe400028f0eff */
[----:B------:R-:W-:-:S03]  /*dfb0*/  IADD3 R12, P5, PT, R13, R4, RZ ;  /* 0x000000040d0c7210 */ /* 0x000fc60007fbe0ff */
[----:B------:R1:W-:Y:S04]  /*dfc0*/  STL.64 [R1+0xa10], R10 ;  /* 0x000a100a01007387 */ /* 0x0003e80000100a00 */
[----:B-1----:R-:W2:Y:S04]  /*dfd0*/  LDL.LU.64 R10, [R1+0xcd8] ;  /* 0x000cd800010a7983 */ /* 0x002ea80000300a00 */
[----:B------:R-:W4:Y:S04]  /*dfe0*/  LDL.LU R19, [R1+0x7c] ;  /* 0x00007c0001137983 */ /* 0x000f280000300800 */
[----:B------:R-:W3:Y:S01]  /*dff0*/  LDL.LU R13, [R1+0x58] ;  /* 0x00005800010d7983 */ /* 0x000ee20000300800 */
[----:B------:R-:W-:-:S05]  /*e000*/  LEA.HI.X.SX32 R7, R8, R5, 0x1, P6 ;  /* 0x0000000508077211 */ /* 0x000fca00030f0eff */
[----:B------:R2:W-:Y:S04]  /*e010*/  STL.64 [R1+0xa08], R6 ;  /* 0x000a080601007387 */ /* 0x0005e80000100a00 */
[----:B------:R-:W-:Y:S01]  /*e020*/  STL [R1+0x650], RZ ;  /* 0x000650ff01007387 */ /* 0x000fe20000100800 */
[----:B--2---:R-:W-:Y:S02]  /*e030*/  IADD3 R6, P6, PT, R10, R4, RZ ;  /* 0x000000040a067210 */ /* 0x004fe40007fde0ff */
[-C--:B---3--:R-:W-:Y:S02]  /*e040*/  LEA.HI.X.SX32 R13, R13, R5.reuse, 0x1, P5 ;  /* 0x000000050d0d7211 */ /* 0x088fe400028f0eff */
[----:B------:R-:W-:-:S03]  /*e050*/  LEA.HI.X.SX32 R7, R3, R5, 0x1, P6 ;  /* 0x0000000503077211 */ /* 0x000fc600030f0eff */
[----:B------:R1:W-:Y:S04]  /*e060*/  STL.64 [R1+0xa00], R12 ;  /* 0x000a000c01007387 */ /* 0x0003e80000100a00 */
[----:B------:R-:W-:Y:S01]  /*e070*/  STL.64 [R1+0x9f8], R6 ;  /* 0x0009f80601007387 */ /* 0x000fe20000100a00 */
[----:B-1----:R-:W-:-:S04]  /*e080*/  IADD3 R12, P5, PT, R9, R4, RZ ;  /* 0x00000004090c7210 */ /* 0x002fc80007fbe0ff */
[----:B------:R-:W-:Y:S01]  /*e090*/  LEA.HI.X.SX32 R13, R10, R5, 0x1, P5 ;  /* 0x000000050a0d7211 */ /* 0x000fe200028f0eff */
[----:B------:R-:W-:Y:S04]  /*e0a0*/  STL [R1+0x654], RZ ;  /* 0x000654ff01007387 */ /* 0x000fe80000100800 */
[----:B------:R1:W-:Y:S04]  /*e0b0*/  STL.64 [R1+0x9f0], R12 ;  /* 0x0009f00c01007387 */ /* 0x0003e80000100a00 */
[----:B-1----:R-:W2:Y:S01]  /*e0c0*/  LDL.LU.64 R12, [R1+0xcd0] ;  /* 0x000cd000010c7983 */ /* 0x002ea20000300a00 */
[----:B-----5:R-:W-:-:S03]  /*e0d0*/  IADD3 R6, P6, PT, R29, R4, RZ ;  /* 0x000000041d067210 */ /* 0x020fc60007fde0ff */
[----:B------:R-:W3:Y:S01]  /*e0e0*/  LDL.LU R29, [R1+0x80] ;  /* 0x00008000011d7983 */ /* 0x000ee20000300800 */
[----:B------:R-:W-:Y:S02]  /*e0f0*/  LEA.HI.X.SX32 R7, R9, R5, 0x1, P6 ;  /* 0x0000000509077211 */ /* 0x000fe400030f0eff */
[----:B------:R-:W-:-:S03]  /*e100*/  IADD3 R2, P5, PT, R2, R4, RZ ;  /* 0x0000000402027210 */ /* 0x000fc60007fbe0ff */
[----:B------:R1:W-:Y:S01]  /*e110*/  STL.64 [R1+0x9e8], R6 ;  /* 0x0009e80601007387 */ /* 0x0003e20000100a00 */
[----:B------:R-:W-:-:S03]  /*e120*/  LEA.HI.X.SX32 R3, R0, R5, 0x1, P5 ;  /* 0x0000000500037211 */ /* 0x000fc600028f0eff */
[----:B------:R-:W-:Y:S04]  /*e130*/  STL [R1+0x658], RZ ;  /* 0x000658ff01007387 */ /* 0x000fe80000100800 */
[----:B------:R5:W-:Y:S01]  /*e140*/  STL.64 [R1+0x9e0], R2 ;  /* 0x0009e00201007387 */ /* 0x000be20000100a00 */
[----:B-1----:R-:W-:-:S04]  /*e150*/  IADD3 R6, P6, PT, R11, R4, RZ ;  /* 0x000000040b067210 */ /* 0x002fc80007fde0ff */
[----:B------:R-:W-:Y:S02]  /*e160*/  LEA.HI.X.SX32 R7, R24, R5, 0x1, P6 ;  /* 0x0000000518077211 */ /* 0x000fe400030f0eff */
[----:B-----5:R-:W-:-:S03]  /*e170*/  IADD3 R2, P5, PT, R27, R4, RZ ;  /* 0x000000041b027210 */ /* 0x020fc60007fbe0ff */
[----:B------:R1:W-:Y:S01]  /*e180*/  STL.64 [R1+0x9d8], R6 ;  /* 0x0009d80601007387 */ /* 0x0003e20000100a00 */
[----:B------:R-:W-:-:S03]  /*e190*/  LEA.HI.X.SX32 R3, R11, R5, 0x1, P5 ;  /* 0x000000050b037211 */ /* 0x000fc600028f0eff */
[----:B------:R-:W5:Y:S04]  /*e1a0*/  LDL.LU R27, [R1+0x88] ;  /* 0x00008800011b7983 */ /* 0x000f680000300800 */
[----:B------:R-:W-:Y:S01]  /*e1b0*/  STL [R1+0x65c], RZ ;  /* 0x00065cff01007387 */ /* 0x000fe20000100800 */
[----:B-1----:R-:W-:-:S03]  /*e1c0*/  IADD3 R6, P6, PT, R25, R4, RZ ;  /* 0x0000000419067210 */ /* 0x002fc60007fde0ff */
[----:B------:R-:W5:Y:S01]  /*e1d0*/  LDL.LU R9, [R1+0x94] ;  /* 0x0000940001097983 */ /* 0x000f620000300800 */
[----:B------:R-:W-:-:S03]  /*e1e0*/  LEA.HI.X.SX32 R7, R18, R5, 0x1, P6 ;  /* 0x0000000512077211 */ /* 0x000fc600030f0eff */
[----:B------:R-:W5:Y:S04]  /*e1f0*/  LDL.LU R24, [R1+0x90] ;  /* 0x0000900001187983 */ /* 0x000f680000300800 */
[----:B------:R-:W-:Y:S01]  /*e200*/  STL.64 [R1+0x9d0], R2 ;  /* 0x0009d00201007387 */ /* 0x000fe20000100a00 */
[----:B------:R-:W-:-:S03]  /*e210*/  IADD3 R10, P6, PT, R14, R4, RZ ;  /* 0x000000040e0a7210 */ /* 0x000fc60007fde0ff */
[----:B------:R1:W-:Y:S04]  /*e220*/  STL.64 [R1+0x9c8], R6 ;  /* 0x0009c80601007387 */ /* 0x0003e80000100a00 */
[----:B-1----:R-:W5:Y:S04]  /*e230*/  LDL.LU R7, [R1+0x98] ;  /* 0x0000980001077983 */ /* 0x002f680000300800 */
[----:B------:R-:W-:Y:S04]  /*e240*/  STL [R1+0x710], RZ ;  /* 0x000710ff01007387 */ /* 0x000fe80000100800 */
[----:B------:R-:W5:Y:S04]  /*e250*/  LDL.LU R25, [R1+0xa0] ;  /* 0x0000a00001197983 */ /* 0x000f680000300800 */
[----:B------:R-:W5:Y:S01]  /*e260*/  LDL.LU R6, [R1+0x9c] ;  /* 0x00009c0001067983 */ /* 0x000f620000300800 */
[----:B--2---:R-:W-:-:S04]  /*e270*/  IADD3 R2, P5, PT, R12, R4, RZ ;  /* 0x000000040c027210 */ /* 0x004fc80007fbe0ff */
[-C--:B----4-:R-:W-:Y:S02]  /*e280*/  LEA.HI.X.SX32 R3, R19, R5.reuse, 0x1, P5 ;  /* 0x0000000513037211 */ /* 0x090fe400028f0eff */
[----:B------:R-:W-:-:S03]  /*e290*/  LEA.HI.X.SX32 R11, R12, R5, 0x1, P6 ;  /* 0x000000050c0b7211 */ /* 0x000fc600030f0eff */
[----:B------:R1:W-:Y:S04]  /*e2a0*/  STL.64 [R1+0x9c0], R2 ;  /* 0x0009c00201007387 */ /* 0x0003e80000100a00 */
[----:B------:R-:W2:Y:S04]  /*e2b0*/  LDL.LU R12, [R1+0x84] ;  /* 0x00008400010c7983 */ /* 0x000ea80000300800 */
[----:B------:R-:W4:Y:S01]  /*e2c0*/  LDL.LU R8, [R1+0xa4] ;  /* 0x0000a40001087983 */ /* 0x000f220000300800 */
[----:B-1----:R-:W-:-:S03]  /*e2d0*/  IADD3 R2, P5, PT, R13, R4, RZ ;  /* 0x000000040d027210 */ /* 0x002fc60007fbe0ff */
[----:B------:R3:W-:Y:S01]  /*e2e0*/  STL.64 [R1+0x9b8], R10 ;  /* 0x0009b80a01007387 */ /* 0x0007e20000100a00 */
[----:B------:R-:W-:-:S03]  /*e2f0*/  LEA.HI.X.SX32 R3, R14, R5, 0x1, P5 ;  /* 0x000000050e037211 */ /* 0x000fc600028f0eff */
[----:B------:R-:W-:Y:S04]  /*e300*/  STL [R1+0x714], RZ ;  /* 0x000714ff01007387 */ /* 0x000fe80000100800 */
[----:B------:R-:W4:Y:S01]  /*e310*/  LDL.LU R14, [R1+0x8c] ;  /* 0x00008c00010e7983 */ /* 0x000f220000300800 */
[----:B------:R-:W-:-:S03]  /*e320*/  IADD3 R18, P6, PT, R16, R4, RZ ;  /* 0x0000000410127210 */ /* 0x000fc60007fde0ff */
[----:B------:R1:W-:Y:S01]  /*e330*/  STL.64 [R1+0x9b0], R2 ;  /* 0x0009b00201007387 */ /* 0x0003e20000100a00 */
[-C--:B------:R-:W-:Y:S02]  /*e340*/  LEA.HI.X.SX32 R19, R13, R5.reuse, 0x1, P6 ;  /* 0x000000050d137211 */ /* 0x080fe400030f0eff */
[----:B---3--:R-:W-:Y:S01]  /*e350*/  IADD3 R10, P5, PT, R29, R4, RZ ;  /* 0x000000041d0a7210 */ /* 0x008fe20007fbe0ff */
[----:B-1----:R-:W3:Y:S04]  /*e360*/  LDL.LU R3, [R1+0xac] ;  /* 0x0000ac0001037983 */ /* 0x002ee80000300800 */
[----:B------:R-:W3:Y:S04]  /*e370*/  LDL.LU R2, [R1+0xa8] ;  /* 0x0000a80001027983 */ /* 0x000ee80000300800 */
[----:B------:R-:W3:Y:S04]  /*e380*/  LDL.LU R0, [R1+0xb4] ;  /* 0x0000b40001007983 */ /* 0x000ee80000300800 */
[----:B------:R-:W3:Y:S04]  /*e390*/  LDL.LU R29, [R1+0xb0] ;  /* 0x0000b000011d7983 */ /* 0x000ee80000300800 */
[----:B------:R1:W-:Y:S04]  /*e3a0*/  STL.64 [R1+0x9a8], R18 ;  /* 0x0009a81201007387 */ /* 0x0003e80000100a00 */
[----:B-1----:R-:W3:Y:S01]  /*e3b0*/  LDL.LU.64 R18, [R1+0xcc8] ;  /* 0x000cc80001127983 */ /* 0x002ee20000300a00 */
[----:B------:R-:W-:-:S03]  /*e3c0*/  LEA.HI.X.SX32 R11, R16, R5, 0x1, P5 ;  /* 0x00000005100b7211 */ /* 0x000fc600028f0eff */
[----:B------:R-:W-:Y:S04]  /*e3d0*/  STL [R1+0x718], RZ ;  /* 0x000718ff01007387 */ /* 0x000fe80000100800 */
[----:B------:R1:W-:Y:S02]  /*e3e0*/  STL.64 [R1+0x9a0], R10 ;  /* 0x0009a00a01007387 */ /* 0x0003e40000100a00 */
[----:B-1----:R-:W-:-:S04]  /*e3f0*/  IADD3 R10, P5, PT, R17, R4, RZ ;  /* 0x00000004110a7210 */ /* 0x002fc80007fbe0ff */
[----:B-----5:R-:W-:Y:S02]  /*e400*/  LEA.HI.X.SX32 R11, R9, R5, 0x1, P5 ;  /* 0x00000005090b7211 */ /* 0x020fe400028f0eff */
[----:B--2---:R-:W-:-:S04]  /*e410*/  IADD3 R12, P6, PT, R12, R4, RZ ;  /* 0x000000040c0c7210 */ /* 0x004fc80007fde0ff */
[----:B----4-:R-:W-:-:S05]  /*e420*/  LEA.HI.X.SX32 R13, R14, R5, 0x1, P6 ;  /* 0x000000050e0d7211 */ /* 0x010fca00030f0eff */
[----:B------:R1:W-:Y:S04]  /*e430*/  STL.64 [R1+0x998], R12 ;  /* 0x0009980c01007387 */ /* 0x0003e80000100a00 */
[----:B------:R-:W-:Y:S01]  /*e440*/  STL [R1+0x71c], RZ ;  /* 0x00071cff01007387 */ /* 0x000fe20000100800 */
[----:B-1----:R-:W-:-:S03]  /*e450*/  IADD3 R12, P6, PT, R27, R4, RZ ;  /* 0x000000041b0c7210 */ /* 0x002fc60007fde0ff */
[----:B------:R-:W2:Y:S01]  /*e460*/  LDL.LU R27, [R1+0xb8] ;  /* 0x0000b800011b7983 */ /* 0x000ea20000300800 */
[----:B------:R-:W-:-:S03]  /*e470*/  LEA.HI.X.SX32 R13, R17, R5, 0x1, P6 ;  /* 0x00000005110d7211 */ /* 0x000fc600030f0eff */
[----:B------:R1:W-:Y:S02]  /*e480*/  STL.64 [R1+0x990], R10 ;  /* 0x0009900a01007387 */ /* 0x0003e40000100a00 */
[-C--:B-1----:R-:W-:Y:S02]  /*e490*/  IADD3 R10, P5, PT, R24, R4.reuse, RZ ;  /* 0x00000004180a7210 */ /* 0x082fe40007fbe0ff */
[----:B------:R-:W4:Y:S04]  /*e4a0*/  LDL.LU R24, [R1+0xbc] ;  /* 0x0000bc0001187983 */ /* 0x000f280000300800 */
[----:B------:R3:W-:Y:S01]  /*e4b0*/  STL.64 [R1+0x988], R12 ;  /* 0x0009880c01007387 */ /* 0x0007e20000100a00 */
[----:B------:R-:W-:Y:S02]  /*e4c0*/  LEA.HI.X.SX32 R11, R7, R5, 0x1, P5 ;  /* 0x00000005070b7211 */ /* 0x000fe400028f0eff */
[----:B---3--:R-:W-:-:S04]  /*e4d0*/  IADD3 R12, P6, PT, R19, R4, RZ ;  /* 0x00000004130c7210 */ /* 0x008fc80007fde0ff */
[-C--:B------:R-:W-:Y:S02]  /*e4e0*/  LEA.HI.X.SX32 R13, R25, R5.reuse, 0x1, P6 ;  /* 0x00000005190d7211 */ /* 0x080fe400030f0eff */
[-C--:B------:R-:W-:Y:S01]  /*e4f0*/  IADD3 R6, P6, PT, R6, R4.reuse, RZ ;  /* 0x0000000406067210 */ /* 0x080fe20007fde0ff */
[----:B------:R-:W-:Y:S03]  /*e500*/  STL [R1+0x720], RZ ;  /* 0x000720ff01007387 */ /* 0x000fe60000100800 */
[C---:B------:R-:W-:Y:S01]  /*e510*/  LEA.HI.X.SX32 R7, R18.reuse, R5, 0x1, P6 ;  /* 0x0000000512077211 */ /* 0x040fe200030f0eff */
[----:B------:R1:W-:Y:S04]  /*e520*/  STL.64 [R1+0x980], R10 ;  /* 0x0009800a01007387 */ /* 0x0003e80000100a00 */
[----:B------:R-:W3:Y:S04]  /*e530*/  LDL.LU R25, [R1+0xc0] ;  /* 0x0000c00001197983 */ /* 0x000ee80000300800 */
[----:B------:R-:W-:Y:S01]  /*e540*/  STL.64 [R1+0x978], R12 ;  /* 0x0009780c01007387 */ /* 0x000fe20000100a00 */
[----:B-1----:R-:W-:-:S03]  /*e550*/  IADD3 R10, P5, PT, R18, R4, RZ ;  /* 0x00000004120a7210 */ /* 0x002fc60007fbe0ff */
[----:B------:R-:W-:Y:S01]  /*e560*/  STL [R1+0x724], RZ ;  /* 0x000724ff01007387 */ /* 0x000fe20000100800 */
[----:B------:R-:W-:-:S03]  /*e570*/  LEA.HI.X.SX32 R11, R19, R5, 0x1, P5 ;  /* 0x00000005130b7211 */ /* 0x000fc600028f0eff */
[----:B------:R1:W-:Y:S01]  /*e580*/  STL.64 [R1+0x968], R6 ;  /* 0x0009680601007387 */ /* 0x0003e20000100a00 */
[----:B------:R-:W-:-:S04]  /*e590*/  IADD3 R8, P5, PT, R8, R4, RZ ;  /* 0x0000000408087210 */ /* 0x000fc80007fbe0ff */
[-C--:B------:R-:W-:Y:S02]  /*e5a0*/  LEA.HI.X.SX32 R9, R3, R5.reuse, 0x1, P5 ;  /* 0x0000000503097211 */ /* 0x080fe400028f0eff */
[-C--:B-1----:R-:W-:Y:S01]  /*e5b0*/  IADD3 R6, P6, PT, R20, R4.reuse, RZ ;  /* 0x0000000414067210 */ /* 0x082fe20007fde0ff */
[----:B------:R-:W-:Y:S03]  /*e5c0*/  STL.64 [R1+0x970], R10 ;  /* 0x0009700a01007387 */ /* 0x000fe60000100a00 */
[----:B------:R-:W-:Y:S01]  /*e5d0*/  LEA.HI.X.SX32 R7, R0, R5, 0x1, P6 ;  /* 0x0000000500077211 */ /* 0x000fe200030f0eff */
[----:B------:R-:W-:Y:S01]  /*e5e0*/  STL [R1+0x728], RZ ;  /* 0x000728ff01007387 */ /* 0x000fe20000100800 */
[----:B------:R-:W-:-:S03]  /*e5f0*/  IADD3 R2, P5, PT, R2, R4, RZ ;  /* 0x0000000402027210 */ /* 0x000fc60007fbe0ff */
[----:B------:R1:W-:Y:S01]  /*e600*/  STL.64 [R1+0x958], R6 ;  /* 0x0009580601007387 */ /* 0x0003e20000100a00 */
[----:B------:R-:W-:-:S03]  /*e610*/  LEA.HI.X.SX32 R3, R20, R5, 0x1, P5 ;  /* 0x0000000514037211 */ /* 0x000fc600028f0eff */
[----:B------:R-:W-:Y:S04]  /*e620*/  STL.64 [R1+0x960], R8 ;  /* 0x0009600801007387 */ /* 0x000fe80000100a00 */
[----:B------:R-:W-:Y:S04]  /*e630*/  STL [R1+0x72c], RZ ;  /* 0x00072cff01007387 */ /* 0x000fe80000100800 */
[----:B------:R-:W5:Y:S04]  /*e640*/  LDL.LU R20, [R1+0xc4] ;  /* 0x0000c40001147983 */ /* 0x000f680000300800 */
[----:B------:R-:W3:Y:S01]  /*e650*/  LDL.LU R19, [R1+0xc8] ;  /* 0x0000c80001137983 */ /* 0x000ee20000300800 */
[----:B-1----:R-:W-:Y:S01]  /*e660*/  IADD3 R6, P6, PT, R29, R4, RZ ;  /* 0x000000041d067210 */ /* 0x002fe20007fde0ff */
[----:B------:R-:W-:-:S02]  /*e670*/  IMAD.MOV.U32 R18, RZ, RZ, R15 ;  /* 0x000000ffff127224 */ /* 0x000fc400078e000f */
[----:B------:R1:W-:Y:S02]  /*e680*/  STL.64 [R1+0x950], R2 ;  /* 0x0009500201007387 */ /* 0x0003e40000100a00 */
[-C--:B-1----:R-:W-:Y:S02]  /*e690*/  IADD3 R2, P5, PT, R21, R4.reuse, RZ ;  /* 0x0000000415027210 */ /* 0x082fe40007fbe0ff */
[-C--:B--2---:R-:W-:Y:S02]  /*e6a0*/  LEA.HI.X.SX32 R7, R27, R5.reuse, 0x1, P6 ;  /* 0x000000051b077211 */ /* 0x084fe400030f0eff */
[----:B----4-:R-:W-:Y:S01]  /*e6b0*/  LEA.HI.X.SX32 R3, R24, R5, 0x1, P5 ;  /* 0x0000000518037211 */ /* 0x010fe200028f0eff */
[----:B---3--:R-:W-:Y:S04]  /*e6c0*/  STL.64 [R1+0xcc0], R18 ;  /* 0x000cc01201007387 */ /* 0x008fe80000100a00 */
[----:B------:R-:W2:Y:S04]  /*e6d0*/  LDL.LU R17, [R1+0xd4] ;  /* 0x0000d40001117983 */ /* 0x000ea80000300800 */
[----:B------:R-:W3:Y:S04]  /*e6e0*/  LDL.LU R16, [R1+0xd0] ;  /* 0x0000d00001107983 */ /* 0x000ee80000300800 */
[----:B------:R-:W4:Y:S04]  /*e6f0*/  LDL.LU R13, [R1+0xd8] ;  /* 0x0000d800010d7983 */ /* 0x000f280000300800 */
[----:B------:R1:W-:Y:S04]  /*e700*/  STL.64 [R1+0x948], R6 ;  /* 0x0009480601007387 */ /* 0x0003e80000100a00 */
[----:B------:R-:W-:Y:S04]  /*e710*/  STL [R1+0x730], RZ ;  /* 0x000730ff01007387 */ /* 0x000fe80000100800 */
[----:B------:R0:W-:Y:S01]  /*e720*/  STL.64 [R1+0x940], R2 ;  /* 0x0009400201007387 */ /* 0x0001e20000100a00 */
[----:B-1----:R-:W-:-:S04]  /*e730*/  IADD3 R6, P6, PT, R23, R4, RZ ;  /* 0x0000000417067210 */ /* 0x002fc80007fde0ff */
[----:B------:R-:W-:Y:S01]  /*e740*/  LEA.HI.X.SX32 R7, R21, R5, 0x1, P6 ;  /* 0x0000000515077211 */ /* 0x000fe200030f0eff */
[----:B0-----:R-:W2:Y:S04]  /*e750*/  LDL.LU R3, [R1+0xe0] ;  /* 0x0000e00001037983 */ /* 0x001ea80000300800 */
[----:B------:R-:W2:Y:S01]  /*e760*/  LDL.LU R2, [R1+0xdc] ;  /* 0x0000dc0001027983 */ /* 0x000ea20000300800 */
[----:B------:R-:W-:-:S03]  /*e770*/  IADD3 R18, P5, PT, R22, R4, RZ ;  /* 0x0000000416127210 */ /* 0x000fc60007fbe0ff */
[----:B------:R-:W2:Y:S04]  /*e780*/  LDL.LU R14, [R1+0xe4] ;  /* 0x0000e400010e7983 */ /* 0x000ea80000300800 */
[----:B------:R-:W2:Y:S01]  /*e790*/  LDL.LU R11, [R1+0xec] ;  /* 0x0000ec00010b7983 */ /* 0x000ea20000300800 */
[----:B------:R-:W-:-:S03]  /*e7a0*/  IADD3 R24, P6, PT, R25, R4, RZ ;  /* 0x0000000419187210 */ /* 0x000fc60007fde0ff */
[----:B------:R-:W2:Y:S04]  /*e7b0*/  LDL.LU R10, [R1+0xe8] ;  /* 0x0000e800010a7983 */ /* 0x000ea80000300800 */
[----:B------:R0:W-:Y:S01]  /*e7c0*/  STL.64 [R1+0x938], R6 ;  /* 0x0009380601007387 */ /* 0x0001e20000100a00 */
[----:B------:R-:W-:-:S03]  /*e7d0*/  LEA.HI.X.SX32 R19, R23, R5, 0x1, P5 ;  /* 0x0000000517137211 */ /* 0x000fc600028f0eff */
[----:B------:R-:W2:Y:S04]  /*e7e0*/  LDL.LU R12, [R1+0xf4] ;  /* 0x0000f400010c7983 */ /* 0x000ea80000300800 */
[----:B------:R-:W2:Y:S01]  /*e7f0*/  LDL.LU R0, [R1+0xf0] ;  /* 0x0000f00001007983 */ /* 0x000ea20000300800 */
[----:B------:R-:W-:-:S03]  /*e800*/  LEA.HI.X.SX32 R25, R22, R5, 0x1, P6 ;  /* 0x0000000516197211 */ /* 0x000fc600030f0eff */
[----:B------:R-:W2:Y:S04]  /*e810*/  LDL.LU R29, [R1+0x100] ;  /* 0x00010000011d7983 */ /* 0x000ea80000300800 */
[----:B------:R1:W2:Y:S04]  /*e820*/  LDL.64 R8, [R1+0xaa0] ;  /* 0x000aa00001087983 */ /* 0x0002a80000100a00 */
[----:B------:R-:W2:Y:S04]  /*e830*/  LDL.LU R15, [R1+0xfc] ;  /* 0x0000fc00010f7983 */ /* 0x000ea80000300800 */
[----:B0-----:R1:W2:Y:S04]  /*e840*/  LDL.64 R6, [R1+0xa98] ;  /* 0x000a980001067983 */ /* 0x0012a80000100a00 */
[----:B------:R-:W2:Y:S04]  /*e850*/  LDL.LU R27, [R1+0xf8] ;  /* 0x0000f800011b7983 */ /* 0x000ea80000300800 */
[----:B------:R-:W-:Y:S04]  /*e860*/  STL [R1+0x734], RZ ;  /* 0x000734ff01007387 */ /* 0x000fe80000100800 */
[----:B------:R0:W-:Y:S04]  /*e870*/  STL.64 [R1+0x930], R18 ;  /* 0x0009301201007387 */ /* 0x0001e80000100a00 */
[----:B0-----:R-:W2:Y:S04]  /*e880*/  LDL.LU.64 R18, [R1+0xcc0] ;  /* 0x000cc00001127983 */ /* 0x001ea80000300a00 */
[----:B------:R0:W-:Y:S04]  /*e890*/  STL.64 [R1+0x928], R24 ;  /* 0x0009281801007387 */ /* 0x0001e80000100a00 */
[----:B0-----:R-:W3:Y:S01]  /*e8a0*/  LDL.LU.64 R24, [R1+0xcb8] ;  /* 0x000cb80001187983 */ /* 0x001ee20000300a00 */
[----:B-----5:R-:W-:Y:S01]  /*e8b0*/  IADD3 R20, P5, PT, R20, R4, RZ ;  /* 0x0000000414147210 */ /* 0x020fe20007fbe0ff */
[----:B------:R-:W-:-:S03]  /*e8c0*/  IMAD.MOV.U32 R23, RZ, RZ, R21 ;  /* 0x000000ffff177224 */ /* 0x000fc600078e0015 */
[----:B------:R-:W-:Y:S01]  /*e8d0*/  MOV R22, R20 ;  /* 0x0000001400167202 */ /* 0x000fe20000000f00 */
[----:B------:R3:W-:Y:S04]  /*e8e0*/  STL [R1+0x920], R20 ;  /* 0x0009201401007387 */ /* 0x0007e80000100800 */
[----:B------:R-:W-:Y:S01]  /*e8f0*/  STL [R1+0x738], RZ ;  /* 0x000738ff01007387 */ /* 0x000fe20000100800 */
[----:B--2---:R-:W-:Y:S02]  /*e900*/  LEA.HI.X.SX32 R23, R18, R5, 0x1, P5 ;  /* 0x0000000512177211 */ /* 0x004fe400028f0eff */
[----:B------:R-:W-:-:S03]  /*e910*/  IADD3 R18, P5, PT, R19, R4, RZ ;  /* 0x0000000413127210 */ /* 0x000fc60007fbe0ff */
[----:B------:R-:W-:Y:S01]  /*e920*/  STL [R1+0x924], R23 ;  /* 0x0009241701007387 */ /* 0x000fe20000100800 */
[----:B---3--:R-:W-:-:S04]  /*e930*/  IADD3 R20, P6, PT, R24, R4, RZ ;  /* 0x0000000418147210 */ /* 0x008fc80007fde0ff */
[-C--:B------:R-:W-:Y:S02]  /*e940*/  LEA.HI.X.SX32 R21, R17, R5.reuse, 0x1, P6 ;  /* 0x0000000511157211 */ /* 0x080fe400030f0eff */
[----:B------:R-:W-:Y:S02]  /*e950*/  IADD3 R16, P6, PT, R16, R4, RZ ;  /* 0x0000000410107210 */ /* 0x000fe40007fde0ff */
[-C--:B------:R-:W-:Y:S01]  /*e960*/  LEA.HI.X.SX32 R19, R24, R5.reuse, 0x1, P5 ;  /* 0x0000000518137211 */ /* 0x080fe200028f0eff */
[----:B------:R-:W-:Y:S01]  /*e970*/  STL [R1+0x73c], RZ ;  /* 0x00073cff01007387 */ /* 0x000fe20000100800 */
[----:B----4-:R-:W-:-:S03]  /*e980*/  LEA.HI.X.SX32 R17, R13, R5, 0x1, P6 ;  /* 0x000000050d117211 */ /* 0x010fc600030f0eff */
[----:B------:R-:W-:Y:S04]  /*e990*/  STL.64 [R1+0x918], R20 ;  /* 0x0009181401007387 */ /* 0x000fe80000100a00 */
[----:B------:R0:W-:Y:S04]  /*e9a0*/  STL.64 [R1+0x910], R18 ;  /* 0x0009101201007387 */ /* 0x0001e80000100a00 */
[----:B------:R2:W-:Y:S01]  /*e9b0*/  STL.64 [R1+0x908], R16 ;  /* 0x0009081001007387 */ /* 0x0005e20000100a00 */
[-C--:B0-----:R-:W-:Y:S02]  /*e9c0*/  IADD3 R18, P5, PT, R25, R4.reuse, RZ ;  /* 0x0000000419127210 */ /* 0x081fe40007fbe0ff */
[----:B--2---:R-:W-:-:S02]  /*e9d0*/  IADD3 R16, P6, PT, R26, R4, RZ ;  /* 0x000000041a107210 */ /* 0x004fc40007fde0ff */
[-C--:B------:R-:W-:Y:S02]  /*e9e0*/  LEA.HI.X.SX32 R19, R3, R5.reuse, 0x1, P5 ;  /* 0x0000000503137211 */ /* 0x080fe400028f0eff */
[----:B------:R-:W-:Y:S02]  /*e9f0*/  IADD3 R2, P5, PT, R2, R4, RZ ;  /* 0x0000000402027210 */ /* 0x000fe40007fbe0ff */
[-C--:B------:R-:W-:Y:S01]  /*ea00*/  LEA.HI.X.SX32 R17, R25, R5.reuse, 0x1, P6 ;  /* 0x0000000519117211 */ /* 0x080fe200030f0eff */
[----:B------:R-:W-:Y:S01]  /*ea10*/  STL [R1+0x740], RZ ;  /* 0x000740ff01007387 */ /* 0x000fe20000100800 */
[----:B------:R-:W-:-:S03]  /*ea20*/  LEA.HI.X.SX32 R3, R26, R5, 0x1, P5 ;  /* 0x000000051a037211 */ /* 0x000fc600028f0eff */
[----:B------:R0:W-:Y:S04]  /*ea30*/  STL.64 [R1+0x8f8], R16 ;  /* 0x0008f81001007387 */ /* 0x0001e80000100a00 */
[----:B------:R-:W-:Y:S04]  /*ea40*/  STL.64 [R1+0x900], R18 ;  /* 0x0009001201007387 */ /* 0x000fe80000100a00 */
[----:B------:R-:W-:Y:S01]  /*ea50*/  STL [R1+0x744], RZ ;  /* 0x000744ff01007387 */ /* 0x000fe20000100800 */
[----:B0-----:R-:W-:-:S03]  /*ea60*/  IADD3 R16, P6, PT, R14, R4, RZ ;  /* 0x000000040e107210 */ /* 0x001fc60007fde0ff */
[----:B------:R0:W-:Y:S01]  /*ea70*/  STL.64 [R1+0x8f0], R2 ;  /* 0x0008f00201007387 */ /* 0x0001e20000100a00 */
[----:B------:R-:W-:-:S03]  /*ea80*/  LEA.HI.X.SX32 R17, R11, R5, 0x1, P6 ;  /* 0x000000050b117211 */ /* 0x000fc600030f0eff */
[----:B------:R-:W-:Y:S01]  /*ea90*/  STL [R1+0x748], RZ ;  /* 0x000748ff01007387 */ /* 0x000fe20000100800 */
[-C--:B------:R-:W-:Y:S02]  /*eaa0*/  IADD3 R10, P6, PT, R10, R4.reuse, RZ ;  /* 0x000000040a0a7210 */ /* 0x080fe40007fde0ff */
[----:B0-----:R-:W-:-:S04]  /*eab0*/  IADD3 R2, P5, PT, R28, R4, RZ ;  /* 0x000000041c027210 */ /* 0x001fc80007fbe0ff */
[-C--:B------:R-:W-:Y:S01]  /*eac0*/  LEA.HI.X.SX32 R3, R12, R5.reuse, 0x1, P5 ;  /* 0x000000050c037211 */ /* 0x080fe200028f0eff */
[----:B------:R-:W-:Y:S01]  /*ead0*/  STL.64 [R1+0x8e8], R16 ;  /* 0x0008e81001007387 */ /* 0x000fe20000100a00 */
[----:B------:R-:W-:-:S03]  /*eae0*/  LEA.HI.X.SX32 R11, R28, R5, 0x1, P6 ;  /* 0x000000051c0b7211 */ /* 0x000fc600030f0eff */
[----:B------:R0:W-:Y:S01]  /*eaf0*/  STL.64 [R1+0x8e0], R2 ;  /* 0x0008e00201007387 */ /* 0x0001e20000100a00 */
[-C--:B------:R-:W-:Y:S02]  /*eb00*/  LEA.HI.X.SX32 R9, R29, R5.reuse, 0x1, P4 ;  /* 0x000000051d097211 */ /* 0x080fe400020f0eff */
[----:B------:R-:W-:Y:S01]  /*eb10*/  LEA.HI.X.SX32 R7, R15, R5, 0x1, P3 ;  /* 0x000000050f077211 */ /* 0x000fe200018f0eff */
[----:B------:R-:W-:Y:S01]  /*eb20*/  STL.64 [R1+0x8d8], R10 ;  /* 0x0008d80a01007387 */ /* 0x000fe20000100a00 */
[----:B0-----:R-:W-:-:S03]  /*eb30*/  IADD3 R2, P5, PT, R0, R4, RZ ;  /* 0x0000000400027210 */ /* 0x001fc60007fbe0ff */
[----:B------:R-:W-:Y:S01]  /*eb40*/  STL [R1+0xaa4], R9 ;  /* 0x000aa40901007387 */ /* 0x000fe20000100800 */
[----:B------:R-:W-:-:S03]  /*eb50*/  LEA.HI.X.SX32 R3, R27, R5, 0x1, P5 ;  /* 0x000000051b037211 */ /* 0x000fc600028f0eff */
[----:B------:R-:W-:Y:S01]  /*eb60*/  STL [R1+0x74c], RZ ;  /* 0x00074cff01007387 */ /* 0x000fe20000100800 */
[----:B------:R-:W-:-:S03]  /*eb70*/  MOV R6, 0x3f800000 ;  /* 0x3f80000000067802 */ /* 0x000fc60000000f00 */
[----:B------:R0:W-:Y:S01]  /*eb80*/  STL [R1+0xa9c], R7 ;  /* 0x000a9c0701007387 */ /* 0x0001e20000100800 */
[----:B------:R-:W-:-:S03]  /*eb90*/  MOV R4, 0x3f800000 ;  /* 0x3f80000000047802 */ /* 0x000fc60000000f00 */
[----:B------:R2:W-:Y:S01]  /*eba0*/  STL.64 [R1+0x8d0], R2 ;  /* 0x0008d00201007387 */ /* 0x0005e20000100a00 */
[----:B------:R-:W-:Y:S02]  /*ebb0*/  IMAD.MOV.U32 R5, RZ, RZ, 0x3f800000 ;  /* 0x3f800000ff057424 */ /* 0x000fe400078e00ff */
[----:B0-----:R-:W-:Y:S01]  /*ebc0*/  IMAD.MOV.U32 R7, RZ, RZ, 0x3f800000 ;  /* 0x3f800000ff077424 */ /* 0x001fe200078e00ff */
[----:B--2---:R-:W-:Y:S01]  /*ebd0*/  MOV R2, 0x3f800000 ;  /* 0x3f80000000027802 */ /* 0x004fe20000000f00 */
[----:B------:R-:W-:-:S05]  /*ebe0*/  IMAD.MOV.U32 R3, RZ, RZ, 0x3f800000 ;  /* 0x3f800000ff037424 */ /* 0x000fca00078e00ff */
        /* <DEDUP_REMOVED lines=15> */
[----:B------:R1:W-:Y:S02]  /*ece0*/  STL.64 [R1+0x678], R4 ;  /* 0x0006780401007387 */ /* 0x0003e40000100a00 */
.L_x_1:
[----:B------:R-:W2:Y:S04]  /*ecf0*/  LDL R12, [R1+0x664] ;  /* 0x00066400010c7983 */ /* 0x000ea80000100800 */
[----:B------:R-:W2:Y:S04]  /*ed00*/  LDL.64 R20, [R1+0x6f0] ;  /* 0x0006f00001147983 */ /* 0x000ea80000100a00 */
[----:B-1----:R-:W3:Y:S04]  /*ed10*/  LDL.64 R6, [R1+0x9c0] ;  /* 0x0009c00001067983 */ /* 0x002ee80000100a00 */
[----:B------:R-:W4:Y:S04]  /*ed20*/  LDL.64 R8, [R1+0xaa8] ;  /* 0x000aa80001087983 */ /* 0x000f280000100a00 */
[----:B0-----:R-:W5:Y:S04]  /*ed30*/  LDL.64 R4, [R1+0xa38] ;  /* 0x000a380001047983 */ /* 0x001f680000100a00 */
[----:B------:R-:W5:Y:S04]  /*ed40*/  LDL.64 R2, [R1+0x9b8] ;  /* 0x0009b80001027983 */ /* 0x000f680000100a00 */
[----:B------:R-:W5:Y:S04]  /*ed50*/  LDL.64 R16, [R1+0x940] ;  /* 0x0009400001107983 */ /* 0x000f680000100a00 */
[----:B------:R-:W5:Y:S04]  /*ed60*/  LDL.64 R28, [R1+0x9f8] ;  /* 0x0009f800011c7983 */ /* 0x000f680000100a00 */
[----:B------:R-:W5:Y:S04]  /*ed70*/  LDL.64 R14, [R1+0x9b0] ;  /* 0x0009b000010e7983 */ /* 0x000f680000100a00 */
[----:B------:R-:W5:Y:S04]  /*ed80*/  LDL.64 R26, [R1+0x978] ;  /* 0x00097800011a7983 */ /* 0x000f680000100a00 */
[----:B------:R-:W5:Y:S04]  /*ed90*/  LDL.64 R24, [R1+0x938] ;  /* 0x0009380001187983 */ /* 0x000f680000100a00 */
[----:B------:R-:W5:Y:S01]  /*eda0*/  LDL.64 R22, [R1+0x900] ;  /* 0x0009000001167983 */ /* 0x000f620000100a00 */
[----:B--2---:R-:W-:-:S04]  /*edb0*/  IMAD.WIDE R10, R12, 0x2, R20 ;  /* 0x000000020c0a7825 */ /* 0x004fc800078e0214 */
[C---:B---3--:R-:W-:Y:S02]  /*edc0*/  IMAD.WIDE R6, R12.reuse, 0x2, R6 ;  /* 0x000000020c067825 */ /* 0x048fe400078e0206 */
[----:B------:R-:W2:Y:S02]  /*edd0*/  LDG.E.U16 R11, desc[UR8][R10.64] ;  /* 0x000000080a0b7981 */ /* 0x000ea4000c1e1500 */
[C---:B----4-:R-:W-:Y:S02]  /*ede0*/  IMAD.WIDE R8, R12.reuse, 0x2, R8 ;  /* 0x000000020c087825 */ /* 0x050fe400078e0208 */
[----:B------:R-:W3:Y:S04]  /*edf0*/  LDG.E.U16 R19, desc[UR8][R6.64] ;  /* 0x0000000806137981 */ /* 0x000ee8000c1e1500 */
[----:B------:R-:W4:Y:S04]  /*ee00*/  LDG.E.U16 R18, desc[UR8][R8.64] ;  /* 0x0000000808127981 */ /* 0x000f28000c1e1500 */
[----:B------:R-:W4:Y:S04]  /*ee10*/  LDL.64 R6, [R1+0xa30] ;  /* 0x000a300001067983 */ /* 0x000f280000100a00 */
[----:B------:R-:W4:Y:S01]  /*ee20*/  LDL.64 R8, [R1+0xa70] ;  /* 0x000a700001087983 */ /* 0x000f220000100a00 */
[----:B-----5:R-:W-:-:S04]  /*ee30*/  IMAD.WIDE R4, R12, 0x2, R4 ;  /* 0x000000020c047825 */ /* 0x020fc800078e0204 */
[C---:B------:R-:W-:Y:S01]  /*ee40*/  IMAD.WIDE R2, R12.reuse, 0x2, R2 ;  /* 0x000000020c027825 */ /* 0x040fe200078e0202 */
[----:B------:R0:W5:Y:S04]  /*ee50*/  LDG.E.U16 R0, desc[UR8][R4.64] ;  /* 0x0000000804007981 */ /* 0x000168000c1e1500 */
[----:B------:R1:W5:Y:S01]  /*ee60*/  LDG.E.U16 R13, desc[UR8][R2.64] ;  /* 0x00000008020d7981 */ /* 0x000362000c1e1500 */
[----:B0-----:R-:W-:-:S04]  /*ee70*/  IMAD.WIDE R4, R12, 0x2, R28 ;  /* 0x000000020c047825 */ /* 0x001fc800078e021c */
[C---:B-1----:R-:W-:Y:S01]  /*ee80*/  IMAD.WIDE R2, R12.reuse, 0x2, R14 ;  /* 0x000000020c027825 */ /* 0x042fe200078e020e */
[----:B--2---:R0:W-:Y:S04]  /*ee90*/  STL [R1+0x18], R11 ;  /* 0x0000180b01007387 */ /* 0x0041e80000100800 */
[----:B---3--:R-:W-:Y:S01]  /*eea0*/  STL [R1+0x78], R19 ;  /* 0x0000781301007387 */ /* 0x008fe20000100800 */
[----:B0-----:R-:W-:-:S04]  /*eeb0*/  IMAD.WIDE R10, R12, 0x2, R16 ;  /* 0x000000020c0a7825 */ /* 0x001fc800078e0210 */
[C---:B----4-:R-:W-:Y:S01]  /*eec0*/  IMAD.WIDE R6, R12.reuse, 0x2, R6 ;  /* 0x000000020c067825 */ /* 0x050fe200078e0206 */
[----:B------:R0:W-:Y:S03]  /*eed0*/  STL [R1+0x34], R18 ;  /* 0x0000341201007387 */ /* 0x0001e60000100800 */
[C---:B------:R-:W-:Y:S01]  /*eee0*/  IMAD.WIDE R8, R12.reuse, 0x2, R8 ;  /* 0x000000020c087825 */ /* 0x040fe200078e0208 */
[----:B------:R-:W2:Y:S04]  /*eef0*/  LDG.E.U16 R11, desc[UR8][R10.64] ;  /* 0x000000080a0b7981 */ /* 0x000ea8000c1e1500 */
[----:B------:R-:W3:Y:S04]  /*ef00*/  LDL.64 R16, [R1+0xa88] ;  /* 0x000a880001107983 */ /* 0x000ee80000100a00 */
[----:B------:R-:W4:Y:S04]  /*ef10*/  LDG.E.U16 R29, desc[UR8][R6.64] ;  /* 0x00000008061d7981 */ /* 0x000f28000c1e1500 */
[----:B------:R1:W4:Y:S04]  /*ef20*/  LDG.E.U16 R28, desc[UR8][R8.64] ;  /* 0x00000008081c7981 */ /* 0x000328000c1e1500 */
[----:B0-----:R-:W4:Y:S04]  /*ef30*/  LDL.64 R18, [R1+0xaa0] ;  /* 0x000aa00001127983 */ /* 0x001f280000100a00 */
[----:B-----5:R0:W-:Y:S04]  /*ef40*/  STL [R1+0xa0], R0 ;  /* 0x0000a00001007387 */ /* 0x0201e80000100800 */
[----:B------:R5:W-:Y:S01]  /*ef50*/  STL [R1+0x9c], R13 ;  /* 0x00009c0d01007387 */ /* 0x000be20000100800 */
[----:B-1----:R-:W-:-:S03]  /*ef60*/  IMAD.WIDE R8, R12, 0x2, R24 ;  /* 0x000000020c087825 */ /* 0x002fc600078e0218 */
[----:B------:R-:W4:Y:S04]  /*ef70*/  LDL.64 R14, [R1+0xa68] ;  /* 0x000a6800010e7983 */ /* 0x000f280000100a00 */
[----:B0-----:R-:W4:Y:S04]  /*ef80*/  LDG.E.U16 R0, desc[UR8][R4.64] ;  /* 0x0000000804007981 */ /* 0x001f28000c1e1500 */
[----:B-----5:R3:W5:Y:S01]  /*ef90*/  LDG.E.U16 R13, desc[UR8][R2.64] ;  /* 0x00000008020d7981 */ /* 0x020762000c1e1500 */
[----:B------:R-:W-:-:S03]  /*efa0*/  IMAD.WIDE R6, R12, 0x2, R22 ;  /* 0x000000020c067825 */ /* 0x000fc600078e0216 */
[----:B--2---:R0:W-:Y:S01]  /*efb0*/  STL [R1+0x98], R11 ;  /* 0x0000980b01007387 */ /* 0x0041e20000100800 */
[----:B---3--:R-:W-:-:S03]  /*efc0*/  IMAD.WIDE R2, R12, 0x2, R16 ;  /* 0x000000020c027825 */ /* 0x008fc600078e0210 */
[----:B------:R-:W2:Y:S04]  /*efd0*/  LDG.E.U16 R16, desc[UR8][R8.64] ;  /* 0x0000000808107981 */ /* 0x000ea8000c1e1500 */
[----:B----4-:R-:W-:Y:S01]  /*efe0*/  STL [R1+0x58], R29 ;  /* 0x0000581d01007387 */ /* 0x010fe20000100800 */
[----:B0-----:R-:W-:-:S03]  /*eff0*/  IMAD.WIDE R10, R12, 0x2, R26 ;  /* 0x000000020c0a7825 */ /* 0x001fc600078e021a */
[----:B------:R0:W-:Y:S04]  /*f000*/  STL [R1+0x30], R28 ;  /* 0x0000301c01007387 */ /* 0x0001e80000100800 */
[----:B------:R-:W3:Y:S04]  /*f010*/  LDL.64 R8, [R1+0xa50] ;  /* 0x000a500001087983 */ /* 0x000ee80000100a00 */
[----:B------:R-:W4:Y:S01]  /*f020*/  LDG.E.U16 R17, desc[UR8][R6.64] ;  /* 0x0000000806117981 */ /* 0x000f22000c1e1500 */
[----:B------:R-:W-:-:S03]  /*f030*/  IMAD.WIDE R4, R12, 0x2, R18 ;  /* 0x000000020c047825 */ /* 0x000fc600078e0212 */
[----:B------:R-:W2:Y:S04]  /*f040*/  LDL.64 R26, [R1+0x9f0] ;  /* 0x0009f000011a7983 */ /* 0x000ea80000100a00 */
[----:B------:R1:W4:Y:S04]  /*f050*/  LDG.E.U16 R19, desc[UR8][R10.64] ;  /* 0x000000080a137981 */ /* 0x000328000c1e1500 */
[----:B------:R-:W4:Y:S04]  /*f060*/  LDL.64 R6, [R1+0xa28] ;  /* 0x000a280001067983 */ /* 0x000f280000100a00 */
[----:B0-----:R-:W4:Y:S04]  /*f070*/  LDL.64 R28, [R1+0xa10] ;  /* 0x000a1000011c7983 */ /* 0x001f280000100a00 */
[----:B------:R-:W4:Y:S04]  /*f080*/  LDL.64 R24, [R1+0x9d8] ;  /* 0x0009d80001187983 */ /* 0x000f280000100a00 */
[----:B------:R-:W4:Y:S04]  /*f090*/  LDL.64 R22, [R1+0x9a8] ;  /* 0x0009a80001167983 */ /* 0x000f280000100a00 */
[----:B------:R0:W-:Y:S04]  /*f0a0*/  STL [R1+0x70], R0 ;  /* 0x0000700001007387 */ /* 0x0001e80000100800 */
[----:B-----5:R5:W-:Y:S04]  /*f0b0*/  STL [R1+0x94], R13 ;  /* 0x0000940d01007387 */ /* 0x020be80000100800 */
[----:B0-----:R-:W4:Y:S04]  /*f0c0*/  LDG.E.U16 R0, desc[UR8][R4.64] ;  /* 0x0000000804007981 */ /* 0x001f28000c1e1500 */
[----:B-----5:R2:W5:Y:S01]  /*f0d0*/  LDG.E.U16 R13, desc[UR8][R2.64] ;  /* 0x00000008020d7981 */ /* 0x020562000c1e1500 */
[----:B-1----:R-:W-:-:S04]  /*f0e0*/  IMAD.WIDE R10, R12, 0x2, R14 ;  /* 0x000000020c0a7825 */ /* 0x002fc800078e020e */
[----:B---3--:R-:W-:-:S04]  /*f0f0*/  IMAD.WIDE R8, R12, 0x2, R8 ;  /* 0x000000020c087825 */ /* 0x008fc800078e0208 */
[C---:B--2---:R-:W-:Y:S02]  /*f100*/  IMAD.WIDE R2, R12.reuse, 0x2, R26 ;  /* 0x000000020c027825 */ /* 0x044fe400078e021a */
[----:B------:R-:W2:Y:S04]  /*f110*/  LDG.E.U16 R27, desc[UR8][R8.64] ;  /* 0x00000008081b7981 */ /* 0x000ea8000c1e1500 */
[----:B------:R0:W3:Y:S01]  /*f120*/  LDG.E.U16 R26, desc[UR8][R10.64] ;  /* 0x000000080a1a7981 */ /* 0x0000e2000c1e1500 */
[----:B----4-:R-:W-:-:S03]  /*f130*/  IMAD.WIDE R6, R12, 0x2, R6 ;  /* 0x000000020c067825 */ /* 0x010fc600078e0206 */
[----:B------:R1:W-:Y:S01]  /*f140*/  STL [R1+0x90], R19 ;  /* 0x0000901301007387 */ /* 0x0003e20000100800 */
[----:B------:R-:W-:-:S03]  /*f150*/  IMAD.WIDE R4, R12, 0x2, R28 ;  /* 0x000000020c047825 */ /* 0x000fc600078e021c */
[----:B------:R-:W4:Y:S04]  /*f160*/  LDG.E.U16 R7, desc[UR8][R6.64] ;  /* 0x0000000806077981 */ /* 0x000f28000c1e1500 */
[----:B-1----:R-:W4:Y:S04]  /*f170*/  LDL.64 R18, [R1+0x990] ;  /* 0x0009900001127983 */ /* 0x002f280000100a00 */
[----:B------:R-:W-:Y:S04]  /*f180*/  STL [R1+0x88], R17 ;  /* 0x0000881101007387 */ /* 0x000fe80000100800 */
[----:B------:R1:W-:Y:S04]  /*f190*/  STL [R1+0x8c], R16 ;  /* 0x00008c1001007387 */ /* 0x0003e80000100800 */
[----:B------:R-:W4:Y:S04]  /*f1a0*/  LDL.64 R14, [R1+0x958] ;  /* 0x00095800010e7983 */ /* 0x000f280000100a00 */
[----:B-1----:R-:W4:Y:S04]  /*f1b0*/  LDL.64 R16, [R1+0x970] ;  /* 0x0009700001107983 */ /* 0x002f280000100a00 */
[----:B------:R1:W-:Y:S04]  /*f1c0*/  STL [R1+0x10], R0 ;  /* 0x0000100001007387 */ /* 0x0003e80000100800 */
[----:B-----5:R5:W-:Y:S01]  /*f1d0*/  STL [R1+0x2c], R13 ;  /* 0x00002c0d01007387 */ /* 0x020be20000100800 */
[----:B0-----:R-:W-:-:S03]  /*f1e0*/  IMAD.WIDE R10, R12, 0x2, R24 ;  /* 0x000000020c0a7825 */ /* 0x001fc600078e0218 */
[----:B------:R-:W4:Y:S04]  /*f1f0*/  LDL.64 R28, [R1+0x918] ;  /* 0x00091800011c7983 */ /* 0x000f280000100a00 */
[----:B-1----:R-:W4:Y:S04]  /*f200*/  LDG.E.U16 R0, desc[UR8][R4.64] ;  /* 0x0000000804007981 */ /* 0x002f28000c1e1500 */
[----:B-----5:R0:W5:Y:S01]  /*f210*/  LDG.E.U16 R13, desc[UR8][R2.64] ;  /* 0x00000008020d7981 */ /* 0x020162000c1e1500 */
[----:B------:R-:W-:-:S03]  /*f220*/  IMAD.WIDE R8, R12, 0x2, R22 ;  /* 0x000000020c087825 */ /* 0x000fc600078e0216 */
[----:B--2---:R-:W-:Y:S04]  /*f230*/  STL [R1+0x6c], R27 ;  /* 0x00006c1b01007387 */ /* 0x004fe80000100800 */
[----:B---3--:R1:W-:Y:S04]  /*f240*/  STL [R1+0x54], R26 ;  /* 0x0000541a01007387 */ /* 0x0083e80000100800 */
[----:B------:R-:W2:Y:S04]  /*f250*/  LDL.64 R24, [R1+0xa98] ;  /* 0x000a980001187983 */ /* 0x000ea80000100a00 */
[----:B-1----:R-:W3:Y:S04]  /*f260*/  LDL.64 R26, [R1+0x8f8] ;  /* 0x0008f800011a7983 */ /* 0x002ee80000100a00 */
[----:B----4-:R1:W-:Y:S04]  /*f270*/  STL [R1+0x84], R7 ;  /* 0x0000840701007387 */ /* 0x0103e80000100800 */
[----:B------:R-:W4:Y:S01]  /*f280*/  LDL.64 R22, [R1+0xa80] ;  /* 0x000a800001167983 */ /* 0x000f220000100a00 */
[----:B-1----:R-:W-:-:S03]  /*f290*/  IMAD.WIDE R6, R12, 0x2, R18 ;  /* 0x000000020c067825 */ /* 0x002fc600078e0212 */
[----:B------:R-:W2:Y:S01]  /*f2a0*/  LDL.64 R18, [R1+0xa78] ;  /* 0x000a780001127983 */ /* 0x000ea20000100a00 */
[----:B0-----:R-:W-:-:S03]  /*f2b0*/  IMAD.WIDE R2, R12, 0x2, R14 ;  /* 0x000000020c027825 */ /* 0x001fc600078e020e */
[----:B------:R-:W2:Y:S01]  /*f2c0*/  LDG.E.U16 R14, desc[UR8][R10.64] ;  /* 0x000000080a0e7981 */ /* 0x000ea2000c1e1500 */
[----:B------:R-:W-:-:S03]  /*f2d0*/  IMAD.WIDE R4, R12, 0x2, R16 ;  /* 0x000000020c047825 */ /* 0x000fc600078e0210 */
[----:B------:R-:W2:Y:S04]  /*f2e0*/  LDG.E.U16 R15, desc[UR8][R8.64] ;  /* 0x00000008080f7981 */ /* 0x000ea8000c1e1500 */
[----:B------:R-:W4:Y:S04]  /*f2f0*/  LDG.E.U16 R7, desc[UR8][R6.64] ;  /* 0x0000000806077981 */ /* 0x000f28000c1e1500 */
[----:B------:R-:W4:Y:S04]  /*f300*/  LDL.64 R10, [R1+0xa90] ;  /* 0x000a9000010a7983 */ /* 0x000f280000100a00 */
[----:B------:R-:W4:Y:S04]  /*f310*/  LDL.64 R8, [R1+0x930] ;  /* 0x0009300001087983 */ /* 0x000f280000100a00 */
[----:B------:R0:W-:Y:S04]  /*f320*/  STL [R1+0x80], R0 ;  /* 0x0000800001007387 */ /* 0x0001e80000100800 */
[----:B------:R-:W4:Y:S04]  /*f330*/  LDL.64 R16, [R1+0xa60] ;  /* 0x000a600001107983 */ /* 0x000f280000100a00 */
[----:B-----5:R1:W-:Y:S04]  /*f340*/  STL [R1+0x7c], R13 ;  /* 0x00007c0d01007387 */ /* 0x0203e80000100800 */
[----:B0-----:R3:W5:Y:S04]  /*f350*/  LDG.E.U16 R0, desc[UR8][R4.64] ;  /* 0x0000000804007981 */ /* 0x001768000c1e1500 */
[----:B-1----:R-:W5:Y:S01]  /*f360*/  LDG.E.U16 R13, desc[UR8][R2.64] ;  /* 0x00000008020d7981 */ /* 0x002f62000c1e1500 */
[----:B---3--:R-:W-:-:S03]  /*f370*/  IMAD.WIDE R4, R12, 0x2, R26 ;  /* 0x000000020c047825 */ /* 0x008fc600078e021a */
[----:B--2---:R-:W-:Y:S04]  /*f380*/  STL [R1+0xc], R15 ;  /* 0x00000c0f01007387 */ /* 0x004fe80000100800 */
[----:B------:R0:W-:Y:S01]  /*f390*/  STL [R1+0x74], R14 ;  /* 0x0000740e01007387 */ /* 0x0001e20000100800 */
[----:B----4-:R-:W-:-:S03]  /*f3a0*/  IMAD.WIDE R8, R12, 0x2, R8 ;  /* 0x000000020c087825 */ /* 0x010fc600078e0208 */
[----:B0-----:R-:W2:Y:S04]  /*f3b0*/  LDL.64 R14, [R1+0xa58] ;  /* 0x000a5800010e7983 */ /* 0x001ea80000100a00 */
[----:B------:R0:W-:Y:S04]  /*f3c0*/  STL [R1+0x24], R7 ;  /* 0x0000240701007387 */ /* 0x0001e80000100800 */
[----:B-----5:R1:W-:Y:S01]  /*f3d0*/  STL [R1+0x4c], R0 ;  /* 0x00004c0001007387 */ /* 0x0203e20000100800 */
[----:B0-----:R-:W-:-:S03]  /*f3e0*/  IMAD.WIDE R6, R12, 0x2, R28 ;  /* 0x000000020c067825 */ /* 0x001fc600078e021c */
[----:B------:R0:W3:Y:S04]  /*f3f0*/  LDG.E.U16 R29, desc[UR8][R8.64] ;  /* 0x00000008081d7981 */ /* 0x0000e8000c1e1500 */
[----:B------:R4:W-:Y:S01]  /*f400*/  STL [R1+0x68], R13 ;  /* 0x0000680d01007387 */ /* 0x0009e20000100800 */
[C---:B------:R-:W-:Y:S01]  /*f410*/  IMAD.WIDE R2, R12.reuse, 0x2, R24 ;  /* 0x000000020c027825 */ /* 0x040fe200078e0218 */
[----:B-1----:R-:W1:Y:S02]  /*f420*/  LDC R0, c[0x0][0x3c4] ;  /* 0x0000f100ff007b82 */ /* 0x002e640000000800 */
[----:B------:R-:W5:Y:S01]  /*f430*/  LDL.64 R26, [R1+0x8a8] ;  /* 0x0008a800011a7983 */ /* 0x000f620000100a00 */
[----:B------:R-:W-:-:S03]  /*f440*/  IMAD.WIDE R10, R12, 0x2, R10 ;  /* 0x000000020c0a7825 */ /* 0x000fc600078e020a */
[----:B------:R-:W3:Y:S04]  /*f450*/  LDG.E.U16 R25, desc[UR8][R2.64] ;  /* 0x0000000802197981 */ /* 0x000ee8000c1e1500 */
[----:B----4-:R4:W3:Y:S01]  /*f460*/  LDG.E.U16 R13, desc[UR8][R6.64] ;  /* 0x00000008060d7981 */ /* 0x0108e2000c1e1500 */
[----:B0-----:R-:W-:-:S03]  /*f470*/  IMAD.WIDE R8, R12, 0x2, R22 ;  /* 0x000000020c087825 */ /* 0x001fc600078e0216 */
[----:B------:R0:W3:Y:S01]  /*f480*/  LDG.E.U16 R24, desc[UR8][R4.64] ;  /* 0x0000000804187981 */ /* 0x0000e2000c1e1500 */
[----:B----4-:R-:W-:-:S03]  /*f490*/  IMAD.WIDE R6, R12, 0x2, R18 ;  /* 0x000000020c067825 */ /* 0x010fc600078e0212 */
[----:B------:R-:W4:Y:S01]  /*f4a0*/  LDL.64 R18, [R1+0xa48] ;  /* 0x000a480001127983 */ /* 0x000f220000100a00 */
[----:B0-----:R-:W-:-:S03]  /*f4b0*/  IMAD.WIDE R4, R12, 0x2, R16 ;  /* 0x000000020c047825 */ /* 0x001fc600078e0210 */
[----:B------:R-:W4:Y:S04]  /*f4c0*/  LDG.E.U16 R17, desc[UR8][R10.64] ;  /* 0x000000080a117981 */ /* 0x000f28000c1e1500 */
[----:B------:R-:W4:Y:S04]  /*f4d0*/  LDG.E.U16 R5, desc[UR8][R4.64] ;  /* 0x0000000804057981 */ /* 0x000f28000c1e1500 */
[----:B------:R-:W4:Y:S04]  /*f4e0*/  LDG.E.U16 R11, desc[UR8][R6.64] ;  /* 0x00000008060b7981 */ /* 0x000f28000c1e1500 */
[----:B------:R-:W4:Y:S01]  /*f4f0*/  LDG.E.U16 R10, desc[UR8][R8.64] ;  /* 0x00000008080a7981 */ /* 0x000f22000c1e1500 */
[----:B--2---:R-:W-:-:S03]  /*f500*/  IMAD.WIDE R2, R12, 0x2, R14 ;  /* 0x000000020c027825 */ /* 0x004fc600078e020e */
[----:B-----5:R-:W1:Y:S04]  /*f510*/  LDL.64 R26, [R1+0x8a8] ;  /* 0x0008a800011a7983 */ /* 0x020e680000100a00 */
[----:B---3--:R0:W-:Y:S04]  /*f520*/  STL [R1+0x64], R29 ;  /* 0x0000641d01007387 */ /* 0x0081e80000100800 */
[----:B------:R-:W2:Y:S04]  /*f530*/  LDL.64 R14, [R1+0x8b8] ;  /* 0x0008b800010e7983 */ /* 0x000ea80000100a00 */
[----:B------:R-:W3:Y:S04]  /*f540*/  LDL.64 R8, [R1+0xa20] ;  /* 0x000a200001087983 */ /* 0x000ee80000100a00 */
[----:B0-----:R-:W5:Y:S04]  /*f550*/  LDL.64 R28, [R1+0xa08] ;  /* 0x000a0800011c7983 */ /* 0x001f680000100a00 */
[----:B------:R-:W3:Y:S04]  /*f560*/  LDL.64 R6, [R1+0xa18] ;  /* 0x000a180001067983 */ /* 0x000ee80000100a00 */
[----:B--2---:R-:W2:Y:S04]  /*f570*/  LDL.64 R14, [R1+0x8b8] ;  /* 0x0008b800010e7983 */ /* 0x004ea80000100a00 */
[----:B------:R0:W-:Y:S04]  /*f580*/  STL [R1+0x60], R13 ;  /* 0x0000600d01007387 */ /* 0x0001e80000100800 */
[----:B------:R-:W-:Y:S04]  /*f590*/  STL [R1+0x20], R25 ;  /* 0x0000201901007387 */ /* 0x000fe80000100800 */
[----:B------:R1:W-:Y:S04]  /*f5a0*/  STL [R1+0x5c], R24 ;  /* 0x00005c1801007387 */ /* 0x0003e80000100800 */
[----:B------:R-:W2:Y:S04]  /*f5b0*/  LDL.64 R22, [R1+0x998] ;  /* 0x0009980001167983 */ /* 0x000ea80000100a00 */
[----:B0-----:R0:W2:Y:S04]  /*f5c0*/  LDG.E.U16 R13, desc[UR8][R2.64] ;  /* 0x00000008020d7981 */ /* 0x0010a8000c1e1500 */
[----:B-1----:R-:W2:Y:S04]  /*f5d0*/  LDL.64 R24, [R1+0x9a0] ;  /* 0x0009a00001187983 */ /* 0x002ea80000100a00 */
[----:B----4-:R1:W-:Y:S04]  /*f5e0*/  STL [R1+0x48], R17 ;  /* 0x0000481101007387 */ /* 0x0103e80000100800 */
[----:B-1----:R-:W4:Y:S04]  /*f5f0*/  LDL.64 R16, [R1+0x928] ;  /* 0x0009280001107983 */ /* 0x002f280000100a00 */
[----:B------:R-:W-:Y:S04]  /*f600*/  STL [R1+0x44], R11 ;  /* 0x0000440b01007387 */ /* 0x000fe80000100800 */
[----:B------:R1:W-:Y:S02]  /*f610*/  STL [R1+0x50], R10 ;  /* 0x0000500a01007387 */ /* 0x0003e40000100800 */
[----:B-1----:R-:W-:-:S02]  /*f620*/  IMAD.WIDE R10, R12, 0x2, R18 ;  /* 0x000000020c0a7825 */ /* 0x002fc400078e0212 */
[----:B------:R-:W4:Y:S01]  /*f630*/  LDL.64 R18, [R1+0x920] ;  /* 0x0009200001127983 */ /* 0x000f220000100a00 */
[----:B------:R-:W-:Y:S01]  /*f640*/  LEA R26, R0, R20, 0x4 ;  /* 0x00000014001a7211 */ /* 0x000fe200078e20ff */
[----:B---3--:R-:W-:-:S04]  /*f650*/  IMAD.WIDE R8, R12, 0x2, R8 ;  /* 0x000000020c087825 */ /* 0x008fc800078e0208 */
[----:B------:R-:W-:Y:S01]  /*f660*/  STL [R1+0x8a8], R26 ;  /* 0x0008a81a01007387 */ /* 0x000fe20000100800 */
[----:B0-----:R-:W-:-:S03]  /*f670*/  IMAD.WIDE R2, R12, 0x2, R26 ;  /* 0x000000020c027825 */ /* 0x001fc600078e021a */
[----:B------:R5:W-:Y:S01]  /*f680*/  STL [R1+0x40], R5 ;  /* 0x0000400501007387 */ /* 0x000be20000100800 */
[----:B------:R-:W-:-:S03]  /*f690*/  IMAD.WIDE R6, R12, 0x2, R6 ;  /* 0x000000020c067825 */ /* 0x000fc600078e0206 */
[----:B------:R-:W3:Y:S01]  /*f6a0*/  LDG.E.U16 R27, desc[UR8][R2.64] ;  /* 0x00000008021b7981 */ /* 0x000ee2000c1e1500 */
[----:B-----5:R-:W-:-:S03]  /*f6b0*/  IMAD.WIDE R4, R12, 0x2, R28 ;  /* 0x000000020c047825 */ /* 0x020fc600078e021c */
[----:B------:R0:W5:Y:S04]  /*f6c0*/  LDG.E.U16 R28, desc[UR8][R8.64] ;  /* 0x00000008081c7981 */ /* 0x000168000c1e1500 */
[----:B------:R-:W3:Y:S04]  /*f6d0*/  LDG.E.U16 R29, desc[UR8][R6.64] ;  /* 0x00000008061d7981 */ /* 0x000ee8000c1e1500 */
[----:B------:R-:W3:Y:S04]  /*f6e0*/  LDG.E.U16 R26, desc[UR8][R4.64] ;  /* 0x00000008041a7981 */ /* 0x000ee8000c1e1500 */
[----:B--2---:R1:W-:Y:S01]  /*f6f0*/  STL [R1+0x3c], R13 ;  /* 0x00003c0d01007387 */ /* 0x0043e20000100800 */
[----:B0-----:R-:W-:-:S03]  /*f700*/  IMAD.WIDE R8, R12, 0x2, R24 ;  /* 0x000000020c087825 */ /* 0x001fc600078e0218 */
[----:B-1----:R0:W2:Y:S01]  /*f710*/  LDG.E.U16 R13, desc[UR8][R10.64] ;  /* 0x000000080a0d7981 */ /* 0x0020a2000c1e1500 */
[----:B----4-:R-:W-:-:S04]  /*f720*/  IMAD.WIDE R2, R12, 0x2, R16 ;  /* 0x000000020c027825 */ /* 0x010fc800078e0210 */
[C---:B0-----:R-:W-:Y:S02]  /*f730*/  IMAD.WIDE R10, R12.reuse, 0x2, R22 ;  /* 0x000000020c0a7825 */ /* 0x041fe400078e0216 */
[----:B------:R-:W4:Y:S04]  /*f740*/  LDG.E.U16 R22, desc[UR8][R8.64] ;  /* 0x0000000808167981 */ /* 0x000f28000c1e1500 */
[----:B------:R-:W4:Y:S04]  /*f750*/  LDG.E.U16 R10, desc[UR8][R10.64] ;  /* 0x000000080a0a7981 */ /* 0x000f28000c1e1500 */
[----:B------:R-:W4:Y:S01]  /*f760*/  LDG.E.U16 R2, desc[UR8][R2.64] ;  /* 0x0000000802027981 */ /* 0x000f22000c1e1500 */
[----:B------:R-:W-:-:S05]  /*f770*/  IMAD.WIDE R6, R12, 0x2, R18 ;  /* 0x000000020c067825 */ /* 0x000fca00078e0212 */
[----:B------:R-:W4:Y:S01]  /*f780*/  LDG.E.U16 R9, desc[UR8][R6.64] ;  /* 0x0000000806097981 */ /* 0x000f22000c1e1500 */
[----:B------:R-:W-:-:S04]  /*f790*/  IMAD R14, R0, 0x4, R20 ;  /* 0x00000004000e7824 */ /* 0x000fc800078e0214 */
[----:B------:R-:W-:Y:S01]  /*f7a0*/  IMAD.WIDE R4, R12, 0x2, R14 ;  /* 0x000000020c047825 */ /* 0x000fe200078e020e */
[----:B------:R0:W-:Y:S04]  /*f7b0*/  STL [R1+0x8b8], R14 ;  /* 0x0008b80e01007387 */ /* 0x0001e80000100800 */
[----:B------:R-:W4:Y:S04]  /*f7c0*/  LDL.64 R16, [R1+0xa00] ;  /* 0x000a000001107983 */ /* 0x000f280000100a00 */
[----:B------:R-:W4:Y:S04]  /*f7d0*/  LDL.64 R18, [R1+0x980] ;  /* 0x0009800001127983 */ /* 0x000f280000100a00 */
[----:B0-----:R-:W4:Y:S04]  /*f7e0*/  LDL.64 R14, [R1+0x988] ;  /* 0x00098800010e7983 */ /* 0x001f280000100a00 */
[----:B--2---:R0:W-:Y:S04]  /*f7f0*/  STL [R1+0x38], R13 ;  /* 0x0000380d01007387 */ /* 0x0041e80000100800 */
[----:B0-----:R-:W2:Y:S04]  /*f800*/  LDL.64 R12, [R1+0x910] ;  /* 0x00091000010c7983 */ /* 0x001ea80000100a00 */
[----:B---3--:R-:W-:Y:S04]  /*f810*/  STL [R1+0x8], R29 ;  /* 0x0000081d01007387 */ /* 0x008fe80000100800 */
[----:B-----5:R0:W-:Y:S04]  /*f820*/  STL [R1+0x1c], R28 ;  /* 0x00001c1c01007387 */ /* 0x0201e80000100800 */
[----:B0-----:R-:W3:Y:S04]  /*f830*/  LDL.64 R28, [R1+0x908] ;  /* 0x00090800011c7983 */ /* 0x001ee80000100a00 */
[----:B----4-:R0:W-:Y:S04]  /*f840*/  STL [R1+0x5a8c], R22 ;  /* 0x005a8c1601007387 */ /* 0x0101e80000100800 */
[----:B0-----:R-:W4:Y:S04]  /*f850*/  LDL R22, [R1+0x664] ;  /* 0x0006640001167983 */ /* 0x001f280000100800 */
[----:B------:R0:W-:Y:S04]  /*f860*/  STL [R1+0x5a80], R10 ;  /* 0x005a800a01007387 */ /* 0x0001e80000100800 */
[----:B------:R-:W-:Y:S04]  /*f870*/  STL [R1+0x5a90], R2 ;  /* 0x005a900201007387 */ /* 0x000fe80000100800 */
[----:B------:R1:W-:Y:S04]  /*f880*/  STL [R1+0x5a84], R9 ;  /* 0x005a840901007387 */ /* 0x0003e80000100800 */
[----:B0-----:R-:W5:Y:S04]  /*f890*/  LDL.64 R10, [R1+0x8b0] ;  /* 0x0008b000010a7983 */ /* 0x001f680000100a00 */
[----:B-1----:R3:W2:Y:S01]  /*f8a0*/  LDG.E.U16 R9, desc[UR8][R4.64] ;  /* 0x0000000804097981 */ /* 0x0026a2000c1e1500 */
[----:B----4-:R-:W-:-:S03]  /*f8b0*/  IMAD.WIDE R6, R22, 0x2, R18 ;  /* 0x0000000216067825 */ /* 0x010fc600078e0212 */
[----:B------:R-:W4:Y:S04]  /*f8c0*/  LDL.64 R18, [R1+0x9e8] ;  /* 0x0009e80001127983 */ /* 0x000f280000100a00 */
[----:B-----5:R-:W5:Y:S04]  /*f8d0*/  LDL.64 R10, [R1+0x8b0] ;  /* 0x0008b000010a7983 */ /* 0x020f680000100a00 */
[----:B------:R-:W-:Y:S04]  /*f8e0*/  STL [R1+0x4], R26 ;  /* 0x0000041a01007387 */ /* 0x000fe80000100800 */
[----:B------:R0:W-:Y:S01]  /*f8f0*/  STL [R1+0x14], R27 ;  /* 0x0000141b01007387 */ /* 0x0001e20000100800 */
[----:B------:R-:W-:-:S03]  /*f900*/  IMAD.WIDE R16, R22, 0x2, R16 ;  /* 0x0000000216107825 */ /* 0x000fc600078e0210 */
[----:B------:R-:W5:Y:S01]  /*f910*/  LDL.64 R24, [R1+0x968] ;  /* 0x0009680001187983 */ /* 0x000f620000100a00 */
[----:B------:R-:W-:-:S03]  /*f920*/  IMAD.WIDE R14, R22, 0x2, R14 ;  /* 0x00000002160e7825 */ /* 0x000fc600078e020e */
[----:B------:R-:W5:Y:S04]  /*f930*/  LDL.64 R2, [R1+0x8f0] ;  /* 0x0008f00001027983 */ /* 0x000f680000100a00 */
[----:B0-----:R-:W5:Y:S01]  /*f940*/  LDL.64 R26, [R1+0x9e0] ;  /* 0x0009e000011a7983 */ /* 0x001f620000100a00 */
[----:B---3--:R-:W-:-:S03]  /*f950*/  IMAD.WIDE R4, R22, 0x2, R28 ;  /* 0x0000000216047825 */ /* 0x008fc600078e021c */
[----:B------:R5:W3:Y:S04]  /*f960*/  LDG.E.U16 R28, desc[UR8][R16.64] ;  /* 0x00000008101c7981 */ /* 0x000ae8000c1e1500 */
[----:B------:R-:W3:Y:S04]  /*f970*/  LDG.E.U16 R8, desc[UR8][R14.64] ;  /* 0x000000080e087981 */ /* 0x000ee8000c1e1500 */
[----:B------:R-:W3:Y:S01]  /*f980*/  LDG.E.U16 R5, desc[UR8][R4.64] ;  /* 0x0000000804057981 */ /* 0x000ee2000c1e1500 */
[----:B--2---:R-:W-:-:S03]  /*f990*/  IMAD.WIDE R12, R22, 0x2, R12 ;  /* 0x00000002160c7825 */ /* 0x004fc600078e020c */
[----:B------:R-:W2:Y:S04]  /*f9a0*/  LDG.E.U16 R6, desc[UR8][R6.64] ;  /* 0x0000000806067981 */ /* 0x000ea8000c1e1500 */
[----:B------:R-:W2:Y:S01]  /*f9b0*/  LDG.E.U16 R7, desc[UR8][R12.64] ;  /* 0x000000080c077981 */ /* 0x000ea2000c1e1500 */
[----:B----4-:R-:W-:-:S04]  /*f9c0*/  IMAD.WIDE R18, R22, 0x2, R18 ;  /* 0x0000000216127825 */ /* 0x010fc800078e0212 */
[----:B-----5:R-:W-:Y:S02]  /*f9d0*/  IMAD.WIDE R16, R22, 0x2, R26 ;  /* 0x0000000216107825 */ /* 0x020fe400078e021a */
[----:B------:R-:W4:Y:S01]  /*f9e0*/  LDG.E.U16 R26, desc[UR8][R18.64] ;  /* 0x00000008121a7981 */ /* 0x000f22000c1e1500 */
[----:B------:R-:W-:-:S05]  /*f9f0*/  LEA R10, R0, R20, 0x3 ;  /* 0x00000014000a7211 */ /* 0x000fca00078e18ff */
[C---:B------:R-:W-:Y:S01]  /*fa00*/  IMAD.WIDE R20, R22.reuse, 0x2, R10 ;  /* 0x0000000216147825 */ /* 0x040fe200078e020a */
[----:B---3--:R0:W-:Y:S04]  /*fa10*/  STL [R1+0x5a88], R28 ;  /* 0x005a881c01007387 */ /* 0x0081e80000100800 */
[----:B------:R-:W-:Y:S04]  /*fa20*/  STL [R1+0x5a94], R8 ;  /* 0x005a940801007387 */ /* 0x000fe80000100800 */
[----:B------:R1:W-:Y:S04]  /*fa30*/  STL [R1+0x8b0], R10 ;  /* 0x0008b00a01007387 */ /* 0x0003e80000100800 */
[----:B------:R3:W5:Y:S01]  /*fa40*/  LDG.E.U16 R0, desc[UR8][R20.64] ;  /* 0x0000000814007981 */ /* 0x000762000c1e1500 */
[----:B------:R-:W-:-:S03]  /*fa50*/  IMAD.WIDE R14, R22, 0x2, R24 ;  /* 0x00000002160e7825 */ /* 0x000fc600078e0218 */
[----:B0-----:R-:W2:Y:S04]  /*fa60*/  LDL.64 R28, [R1+0x950] ;  /* 0x00095000011c7983 */ /* 0x001ea80000100a00 */
[----:B-1----:R-:W2:Y:S04]  /*fa70*/  LDL.64 R10, [R1+0x8d8] ;  /* 0x0008d800010a7983 */ /* 0x002ea80000100a00 */
[----:B------:R-:W3:Y:S04]  /*fa80*/  LDL.64 R20, [R1+0x9d0] ;  /* 0x0009d00001147983 */ /* 0x000ee80000100a00 */
[----:B------:R0:W-:Y:S04]  /*fa90*/  STL [R1+0x28], R9 ;  /* 0x0000280901007387 */ /* 0x0001e80000100800 */
[----:B------:R-:W2:Y:S04]  /*faa0*/  LDL.64 R18, [R1+0x8e8] ;  /* 0x0008e80001127983 */ /* 0x000ea80000100a00 */
[----:B------:R-:W5:Y:S04]  /*fab0*/  LDG.E.U16 R24, desc[UR8][R16.64] ;  /* 0x0000000810187981 */ /* 0x000f68000c1e1500 */
[----:B0-----:R-:W5:Y:S04]  /*fac0*/  LDL.64 R8, [R1+0x8d0] ;  /* 0x0008d00001087983 */ /* 0x001f680000100a00 */
[----:B------:R2:W5:Y:S04]  /*fad0*/  LDG.E.U16 R4, desc[UR8][R14.64] ;  /* 0x000000080e047981 */ /* 0x000568000c1e1500 */
[----:B----4-:R0:W-:Y:S04]  /*fae0*/  STL [R1+0x5a78], R26 ;  /* 0x005a781a01007387 */ /* 0x0101e80000100800 */
[----:B0-----:R-:W4:Y:S01]  /*faf0*/  LDL.64 R26, [R1+0x960] ;  /* 0x00096000011a7983 */ /* 0x001f220000100a00 */
[----:B---3--:R-:W-:-:S04]  /*fb00*/  IMAD.WIDE R20, R22, 0x2, R20 ;  /* 0x0000000216147825 */ /* 0x008fc800078e0214 */
[----:B--2---:R-:W-:-:S04]  /*fb10*/  IMAD.WIDE R14, R22, 0x2, R18 ;  /* 0x00000002160e7825 */ /* 0x004fc800078e0212 */
[C---:B------:R-:W-:Y:S01]  /*fb20*/  IMAD.WIDE R18, R22.reuse, 0x2, R10 ;  /* 0x0000000216127825 */ /* 0x040fe200078e020a */
[----:B-----5:R-:W-:Y:S04]  /*fb30*/  STL [R1+0x5a7c], R24 ;  /* 0x005a7c1801007387 */ /* 0x020fe80000100800 */
[----:B------:R-:W2:Y:S01]  /*fb40*/  LDG.E.U16 R11, desc[UR8][R20.64] ;  /* 0x00000008140b7981 */ /* 0x000ea2000c1e1500 */
[----:B------:R-:W-:-:S03]  /*fb50*/  IMAD.WIDE R12, R22, 0x2, R2 ;  /* 0x00000002160c7825 */ /* 0x000fc600078e0202 */
[----:B------:R-:W3:Y:S01]  /*fb60*/  LDG.E.U16 R25, desc[UR8][R14.64] ;  /* 0x000000080e197981 */ /* 0x000ee2000c1e1500 */
[----:B------:R-:W-:-:S03]  /*fb70*/  IMAD.WIDE R16, R22, 0x2, R28 ;  /* 0x0000000216107825 */ /* 0x000fc600078e021c */
[----:B------:R4:W5:Y:S04]  /*fb80*/  LDG.E.U16 R3, desc[UR8][R12.64] ;  /* 0x000000080c037981 */ /* 0x000968000c1e1500 */
[----:B------:R-:W2:Y:S04]  /*fb90*/  LDL.64 R20, [R1+0x948] ;  /* 0x0009480001147983 */ /* 0x000ea80000100a00 */
[----:B------:R-:W3:Y:S04]  /*fba0*/  LDL.64 R14, [R1+0xa40] ;  /* 0x000a4000010e7983 */ /* 0x000ee80000100a00 */
[----:B------:R2:W3:Y:S01]  /*fbb0*/  LDG.E.U16 R29, desc[UR8][R18.64] ;  /* 0x00000008121d7981 */ /* 0x0004e2000c1e1500 */
[----:B----4-:R-:W-:-:S03]  /*fbc0*/  IMAD.WIDE R12, R22, 0x2, R26 ;  /* 0x00000002160c7825 */ /* 0x010fc600078e021a */
[----:B------:R-:W4:Y:S04]  /*fbd0*/  LDG.E.U16 R27, desc[UR8][R16.64] ;  /* 0x00000008101b7981 */ /* 0x000f28000c1e1500 */
[----:B------:R-:W4:Y:S04]  /*fbe0*/  LDG.E.U16 R23, desc[UR8][R12.64] ;  /* 0x000000080c177981 */ /* 0x000f28000c1e1500 */
[----:B------:R-:W4:Y:S04]  /*fbf0*/  LDL.64 R16, [R1+0x9c8] ;  /* 0x0009c80001107983 */ /* 0x000f280000100a00 */
[----:B------:R-:W5:Y:S01]  /*fc00*/  LDL.64 R12, [R1+0x8e0] ;  /* 0x0008e000010c7983 */ /* 0x000f620000100a00 */
[----:B--2---:R-:W-:-:S04]  /*fc10*/  IMAD.WIDE R18, R22, 0x2, R20 ;  /* 0x0000000216127825 */ /* 0x004fc800078e0214 */
[C---:B------:R-:W-:Y:S02]  /*fc20*/  IMAD.WIDE R20, R22.reuse, 0x2, R8 ;  /* 0x0000000216147825 */ /* 0x040fe400078e0208 */
[----:B------:R-:W2:Y:S04]  /*fc30*/  LDL.LU R8, [R1+0x18] ;  /* 0x0000180001087983 */ /* 0x000ea80000300800 */
[----:B------:R0:W-:Y:S01]  /*fc40*/  STL [R1], R0 ;  /* 0x0000000001007387 */ /* 0x0001e20000100800 */
[----:B---3--:R-:W-:-:S03]  /*fc50*/  IMAD.WIDE R14, R22, 0x2, R14 ;  /* 0x00000002160e7825 */ /* 0x008fc600078e020e */
[----:B------:R-:W3:Y:S04]  /*fc60*/  LDL.LU R2, [R1+0x20] ;  /* 0x0000200001027983 */ /* 0x000ee80000300800 */
[----:B------:R-:W2:Y:S01]  /*fc70*/  LDG.E.U16 R14, desc[UR8][R14.64] ;  /* 0x000000080e0e7981 */ /* 0x000ea2000c1e1500 */
[----:B0-----:R-:W0:Y:S03]  /*fc80*/  S2R R0, SR_TID.X ;  /* 0x0000000000007919 */ /* 0x001e260000002100 */
[----:B------:R0:W2:Y:S02]  /*fc90*/  LDG.E.U16 R15, desc[UR8][R18.64] ;  /* 0x00000008120f7981 */ /* 0x0000a4000c1e1500 */
[----:B0-----:R-:W-:-:S02]  /*fca0*/  LOP3.LUT R19, R0, 0x7, RZ, 0xc0, !PT ;  /* 0x0000000700137812 */ /* 0x001fc400078ec0ff */
[C---:B------:R-:W-:Y:S02]  /*fcb0*/  LOP3.LUT R18, R0.reuse, 0xe0, RZ, 0xc0, !PT ;  /* 0x000000e000127812 */ /* 0x040fe400078ec0ff */
[----:B------:R-:W-:Y:S01]  /*fcc0*/  LOP3.LUT R24, R0, 0x1ff, RZ, 0xc0, !PT ;  /* 0x000001ff00187812 */ /* 0x000fe200078ec0ff */
[----:B----4-:R-:W-:-:S04]  /*fcd0*/  IMAD.WIDE R16, R22, 0x2, R16 ;  /* 0x0000000216107825 */ /* 0x010fc800078e0210 */
[----:B-----5:R-:W-:Y:S02]  /*fce0*/  IMAD.WIDE R12, R22, 0x2, R12 ;  /* 0x00000002160c7825 */ /* 0x020fe400078e020c */
[----:B------:R-:W4:Y:S04]  /*fcf0*/  LDL.LU R22, [R1+0x1c] ;  /* 0x00001c0001167983 */ /* 0x000f280000300800 */
[----:B------:R-:W5:Y:S04]  /*fd00*/  LDG.E.U16 R12, desc[UR8][R12.64] ;  /* 0x000000080c0c7981 */ /* 0x000f68000c1e1500 */
[----:B------:R-:W5:Y:S04]  /*fd10*/  LDL.LU R28, [R1+0x30] ;  /* 0x00003000011c7983 */ /* 0x000f680000300800 */
[----:B------:R-:W5:Y:S04]  /*fd20*/  LDL.LU R9, [R1+0x48] ;  /* 0x0000480001097983 */ /* 0x000f680000300800 */
[----:B------:R0:W5:Y:S04]  /*fd30*/  LDG.E.U16 R13, desc[UR8][R16.64] ;  /* 0x00000008100d7981 */ /* 0x000168000c1e1500 */
[----:B------:R-:W5:Y:S01]  /*fd40*/  LDL.LU R10, [R1+0x8] ;  /* 0x00000800010a7983 */ /* 0x000f620000300800 */
[----:B0-----:R-:W-:-:S03]  /*fd50*/  IMAD.SHL.U32 R17, R19, 0x10, RZ ;  /* 0x0000001013117824 */ /* 0x001fc600078e00ff */
[----:B------:R0:W5:Y:S02]  /*fd60*/  LDG.E.U16 R16, desc[UR8][R20.64] ;  /* 0x0000000814107981 */ /* 0x000164000c1e1500 */
[----:B------:R-:W-:Y:S01]  /*fd70*/  LEA R17, R18, R17, 0x8 ;  /* 0x0000001112117211 */ /* 0x000fe200078e40ff */
[C---:B------:R-:W-:Y:S01]  /*fd80*/  IMAD.SHL.U32 R18, R0.reuse, 0x2, RZ ;  /* 0x0000000200127824 */ /* 0x040fe200078e00ff */
[----:B0-----:R-:W-:Y:S01]  /*fd90*/  LOP3.LUT R21, R0, 0x10, RZ, 0xc0, !PT ;  /* 0x0000001000157812 */ /* 0x001fe200078ec0ff */
[----:B------:R-:W-:-:S03]  /*fda0*/  IMAD R20, R19, 0x210, RZ ;  /* 0x0000021013147824 */ /* 0x000fc600078e02ff */
[--C-:B------:R-:W-:Y:S02]  /*fdb0*/  LOP3.LUT R17, R17, 0x30, R18.reuse, 0x78, !PT ;  /* 0x0000003011117812 */ /* 0x100fe400078e7812 */
[----:B------:R-:W-:Y:S02]  /*fdc0*/  SHF.L.U32 R21, R21, 0x8, RZ ;  /* 0x0000000815157819 */ /* 0x000fe400000006ff */
[----:B------:R-:W-:Y:S01]  /*fdd0*/  LOP3.LUT R0, R20, 0x10, R18, 0x78, !PT ;  /* 0x0000001014007812 */ /* 0x000fe200078e7812 */
[----:B------:R-:W-:Y:S01]  /*fde0*/  IMAD.SHL.U32 R18, R24, 0x2, RZ ;  /* 0x0000000218127824 */ /* 0x000fe200078e00ff */
[----:B------:R-:W5:Y:S01]  /*fdf0*/  LDL.LU R20, [R1+0x34] ;  /* 0x0000340001147983 */ /* 0x000f620000300800 */
[----:B------:R-:W-:Y:S02]  /*fe00*/  LEA R17, R19, R17, 0xa ;  /* 0x0000001113117211 */ /* 0x000fe400078e50ff */
[----:B------:R-:W-:Y:S01]  /*fe10*/  LOP3.LUT R0, R0, R21, RZ, 0xfc, !PT ;  /* 0x0000001500007212 */ /* 0x000fe200078efcff */
[----:B------:R-:W5:Y:S04]  /*fe20*/  LDL.LU R24, [R1+0x28] ;  /* 0x0000280001187983 */ /* 0x000f680000300800 */
[----:B------:R-:W5:Y:S04]  /*fe30*/  LDL.LU R26, [R1+0x58] ;  /* 0x00005800011a7983 */ /* 0x000f680000300800 */
[----:B------:R-:W5:Y:S04]  /*fe40*/  LDL.LU R21, [R1+0x10] ;  /* 0x0000100001157983 */ /* 0x000f680000300800 */
[----:B------:R-:W5:Y:S01]  /*fe50*/  LDL.LU R19, [R1+0x14] ;  /* 0x0000140001137983 */ /* 0x000f620000300800 */
[----:B------:R-:W0:Y:S01]  /*fe60*/  S2UR UR7, SR_CgaCtaId ;  /* 0x00000000000779c3 */ /* 0x000e220000008800 */
[----:B------:R-:W-:-:S02]  /*fe70*/  UMOV UR5, 0x400 ;  /* 0x0000040000057882 */ /* 0x000fc40000000000 */
[----:B------:R1:W-:Y:S04]  /*fe80*/  STL [R1+0x1b0], R17 ;  /* 0x0001b01101007387 */ /* 0x0003e80000100800 */
[----:B-1----:R-:W5:Y:S01]  /*fe90*/  LDL.LU R17, [R1+0xc] ;  /* 0x00000c0001117983 */ /* 0x002f620000300800 */
[----:B0-----:R-:W-:Y:S01]  /*fea0*/  ULEA UR5, UR7, UR5, 0x18 ;  /* 0x0000000507057291 */ /* 0x001fe2000f8ec0ff */
[----:B------:R-:W-:Y:S08]  /*feb0*/  BAR.SYNC.DEFER_BLOCKING 0x0 ;  /* 0x0000000000007b1d */ /* 0x000ff00000010000 */
[----:B--2---:R0:W-:Y:S04]  /*fec0*/  STS.U16 [R18+UR5+0x40000], R8 ;  /* 0x0400000812007988 */ /* 0x0041e80008000405 */
[----:B---3--:R-:W-:Y:S04]  /*fed0*/  STS.U16 [R18+UR5+0x48000], R2 ;  /* 0x0480000212007988 */ /* 0x008fe80008000405 */
[----:B0-----:R-:W2:Y:S04]  /*fee0*/  LDL.LU R8, [R1+0x5a94] ;  /* 0x005a940001087983 */ /* 0x001ea80000300800 */
[----:B----4-:R-:W-:Y:S04]  /*fef0*/  STS.U16 [R18+UR5+0x4a000], R22 ;  /* 0x04a0001612007988 */ /* 0x010fe80008000405 */
[----:B-----5:R-:W-:Y:S04]  /*ff00*/  STS.U16 [R18+UR5+0x44000], R21 ;  /* 0x0440001512007988 */ /* 0x020fe80008000405 */
[----:B------:R0:W-:Y:S04]  /*ff10*/  STS.U16 [R18+UR5+0x42000], R19 ;  /* 0x0420001312007988 */ /* 0x0001e80008000405 */
[----:B0-----:R-:W3:Y:S04]  /*ff20*/  LDL.LU R19, [R1+0x6c] ;  /* 0x00006c0001137983 */ /* 0x001ee80000300800 */
[----:B------:R-:W4:Y:S04]  /*ff30*/  LDL.LU R21, [R1+0x68] ;  /* 0x0000680001157983 */ /* 0x000f280000300800 */
[----:B------:R-:W5:Y:S04]  /*ff40*/  LDL.LU R2, [R1+0x5a90] ;  /* 0x005a900001027983 */ /* 0x000f680000300800 */
[----:B------:R-:W2:Y:S04]  /*ff50*/  LDL.LU R22, [R1+0x5a8c] ;  /* 0x005a8c0001167983 */ /* 0x000ea80000300800 */
[----:B------:R0:W-:Y:S02]  /*ff60*/  STS.U16 [R18+UR5+0x46000], R17 ;  /* 0x0460001112007988 */ /* 0x0001e40008000405 */
[----:B0-----:R-:W-:-:S02]  /*ff70*/  LOP3.LUT R17, R18, 0x10, RZ, 0x3c, !PT ;  /* 0x0000001012117812 */ /* 0x001fc400078e3cff */
[----:B-----5:R-:W-:Y:S04]  /*ff80*/  STS.U16 [R18+UR5+0x4e000], R2 ;  /* 0x04e0000212007988 */ /* 0x020fe80008000405 */
[----:B--2---:R0:W-:Y:S04]  /*ff90*/  STS.U16 [R18+UR5+0x4c000], R22 ;  /* 0x04c0001612007988 */ /* 0x0041e80008000405 */
[----:B0-----:R-:W2:Y:S04]  /*ffa0*/  LDL.LU R22, [R1+0x70] ;  /* 0x0000700001167983 */ /* 0x001ea80000300800 */
[----:B------:R-:W5:Y:S04]  /*ffb0*/  LDL.LU R18, [R1+0x2c] ;  /* 0x00002c0001127983 */ /* 0x000f680000300800 */
[----:B------:R-:W2:Y:S04]  /*ffc0*/  LDL.LU R2, [R1+0x24] ;  /* 0x0000240001027983 */ /* 0x000ea80000300800 */
[----:B------:R0:W-:Y:S04]  /*ffd0*/  STS.U16 [R17+UR5+0x40400], R20 ;  /* 0x0404001411007988 */ /* 0x0001e80008000405 */
[----:B------:R1:W-:Y:S04]  /*ffe0*/  STS.U16 [R17+UR5+0x42400], R28 ;  /* 0x0424001c11007988 */ /* 0x0003e80008000405 */
[----:B------:R-:W-:Y:S04]  /*fff0*/  STS.U16 [R17+UR5+0x48400], R9 ;  /* 0x0484000911007988 */ /* 0x000fe80008000405 */
[----:B0-----:R-:W3:Y:S04]  /*10000*/  LDL.LU R20, [R1+0x44] ;  /* 0x0000440001147983 */ /* 0x001ee80000300800 */
[----:B-1----:R-:W3:Y:S04]  /*10010*/  LDL.LU R28, [R1+0x5a88] ;  /* 0x005a8800011c7983 */ /* 0x002ee80000300800 */
[----:B------:R-:W-:Y:S04]  /*10020*/  STS.U16 [R17+UR5+0x4a400], R10 ;  /* 0x04a4000a11007988 */ /* 0x000fe80008000405 */
[----:B-----5:R0:W-:Y:S02]  /*10030*/  STS.U16 [R17+UR5+0x44400], R18 ;  /* 0x0444001211007988 */ /* 0x0201e40008000405 */
[----:B0-----:R-:W0:Y:S02]  /*10040*/  S2R R18, SR_TID.X ;  /* 0x0000000000127919 */ /* 0x001e240000002100 */
[----:B--2---:R1:W-:Y:S01]  /*10050*/  STS.U16 [R17+UR5+0x46400], R2 ;  /* 0x0464000211007988 */ /* 0x0043e20008000405 */
[----:B0-----:R-:W-:-:S05]  /*10060*/  LOP3.LUT R18, R18, 0x1ff, RZ, 0xc0, !PT ;  /* 0x000001ff12127812 */ /* 0x001fca00078ec0ff */
[----:B------:R-:W-:-:S05]  /*10070*/  IMAD.SHL.U32 R18, R18, 0x2, RZ ;  /* 0x0000000212127824 */ /* 0x000fca00078e00ff */
[----:B-1----:R-:W-:Y:S02]  /*10080*/  LOP3.LUT R2, R18, 0x20, RZ, 0x3c, !PT ;  /* 0x0000002012027812 */ /* 0x002fe400078e3cff */
[----:B------:R-:W2:Y:S04]  /*10090*/  LDL.LU R18, [R1+0x54] ;  /* 0x0000540001127983 */ /* 0x000ea80000300800 */
[----:B------:R-:W5:Y:S04]  /*100a0*/  LDL.LU R9, [R1+0x5a84] ;  /* 0x005a840001097983 */ /* 0x000f680000300800 */
[----:B------:R-:W2:Y:S04]  /*100b0*/  LDL.LU R10, [R1+0x5a80] ;  /* 0x005a8000010a7983 */ /* 0x000ea80000300800 */
[----:B-----5:R-:W-:Y:S04]  /*100c0*/  STS.U16 [R17+UR5+0x4e400], R9 ;  /* 0x04e4000911007988 */ /* 0x020fe80008000405 */
[----:B--2---:R0:W-:Y:S04]  /*100d0*/  STS.U16 [R17+UR5+0x4c400], R10 ;  /* 0x04c4000a11007988 */ /* 0x0041e80008000405 */
[----:B0-----:R-:W2:Y:S04]  /*100e0*/  LDL.LU R10, [R1+0x78] ;  /* 0x00007800010a7983 */ /* 0x001ea80000300800 */
[----:B------:R-:W5:Y:S04]  /*100f0*/  LDL.LU R9, [R1+0x4c] ;  /* 0x00004c0001097983 */ /* 0x000f680000300800 */
[----:B------:R0:W-:Y:S04]  /*10100*/  STS.U16 [R2+UR5+0x44800], R18 ;  /* 0x0448001202007988 */ /* 0x0001e80008000405 */
[----:B------:R-:W2:Y:S01]  /*10110*/  LDL.LU R17, [R1+0x4] ;  /* 0x0000040001117983 */ /* 0x000ea20000300800 */
[----:B0-----:R-:W0:Y:S03]  /*10120*/  S2R R18, SR_TID.X ;  /* 0x0000000000127919 */ /* 0x001e260000002100 */
[----:B------:R1:W-:Y:S04]  /*10130*/  STS.U16 [R2+UR5+0x40800], R24 ;  /* 0x0408001802007988 */ /* 0x0003e80008000405 */
[----:B------:R3:W-:Y:S04]  /*10140*/  STS.U16 [R2+UR5+0x42800], R26 ;  /* 0x0428001a02007988 */ /* 0x0007e80008000405 */
[----:B-1----:R-:W4:Y:S04]  /*10150*/  LDL.LU R24, [R1] ;  /* 0x0000000001187983 */ /* 0x002f280000300800 */
[----:B---3--:R-:W3:Y:S01]  /*10160*/  LDL.LU R26, [R1+0x94] ;  /* 0x00009400011a7983 */ /* 0x008ee20000300800 */
[----:B0-----:R-:W-:-:S04]  /*10170*/  LOP3.LUT R18, R18, 0x1ff, RZ, 0xc0, !PT ;  /* 0x000001ff12127812 */ /* 0x001fc800078ec0ff */
[----:B------:R-:W-:Y:S01]  /*10180*/  SHF.L.U32 R18, R18, 0x1, RZ ;  /* 0x0000000112127819 */ /* 0x000fe200000006ff */
[----:B-----5:R0:W-:Y:S03]  /*10190*/  STS.U16 [R2+UR5+0x46800], R9 ;  /* 0x0468000902007988 */ /* 0x0201e60008000405 */
[----:B0-----:R-:W-:Y:S02]  /*101a0*/  LOP3.LUT R9, R18, 0x30, RZ, 0x3c, !PT ;  /* 0x0000003012097812 */ /* 0x001fe400078e3cff */
[----:B------:R-:W5:Y:S04]  /*101b0*/  LDL.LU R18, [R1+0x50] ;  /* 0x0000500001127983 */ /* 0x000f680000300800 */
[----:B------:R0:W-:Y:S04]  /*101c0*/  STS.U16 [R2+UR5+0x4e800], R7 ;  /* 0x04e8000702007988 */ /* 0x0001e80008000405 */
[----:B------:R1:W-:Y:S04]  /*101d0*/  STS.U16 [R2+UR5+0x4c800], R8 ;  /* 0x04c8000802007988 */ /* 0x0003e80008000405 */
[----:B--2---:R2:W-:Y:S04]  /*101e0*/  STS.U16 [R2+UR5+0x4a800], R17 ;  /* 0x04a8001102007988 */ /* 0x0045e80008000405 */
[----:B0-----:R-:W3:Y:S04]  /*101f0*/  LDL.LU R7, [R1+0x9c] ;  /* 0x00009c0001077983 */ /* 0x001ee80000300800 */
[----:B-1----:R-:W3:Y:S04]  /*10200*/  LDL.LU R8, [R1+0x8c] ;  /* 0x00008c0001087983 */ /* 0x002ee80000300800 */
[----:B--2---:R-:W2:Y:S04]  /*10210*/  LDL.LU R17, [R1+0x7c] ;  /* 0x00007c0001117983 */ /* 0x004ea80000300800 */
[----:B-----5:R0:W-:Y:S02]  /*10220*/  STS.U16 [R2+UR5+0x48800], R18 ;  /* 0x0488001202007988 */ /* 0x0201e40008000405 */
[----:B0-----:R-:W0:Y:S02]  /*10230*/  S2R R18, SR_TID.X ;  /* 0x0000000000127919 */ /* 0x001e240000002100 */
[----:B------:R1:W-:Y:S04]  /*10240*/  STS.U16 [R9+UR5+0x40c00], R10 ;  /* 0x040c000a09007988 */ /* 0x0003e80008000405 */
[----:B------:R5:W-:Y:S04]  /*10250*/  STS.U16 [R9+UR5+0x42c00], R22 ;  /* 0x042c001609007988 */ /* 0x000be80008000405 */
[----:B-1----:R-:W2:Y:S04]  /*10260*/  LDL.LU R10, [R1+0x5c] ;  /* 0x00005c00010a7983 */ /* 0x002ea80000300800 */
[----:B-----5:R-:W5:Y:S01]  /*10270*/  LDL.LU R22, [R1+0x38] ;  /* 0x0000380001167983 */ /* 0x020f620000300800 */
[----:B0-----:R-:W-:-:S05]  /*10280*/  LOP3.LUT R18, R18, 0x1ff, RZ, 0xc0, !PT ;  /* 0x000001ff12127812 */ /* 0x001fca00078ec0ff */
[----:B------:R-:W-:-:S05]  /*10290*/  IMAD.SHL.U32 R18, R18, 0x2, RZ ;  /* 0x0000000212127824 */ /* 0x000fca00078e00ff */
[----:B------:R-:W-:Y:S02]  /*102a0*/  LOP3.LUT R2, R18, 0x40, RZ, 0x3c, !PT ;  /* 0x0000004012027812 */ /* 0x000fe400078e3cff */
[----:B------:R-:W2:Y:S04]  /*102b0*/  LDL.LU R18, [R1+0x84] ;  /* 0x0000840001127983 */ /* 0x000ea80000300800 */
[----:B------:R0:W-:Y:S04]  /*102c0*/  STS.U16 [R9+UR5+0x44c00], R19 ;  /* 0x044c001309007988 */ /* 0x0001e80008000405 */
[----:B----4-:R1:W-:Y:S04]  /*102d0*/  STS.U16 [R9+UR5+0x46c00], R21 ;  /* 0x046c001509007988 */ /* 0x0103e80008000405 */
[----:B------:R4:W-:Y:S04]  /*102e0*/  STS.U16 [R9+UR5+0x48c00], R20 ;  /* 0x048c001409007988 */ /* 0x0009e80008000405 */
[----:B0-----:R-:W5:Y:S04]  /*102f0*/  LDL.LU R19, [R1+0x98] ;  /* 0x0000980001137983 */ /* 0x001f680000300800 */
[----:B-1----:R-:W5:Y:S04]  /*10300*/  LDL.LU R21, [R1+0x88] ;  /* 0x0000880001157983 */ /* 0x002f680000300800 */
[----:B----4-:R-:W4:Y:S04]  /*10310*/  LDL.LU R20, [R1+0x74] ;  /* 0x0000740001147983 */ /* 0x010f280000300800 */
[----:B------:R0:W-:Y:S04]  /*10320*/  STS.U16 [R9+UR5+0x4ac00], R28 ;  /* 0x04ac001c09007988 */ /* 0x0001e80008000405 */
[----:B------:R1:W-:Y:S04]  /*10330*/  STS.U16 [R9+UR5+0x4cc00], R6 ;  /* 0x04cc000609007988 */ /* 0x0003e80008000405 */
[----:B------:R3:W-:Y:S04]  /*10340*/  STS.U16 [R9+UR5+0x4ec00], R5 ;  /* 0x04ec000509007988 */ /* 0x0007e80008000405 */
[----:B0-----:R-:W4:Y:S04]  /*10350*/  LDL.LU R28, [R1+0x3c] ;  /* 0x00003c00011c7983 */ /* 0x001f280000300800 */
[----:B-1----:R-:W4:Y:S04]  /*10360*/  LDL.LU R6, [R1+0x60] ;  /* 0x0000600001067983 */ /* 0x002f280000300800 */
[----:B---3--:R-:W3:Y:S04]  /*10370*/  LDL.LU R5, [R1+0x64] ;  /* 0x0000640001057983 */ /* 0x008ee80000300800 */
[----:B------:R-:W4:Y:S04]  /*10380*/  LDL.LU R9, [R1+0x80] ;  /* 0x0000800001097983 */ /* 0x000f280000300800 */
[----:B------:R0:W-:Y:S04]  /*10390*/  STS.U16 [R2+UR5+0x41000], R24 ;  /* 0x0410001802007988 */ /* 0x0001e80008000405 */
[----:B------:R1:W-:Y:S04]  /*103a0*/  STS.U16 [R2+UR5+0x43000], R26 ;  /* 0x0430001a02007988 */ /* 0x0003e80008000405 */
[----:B0-----:R-:W4:Y:S04]  /*103b0*/  LDL.LU R24, [R1+0x5a7c] ;  /* 0x005a7c0001187983 */ /* 0x001f280000300800 */
[----:B-1----:R-:W4:Y:S04]  /*103c0*/  LDL.LU R26, [R1+0x5a78] ;  /* 0x005a7800011a7983 */ /* 0x002f280000300800 */
[----:B------:R-:W-:Y:S04]  /*103d0*/  STS.U16 [R2+UR5+0x4d000], R4 ;  /* 0x04d0000402007988 */ /* 0x000fe80008000405 */
[----:B--2---:R0:W-:Y:S02]  /*103e0*/  STS.U16 [R2+UR5+0x45000], R18 ;  /* 0x0450001202007988 */ /* 0x0041e40008000405 */
[----:B0-----:R-:W0:Y:S02]  /*103f0*/  S2R R18, SR_TID.X ;  /* 0x0000000000127919 */ /* 0x001e240000002100 */
[----:B0-----:R-:W-:-:S04]  /*10400*/  LOP3.LUT R18, R18, 0x1ff, RZ, 0xc0, !PT ;  /* 0x000001ff12127812 */ /* 0x001fc800078ec0ff */
[----:B------:R-:W-:Y:S01]  /*10410*/  SHF.L.U32 R18, R18, 0x1, RZ ;  /* 0x0000000112127819 */ /* 0x000fe200000006ff */
[----:B---3--:R0:W-:Y:S03]  /*10420*/  STS.U16 [R2+UR5+0x47000], R5 ;  /* 0x0470000502007988 */ /* 0x0081e60008000405 */
[----:B0-----:R-:W-:Y:S02]  /*10430*/  LOP3.LUT R5, R18, 0x50, RZ, 0x3c, !PT ;  /* 0x0000005012057812 */ /* 0x001fe400078e3cff */
[----:B------:R-:W2:Y:S04]  /*10440*/  LDL.LU R18, [R1+0x40] ;  /* 0x0000400001127983 */ /* 0x000ea80000300800 */
[----:B----4-:R0:W-:Y:S04]  /*10450*/  STS.U16 [R2+UR5+0x4b000], R26 ;  /* 0x04b0001a02007988 */ /* 0x0101e80008000405 */
[----:B0-----:R-:W3:Y:S04]  /*10460*/  LDL.LU R26, [R1+0x90] ;  /* 0x00009000011a7983 */ /* 0x001ee80000300800 */
[----:B------:R-:W4:Y:S04]  /*10470*/  LDL.LU R4, [R1+0xa0] ;  /* 0x0000a00001047983 */ /* 0x000f280000300800 */
[----:B------:R-:W-:Y:S04]  /*10480*/  STS.U16 [R2+UR5+0x4f000], R3 ;  /* 0x04f0000302007988 */ /* 0x000fe80008000405 */
[----:B--2---:R0:W-:Y:S02]  /*10490*/  STS.U16 [R2+UR5+0x49000], R18 ;  /* 0x0490001202007988 */ /* 0x0041e40008000405 */
[----:B0-----:R-:W0:Y:S02]  /*104a0*/  S2R R18, SR_TID.X ;  /* 0x0000000000127919 */ /* 0x001e240000002100 */
[----:B------:R-:W-:Y:S04]  /*104b0*/  STS.U16 [R5+UR5+0x45400], R9 ;  /* 0x0454000905007988 */ /* 0x000fe80008000405 */
[----:B------:R-:W-:Y:S04]  /*104c0*/  STS.U16 [R5+UR5+0x47400], R6 ;  /* 0x0474000605007988 */ /* 0x000fe80008000405 */
[----:B---3--:R-:W-:Y:S04]  /*104d0*/  STS.U16 [R5+UR5+0x43400], R26 ;  /* 0x0434001a05007988 */ /* 0x008fe80008000405 */
[----:B----4-:R-:W-:Y:S01]  /*104e0*/  STS.U16 [R5+UR5+0x41400], R4 ;  /* 0x0414000405007988 */ /* 0x010fe20008000405 */
[----:B0-----:R-:W-:-:S05]  /*104f0*/  LOP3.LUT R18, R18, 0x1ff, RZ, 0xc0, !PT ;  /* 0x000001ff12127812 */ /* 0x001fca00078ec0ff */
[----:B------:R-:W-:Y:S01]  /*10500*/  IMAD.SHL.U32 R18, R18, 0x2, RZ ;  /* 0x0000000212127824 */ /* 0x000fe200078e00ff */
[----:B------:R-:W-:Y:S04]  /*10510*/  STS.U16 [R5+UR5+0x49400], R28 ;  /* 0x0494001c05007988 */ /* 0x000fe80008000405 */
[C---:B------:R-:W-:Y:S01]  /*10520*/  LOP3.LUT R2, R18.reuse, 0x60, RZ, 0x3c, !PT ;  /* 0x0000006012027812 */ /* 0x040fe200078e3cff */
[----:B------:R-:W-:Y:S04]  /*10530*/  STS.U16 [R5+UR5+0x4b400], R24 ;  /* 0x04b4001805007988 */ /* 0x000fe80008000405 */
[----:B------:R-:W-:Y:S04]  /*10540*/  STS.U16 [R5+UR5+0x4d400], R23 ;  /* 0x04d4001705007988 */ /* 0x000fe80008000405 */
[----:B------:R-:W-:Y:S04]  /*10550*/  STS.U16 [R5+UR5+0x4f400], R25 ;  /* 0x04f4001905007988 */ /* 0x000fe80008000405 */
[----:B------:R0:W-:Y:S04]  /*10560*/  STS.U16 [R2+UR5+0x4f800], R29 ;  /* 0x04f8001d02007988 */ /* 0x0001e80008000405 */
[----:B0-----:R-:W2:Y:S01]  /*10570*/  LDL R29, [R1+0x1b0] ;  /* 0x0001b000011d7983 */ /* 0x001ea20000100800 */
[----:B------:R-:W-:-:S03]  /*10580*/  LOP3.LUT R3, R18, 0x70, RZ, 0x3c, !PT ;  /* 0x0000007012037812 */ /* 0x000fc600078e3cff */
[----:B------:R-:W-:Y:S04]  /*10590*/  STS.U16 [R2+UR5+0x41800], R7 ;  /* 0x0418000702007988 */ /* 0x000fe80008000405 */
[----:B------:R-:W-:Y:S04]  /*105a0*/  STS.U16 [R2+UR5+0x43800], R8 ;  /* 0x0438000802007988 */ /* 0x000fe80008000405 */
[----:B------:R-:W-:Y:S04]  /*105b0*/  STS.U16 [R2+UR5+0x45800], R17 ;  /* 0x0458001102007988 */ /* 0x000fe80008000405 */
[----:B------:R-:W-:Y:S04]  /*105c0*/  STS.U16 [R2+UR5+0x47800], R10 ;  /* 0x0478000a02007988 */ /* 0x000fe80008000405 */
        /* <DEDUP_REMOVED lines=10> */
[----:B------:R-:W-:Y:S01]  /*10670*/  STS.U16 [R3+UR5+0x4fc00], R16 ;  /* 0x04fc001003007988 */ /* 0x000fe20008000405 */
[----:B------:R-:W-:Y:S06]  /*10680*/  BAR.SYNC.DEFER_BLOCKING 0x0 ;  /* 0x0000000000007b1d */ /* 0x000fec0000010000 */
[----:B------:R-:W0:Y:S04]  /*10690*/  LDSM.16.MT88.4 R4, [R0+UR5+0x2000] ;  /* 0x002000050004783b */ /* 0x000e280008004200 */
[----:B------:R-:W-:Y:S01]  /*106a0*/  LDSM.16.MT88.4 R20, [R0+UR5] ;  /* 0x000000050014783b */ /* 0x000fe20008004200 */
[----:B------:R-:W-:-:S03]  /*106b0*/  LOP3.LUT R28, R0, 0x40, RZ, 0x3c, !PT ;  /* 0x00000040001c7812 */ /* 0x000fc600078e3cff */
[----:B------:R-:W-:Y:S01]  /*106c0*/  LDSM.16.MT88.4 R16, [R0+UR5+0x180] ;  /* 0x000180050010783b */ /* 0x000fe20008004200 */
[----:B0-----:R-:W-:Y:S01]  /*106d0*/  MOV R9, R4 ;  /* 0x0000000400097202 */ /* 0x001fe20000000f00 */
[----:B------:R-:W-:Y:S01]  /*106e0*/  IMAD.MOV.U32 R8, RZ, RZ, R5 ;  /* 0x000000ffff087224 */ /* 0x000fe200078e0005 */
[----:B------:R-:W-:Y:S01]  /*106f0*/  MOV R3, R6 ;  /* 0x0000000600037202 */ /* 0x000fe20000000f00 */
[----:B------:R-:W-:Y:S02]  /*10700*/  IMAD.MOV.U32 R2, RZ, RZ, R7 ;  /* 0x000000ffff027224 */ /* 0x000fe400078e0007 */
[----:B------:R-:W0:Y:S04]  /*10710*/  LDSM.16.MT88.4 R4, [R0+UR5+0x80] ;  /* 0x000080050004783b */ /* 0x000e280008004200 */
[----:B--2---:R-:W-:Y:S04]  /*10720*/  STL [R1+0x58e8], R29 ;  /* 0x0058e81d01007387 */ /* 0x004fe80000100800 */
[----:B0-----:R0:W-:Y:S04]  /*10730*/  STL.64 [R1+0x5a60], R6 ;  /* 0x005a600601007387 */ /* 0x0011e80000100a00 */
[----:B------:R1:W-:Y:S04]  /*10740*/  STL.64 [R1+0x5a58], R4 ;  /* 0x005a580401007387 */ /* 0x0003e80000100a00 */
[----:B------:R-:W-:Y:S01]  /*10750*/  LDSM.16.M88.4 R12, [R29+UR5+0x40000] ;  /* 0x040000051d0c783b */ /* 0x000fe20008000200 */
[----:B0-----:R-:W-:Y:S01]  /*10760*/  MOV R6, R3 ;  /* 0x0000000300067202 */ /* 0x001fe20000000f00 */
[----:B------:R-:W-:Y:S01]  /*10770*/  IMAD.MOV.U32 R7, RZ, RZ, R2 ;  /* 0x000000ffff077224 */ /* 0x000fe200078e0002 */
[----:B------:R-:W-:-:S02]  /*10780*/  LOP3.LUT R3, R0, 0x20, RZ, 0x3c, !PT ;  /* 0x0000002000037812 */ /* 0x000fc400078e3cff */
[----:B-1----:R-:W-:Y:S01]  /*10790*/  MOV R4, R9 ;  /* 0x0000000900047202 */ /* 0x002fe20000000f00 */
[----:B------:R-:W-:Y:S01]  /*107a0*/  IMAD.MOV.U32 R5, RZ, RZ, R8 ;  /* 0x000000ffff057224 */ /* 0x000fe200078e0008 */
[----:B------:R-:W-:Y:S04]  /*107b0*/  STL.64 [R1+0x5a70], R6 ;  /* 0x005a700601007387 */ /* 0x000fe80000100a00 */
[----:B------:R-:W-:Y:S04]  /*107c0*/  STL.64 [R1+0x5a68], R4 ;  /* 0x005a680401007387 */ /* 0x000fe80000100a00 */
[----:B------:R-:W0:Y:S04]  /*107d0*/  LDSM.16.MT88.4 R4, [R3+UR5+0x80] ;  /* 0x000080050304783b */ /* 0x000e280008004200 */
[----:B------:R-:W-:Y:S04]  /*107e0*/  LDSM.16.MT88.4 R8, [R0+UR5+0x100] ;  /* 0x000100050008783b */ /* 0x000fe80008004200 */
[----:B------:R-:W-:Y:S01]  /*107f0*/  LDSM.16.MT88.4 R24, [R3+UR5] ;  /* 0x000000050318783b */ /* 0x000fe20008004200 */
[----:B0-----:R-:W-:-:S03]  /*10800*/  MOV R29, R6 ;  /* 0x00000006001d7202 */ /* 0x001fc60000000f00 */
[----:B------:R-:W-:Y:S01]  /*10810*/  STL.64 [R1+0x10], R4 ;  /* 0x0000100401007387 */ /* 0x000fe20000100a00 */
[----:B------:R-:W-:-:S03]  /*10820*/  IMAD.MOV.U32 R2, RZ, RZ, R7 ;  /* 0x000000ffff027224 */ /* 0x000fc600078e0007 */
[----:B------:R-:W0:Y:S04]  /*10830*/  LDSM.16.MT88.4 R4, [R3+UR5+0x100] ;  /* 0x000100050304783b */ /* 0x000e280008004200 */
[----:B0-----:R-:W-:Y:S04]  /*10840*/  STL.64 [R1+0x60], R4 ;  /* 0x0000600401007387 */ /* 0x001fe80000100a00 */
[----:B------:R0:W-:Y:S04]  /*10850*/  STL.64 [R1+0x68], R6 ;  /* 0x0000680601007387 */ /* 0x0001e80000100a00 */
[----:B0-----:R-:W2:Y:S04]  /*10860*/  LDL.LU.64 R6, [R1+0x5a70] ;  /* 0x005a700001067983 */ /* 0x001ea80000300a00 */
[----:B------:R-:W2:Y:S01]  /*10870*/  LDL.LU.64 R4, [R1+0x5a68] ;  /* 0x005a680001047983 */ /* 0x000ea20000300a00 */
[----:B------:R-:W-:-:S15]  /*10880*/  HMMA.16816.F32.BF16 R20, R20, R12, RZ ;  /* 0x0000000c1414723c */ /* 0x000fde00000418ff */
[----:B------:R-:W-:-:S05]  /*10890*/  NOP ;  /* 0x0000000000007918 */ /* 0x000fca0000000000 */
[----:B--2---:R-:W-:Y:S01]  /*108a0*/  HMMA.16816.F32.BF16 R20, R4, R14, R20 ;  /* 0x0000000e0414723c */ /* 0x004fe20000041814 */
[----:B------:R-:W2:Y:S04]  /*108b0*/  LDL.LU.64 R6, [R1+0x5a60] ;  /* 0x005a600001067983 */ /* 0x000ea80000300a00 */
[----:B------:R-:W2:Y:S04]  /*108c0*/  LDL.LU.64 R4, [R1+0x5a58] ;  /* 0x005a580001047983 */ /* 0x000ea80000300a00 */
[----:B------:R-:W-:Y:S04]  /*108d0*/  STL [R1+0x5a34], R14 ;  /* 0x005a340e01007387 */ /* 0x000fe80000100800 */
[----:B------:R-:W-:Y:S06]  /*108e0*/  STL [R1+0x5a30], R15 ;  /* 0x005a300f01007387 */ /* 0x000fec0000100800 */
[----:B------:R-:W-:Y:S04]  /*108f0*/  STL.64 [R1+0x1a0], R20 ;  /* 0x0001a01401007387 */ /* 0x000fe80000100a00 */
[----:B------:R-:W-:Y:S04]  /*10900*/  STL.64 [R1+0x1a8], R22 ;  /* 0x0001a81601007387 */ /* 0x000fe80000100a00 */
[----:B------:R-:W0:Y:S04]  /*10910*/  LDSM.16.MT88.4 R20, [R3+UR5+0x180] ;  /* 0x000180050314783b */ /* 0x000e280008004200 */
[----:B0-----:R-:W-:Y:S04]  /*10920*/  STL [R1+0x5a48], R20 ;  /* 0x005a481401007387 */ /* 0x001fe80000100800 */
[----:B------:R-:W-:Y:S04]  /*10930*/  STL [R1+0x5a44], R21 ;  /* 0x005a441501007387 */ /* 0x000fe80000100800 */
[----:B------:R-:W-:Y:S04]  /*10940*/  STL [R1+0x5a40], R22 ;  /* 0x005a401601007387 */ /* 0x000fe80000100800 */
[----:B------:R-:W-:Y:S04]  /*10950*/  STL [R1+0x5a3c], R23 ;  /* 0x005a3c1701007387 */ /* 0x000fe80000100800 */
[----:B------:R-:W0:Y:S01]  /*10960*/  LDSM.16.MT88.4 R20, [R28+UR5] ;  /* 0x000000051c14783b */ /* 0x000e220008004200 */
[----:B--2---:R-:W-:-:S15]  /*10970*/  HMMA.16816.F32.BF16 R4, R4, R12, RZ ;  /* 0x0000000c0404723c */ /* 0x004fde00000418ff */
[----:B------:R-:W-:-:S04]  /*10980*/  NOP ;  /* 0x0000000000007918 */ /* 0x000fc80000000000 */
[----:B------:R-:W-:Y:S04]  /*10990*/  STL.64 [R1+0xe0], R4 ;  /* 0x0000e00401007387 */ /* 0x000fe80000100a00 */
[----:B------:R1:W-:Y:S02]  /*109a0*/  STL.64 [R1+0xe8], R6 ;  /* 0x0000e80601007387 */ /* 0x0003e40000100a00 */
[----:B-1----:R-:W-:Y:S02]  /*109b0*/  HMMA.16816.F32.BF16 R4, R8, R12, RZ ;  /* 0x0000000c0804723c */ /* 0x002fe400000418ff */
[----:B0-----:R0:W-:Y:S04]  /*109c0*/  STL.64 [R1+0xa0], R20 ;  /* 0x0000a01401007387 */ /* 0x0011e80000100a00 */
[----:B------:R-:W-:Y:S04]  /*109d0*/  STL.64 [R1+0xa8], R22 ;  /* 0x0000a81601007387 */ /* 0x000fe80000100a00 */
[----:B------:R-:W1:Y:S09]  /*109e0*/  LDSM.16.MT88.4 R8, [R0+UR5+0x2100] ;  /* 0x002100050008783b */ /* 0x000e720008004200 */
[----:B0-----:R-:W-:Y:S01]  /*109f0*/  IMAD.MOV.U32 R21, RZ, RZ, R7 ;  /* 0x000000ffff157224 */ /* 0x001fe200078e0007 */
[----:B------:R-:W-:Y:S01]  /*10a00*/  MOV R20, R6 ;  /* 0x0000000600147202 */ /* 0x000fe20000000f00 */
[----:B------:R-:W-:Y:S04]  /*10a10*/  STL.64 [R1+0x90], R4 ;  /* 0x0000900401007387 */ /* 0x000fe80000100a00 */
[----:B------:R-:W-:Y:S04]  /*10a20*/  STL [R1+0x5a50], R21 ;  /* 0x005a501501007387 */ /* 0x000fe80000100800 */
[----:B------:R-:W-:Y:S04]  /*10a30*/  STL [R1+0x5a4c], R20 ;  /* 0x005a4c1401007387 */ /* 0x000fe80000100800 */
[----:B------:R-:W0:Y:S01]  /*10a40*/  LDSM.16.MT88.4 R20, [R0+UR5+0x2080] ;  /* 0x002080050014783b */ /* 0x000e220008004200 */
[----:B-1----:R-:W-:-:S03]  /*10a50*/  MOV R7, R8 ;  /* 0x0000000800077202 */ /* 0x002fc60000000f00 */
[----:B0-----:R-:W-:Y:S04]  /*10a60*/  STL.64 [R1+0xd0], R20 ;  /* 0x0000d01401007387 */ /* 0x001fe80000100a00 */
[----:B------:R-:W-:Y:S04]  /*10a70*/  STL.64 [R1+0xd8], R22 ;  /* 0x0000d81601007387 */ /* 0x000fe80000100a00 */
[----:B------:R-:W0:Y:S01]  /*10a80*/  LDSM.16.MT88.4 R20, [R0+UR5+0x2180] ;  /* 0x002180050014783b */ /* 0x000e220008004200 */
[----:B------:R-:W-:Y:S01]  /*10a90*/  IMAD.MOV.U32 R6, RZ, RZ, R9 ;  /* 0x000000ffff067224 */ /* 0x000fe200078e0009 */
[----:B------:R-:W-:Y:S01]  /*10aa0*/  MOV R5, R10 ;  /* 0x0000000a00057202 */ /* 0x000fe20000000f00 */
[----:B------:R-:W-:-:S02]  /*10ab0*/  IMAD.MOV.U32 R4, RZ, RZ, R11 ;  /* 0x000000ffff047224 */ /* 0x000fc400078e000b */
[----:B------:R-:W-:Y:S01]  /*10ac0*/  HMMA.16816.F32.BF16 R8, R16, R12, RZ ;  /* 0x0000000c1008723c */ /* 0x000fe200000418ff */
[----:B------:R-:W-:Y:S04]  /*10ad0*/  STL [R1+0x5a38], R0 ;  /* 0x005a380001007387 */ /* 0x000fe80000100800 */
[----:B0-----:R0:W-:Y:S04]  /*10ae0*/  STL.64 [R1+0xb0], R20 ;  /* 0x0000b01401007387 */ /* 0x0011e80000100a00 */
[----:B------:R-:W-:Y:S10]  /*10af0*/  STL.64 [R1+0xb8], R22 ;  /* 0x0000b81601007387 */ /* 0x000ff40000100a00 */
[----:B------:R-:W-:Y:S01]  /*10b00*/  STL.64 [R1+0x30], R8 ;  /* 0x0000300801007387 */ /* 0x000fe20000100a00 */
[----:B0-----:R-:W-:Y:S01]  /*10b10*/  MOV R21, R10 ;  /* 0x0000000a00157202 */ /* 0x001fe20000000f00 */
[----:B------:R-:W-:-:S02]  /*10b20*/  IMAD.MOV.U32 R20, RZ, RZ, R11 ;  /* 0x000000ffff147224 */ /* 0x000fc400078e000b */
[----:B------:R-:W2:Y:S04]  /*10b30*/  LDL.LU R16, [R1+0x10] ;  /* 0x0000100001107983 */ /* 0x000ea80000300800 */
[----:B------:R-:W0:Y:S04]  /*10b40*/  LDSM.16.MT88.4 R8, [R3+UR5+0x2000] ;  /* 0x002000050308783b */ /* 0x000e280008004200 */
[----:B------:R-:W2:Y:S04]  /*10b50*/  LDL.LU R17, [R1+0x14] ;  /* 0x0000140001117983 */ /* 0x000ea80000300800 */
[----:B0-----:R-:W-:Y:S04]  /*10b60*/  STL.64 [R1+0x80], R8 ;  /* 0x0000800801007387 */ /* 0x001fe80000100a00 */
[----:B------:R-:W-:Y:S04]  /*10b70*/  STL.64 [R1+0x88], R10 ;  /* 0x0000880a01007387 */ /* 0x000fe80000100a00 */
[----:B------:R-:W0:Y:S02]  /*10b80*/  LDSM.16.MT88.4 R8, [R3+UR5+0x2080] ;  /* 0x002080050308783b */ /* 0x000e240008004200 */
[----:B0-----:R-:W-:Y:S01]  /*10b90*/  MOV R22, R8 ;  /* 0x0000000800167202 */ /* 0x001fe20000000f00 */
[----:B------:R-:W-:Y:S01]  /*10ba0*/  IMAD.MOV.U32 R23, RZ, RZ, R9 ;  /* 0x000000ffff177224 */ /* 0x000fe200078e0009 */
[----:B------:R-:W-:Y:S01]  /*10bb0*/  STL [R1+0x78], R10 ;  /* 0x0000780a01007387 */ /* 0x000fe20000100800 */
[----:B------:R-:W-:-:S03]  /*10bc0*/  MOV R0, R11 ;  /* 0x0000000b00007202 */ /* 0x000fc60000000f00 */
[----:B------:R-:W0:Y:S01]  /*10bd0*/  LDSM.16.MT88.4 R8, [R3+UR5+0x2100] ;  /* 0x002100050308783b */ /* 0x000e220008004200 */
[----:B------:R-:W-:Y:S01]  /*10be0*/  MOV R18, R29 ;  /* 0x0000001d00127202 */ /* 0x000fe20000000f00 */
[----:B------:R-:W-:Y:S02]  /*10bf0*/  IMAD.MOV.U32 R19, RZ, RZ, R2 ;  /* 0x000000ffff137224 */ /* 0x000fe400078e0002 */
[----:B0-----:R-:W-:Y:S01]  /*10c00*/  IMAD.MOV.U32 R14, RZ, RZ, R8 ;  /* 0x000000ffff0e7224 */ /* 0x001fe200078e0008 */
[----:B------:R-:W-:Y:S01]  /*10c10*/  MOV R15, R9 ;  /* 0x00000009000f7202 */ /* 0x000fe20000000f00 */
[----:B------:R-:W-:Y:S01]  /*10c20*/  IMAD.MOV.U32 R29, RZ, RZ, R10 ;  /* 0x000000ffff1d7224 */ /* 0x000fe200078e000a */
[----:B------:R-:W-:Y:S02]  /*10c30*/  MOV R2, R11 ;  /* 0x0000000b00027202 */ /* 0x000fe40000000f00 */
[----:B------:R-:W0:Y:S04]  /*10c40*/  LDSM.16.MT88.4 R8, [R3+UR5+0x2180] ;  /* 0x002180050308783b */ /* 0x000e280008004200 */
[----:B------:R-:W-:Y:S04]  /*10c50*/  STL [R1+0x58ec], R3 ;  /* 0x0058ec0301007387 */ /* 0x000fe80000100800 */
[----:B0-----:R-:W-:Y:S04]  /*10c60*/  STL.64 [R1+0x40], R8 ;  /* 0x0000400801007387 */ /* 0x001fe80000100a00 */
[----:B------:R0:W-:Y:S02]  /*10c70*/  STL.64 [R1+0x48], R10 ;  /* 0x0000480a01007387 */ /* 0x0001e40000100a00 */
[----:B0-----:R-:W-:Y:S02]  /*10c80*/  HMMA.16816.F32.BF16 R8, R24, R12, RZ ;  /* 0x0000000c1808723c */ /* 0x001fe400000418ff */
[----:B------:R-:W0:-:S15]  /*10c90*/  LDSM.16.MT88.4 R24, [R28+UR5+0x2000] ;  /* 0x002000051c18783b */ /* 0x000e1e0008004200 */
[----:B------:R-:W-:Y:S02]  /*10ca0*/  NOP ;  /* 0x0000000000007918 */ /* 0x000fe40000000000 */
[----:B------:R-:W-:Y:S04]  /*10cb0*/  STL.64 [R1+0x59c8], R10 ;  /* 0x0059c80a01007387 */ /* 0x000fe80000100a00 */
[----:B------:R1:W-:Y:S04]  /*10cc0*/  STL.64 [R1+0x59c0], R8 ;  /* 0x0059c00801007387 */ /* 0x0003e80000100a00 */
[----:B-1----:R-:W3:Y:S04]  /*10cd0*/  LDL.LU R8, [R1+0xb0] ;  /* 0x0000b00001087983 */ /* 0x002ee80000300800 */
[----:B0-----:R-:W-:Y:S04]  /*10ce0*/  STL.64 [R1+0x20], R24 ;  /* 0x0000201801007387 */ /* 0x001fe80000100a00 */
[----:B------:R-:W-:Y:S04]  /*10cf0*/  STL.64 [R1+0x28], R26 ;  /* 0x0000281a01007387 */ /* 0x000fe80000100a00 */
[----:B------:R-:W3:Y:S04]  /*10d00*/  LDL.LU R9, [R1+0xb4] ;  /* 0x0000b40001097983 */ /* 0x000ee80000300800 */
[----:B------:R-:W4:Y:S04]  /*10d10*/  LDL.LU R10, [R1+0xb8] ;  /* 0x0000b800010a7983 */ /* 0x000f280000300800 */
[----:B------:R-:W4:Y:S01]  /*10d20*/  LDL.LU R11, [R1+0xbc] ;  /* 0x0000bc00010b7983 */ /* 0x000f220000300800 */
[----:B--2---:R-:W-:Y:S03]  /*10d30*/  HMMA.16816.F32.BF16 R16, R16, R12, RZ ;  /* 0x0000000c1010723c */ /* 0x004fe600000418ff */
[----:B----4-:R-:W-:Y:S04]  /*10d40*/  STL.64 [R1+0x59e8], R10 ;  /* 0x0059e80a01007387 */ /* 0x010fe80000100a00 */
[----:B---3--:R-:W-:-:S12]  /*10d50*/  STL.64 [R1+0x59e0], R8 ;  /* 0x0059e00801007387 */ /* 0x008fd80000100a00 */
[----:B------:R-:W-:Y:S04]  /*10d60*/  STL.64 [R1+0x59b8], R18 ;  /* 0x0059b81201007387 */ /* 0x000fe80000100a00 */
[----:B------:R0:W-:Y:S04]  /*10d70*/  STL.64 [R1+0x59b0], R16 ;  /* 0x0059b01001007387 */ /* 0x0001e80000100a00 */
[----:B0-----:R-:W2:Y:S04]  /*10d80*/  LDL.LU R16, [R1+0x80] ;  /* 0x0000800001107983 */ /* 0x001ea80000300800 */
[----:B------:R-:W2:Y:S04]  /*10d90*/  LDL.LU R17, [R1+0x84] ;  /* 0x0000840001117983 */ /* 0x000ea80000300800 */
[----:B------:R-:W3:Y:S04]  /*10da0*/  LDL.LU R18, [R1+0x88] ;  /* 0x0000880001127983 */ /* 0x000ee80000300800 */
[----:B------:R-:W3:Y:S01]  /*10db0*/  LDL.LU R19, [R1+0x8c] ;  /* 0x00008c0001137983 */ /* 0x000ee20000300800 */
[----:B------:R-:W-:Y:S01]  /*10dc0*/  IMAD.MOV.U32 R10, RZ, RZ, R5 ;  /* 0x000000ffff0a7224 */ /* 0x000fe200078e0005 */
[----:B------:R-:W-:Y:S01]  /*10dd0*/  MOV R11, R4 ;  /* 0x00000004000b7202 */ /* 0x000fe20000000f00 */
[----:B------:R-:W-:Y:S01]  /*10de0*/  IMAD.MOV.U32 R8, RZ, RZ, R7 ;  /* 0x000000ffff087224 */ /* 0x000fe200078e0007 */
[----:B------:R-:W-:Y:S01]  /*10df0*/  MOV R9, R6 ;  /* 0x0000000600097202 */ /* 0x000fe20000000f00 */
[----:B------:R-:W4:Y:S04]  /*10e00*/  LDL.LU R4, [R1+0x60] ;  /* 0x0000600001047983 */ /* 0x000f280000300800 */
[----:B------:R-:W4:Y:S04]  /*10e10*/  LDL.LU R5, [R1+0x64] ;  /* 0x0000640001057983 */ /* 0x000f280000300800 */
[----:B------:R-:W4:Y:S04]  /*10e20*/  LDL.LU R6, [R1+0x68] ;  /* 0x0000680001067983 */ /* 0x000f280000300800 */
[----:B------:R-:W4:Y:S04]  /*10e30*/  LDL.LU R7, [R1+0x6c] ;  /* 0x00006c0001077983 */ /* 0x000f280000300800 */
[----:B------:R-:W-:Y:S04]  /*10e40*/  STL.64 [R1+0x5a08], R10 ;  /* 0x005a080a01007387 */ /* 0x000fe80000100a00 */
[----:B------:R-:W-:Y:S04]  /*10e50*/  STL.64 [R1+0x5a00], R8 ;  /* 0x005a000801007387 */ /* 0x000fe80000100a00 */
[----:B---3--:R0:W-:Y:S04]  /*10e60*/  STL.64 [R1+0x59d8], R18 ;  /* 0x0059d81201007387 */ /* 0x0081e80000100a00 */
[----:B--2---:R1:W-:Y:S01]  /*10e70*/  STL.64 [R1+0x59d0], R16 ;  /* 0x0059d01001007387 */ /* 0x0043e20000100a00 */
[----:B0-----:R-:W-:Y:S01]  /*10e80*/  IMAD.MOV.U32 R18, RZ, RZ, R21 ;  /* 0x000000ffff127224 */ /* 0x001fe200078e0015 */
[----:B------:R-:W-:-:S02]  /*10e90*/  MOV R19, R20 ;  /* 0x0000001400137202 */ /* 0x000fc40000000f00 */
[----:B-1----:R-:W2:Y:S04]  /*10ea0*/  LDL.LU R16, [R1+0x30] ;  /* 0x0000300001107983 */ /* 0x002ea80000300800 */
[----:B------:R-:W2:Y:S04]  /*10eb0*/  LDL.LU R17, [R1+0x34] ;  /* 0x0000340001117983 */ /* 0x000ea80000300800 */
[----:B------:R-:W3:Y:S04]  /*10ec0*/  LDL.LU R21, [R1+0x5a50] ;  /* 0x005a500001157983 */ /* 0x000ee80000300800 */
[----:B------:R-:W5:Y:S04]  /*10ed0*/  LDL.LU R20, [R1+0x5a4c] ;  /* 0x005a4c0001147983 */ /* 0x000f680000300800 */
[----:B------:R-:W2:Y:S04]  /*10ee0*/  LDL.LU R8, [R1+0xd0] ;  /* 0x0000d00001087983 */ /* 0x000ea80000300800 */
[----:B------:R-:W2:Y:S04]  /*10ef0*/  LDL.LU R9, [R1+0xd4] ;  /* 0x0000d40001097983 */ /* 0x000ea80000300800 */
[----:B------:R-:W2:Y:S04]  /*10f00*/  LDL.LU R10, [R1+0xd8] ;  /* 0x0000d800010a7983 */ /* 0x000ea80000300800 */
[----:B------:R-:W2:Y:S01]  /*10f10*/  LDL.LU R11, [R1+0xdc] ;  /* 0x0000dc00010b7983 */ /* 0x000ea20000300800 */
[----:B----4-:R-:W-:Y:S03]  /*10f20*/  HMMA.16816.F32.BF16 R4, R4, R12, RZ ;  /* 0x0000000c0404723c */ /* 0x010fe600000418ff */
[----:B--2---:R-:W-:Y:S04]  /*10f30*/  STL.64 [R1+0x5a28], R10 ;  /* 0x005a280a01007387 */ /* 0x004fe80000100a00 */
[----:B------:R-:W-:Y:S04]  /*10f40*/  STL.64 [R1+0x5a20], R8 ;  /* 0x005a200801007387 */ /* 0x000fe80000100a00 */
[----:B------:R-:W2:Y:S04]  /*10f50*/  LDL.LU R24, [R1+0xa0] ;  /* 0x0000a00001187983 */ /* 0x000ea80000300800 */
[----:B------:R-:W2:Y:S04]  /*10f60*/  LDL.LU R25, [R1+0xa4] ;  /* 0x0000a40001197983 */ /* 0x000ea80000300800 */
[----:B------:R-:W2:Y:S04]  /*10f70*/  LDL.LU R26, [R1+0xa8] ;  /* 0x0000a800011a7983 */ /* 0x000ea80000300800 */
[----:B------:R-:W2:Y:S04]  /*10f80*/  LDL.LU R27, [R1+0xac] ;  /* 0x0000ac00011b7983 */ /* 0x000ea80000300800 */
[----:B------:R-:W-:Y:S04]  /*10f90*/  STL.64 [R1+0x59f8], R18 ;  /* 0x0059f81201007387 */ /* 0x000fe80000100a00 */
[----:B------:R0:W-:Y:S04]  /*10fa0*/  STL.64 [R1+0x59f0], R16 ;  /* 0x0059f01001007387 */ /* 0x0001e80000100a00 */
[----:B------:R-:W1:Y:S04]  /*10fb0*/  LDSM.16.MT88.4 R8, [R28+UR5+0x80] ;  /* 0x000080051c08783b */ /* 0x000e680008004200 */
[----:B0-----:R-:W4:Y:S04]  /*10fc0*/  LDL.LU R16, [R1+0x90] ;  /* 0x0000900001107983 */ /* 0x001f280000300800 */
[----:B------:R-:W4:Y:S01]  /*10fd0*/  LDL.LU R17, [R1+0x94] ;  /* 0x0000940001117983 */ /* 0x000f220000300800 */
[----:B-----5:R-:W-:Y:S01]  /*10fe0*/  IMAD.MOV.U32 R18, RZ, RZ, R20 ;  /* 0x000000ffff127224 */ /* 0x020fe200078e0014 */
[----:B---3--:R-:W-:-:S02]  /*10ff0*/  MOV R19, R21 ;  /* 0x0000001500137202 */ /* 0x008fc40000000f00 */
[----:B------:R-:W3:Y:S04]  /*11000*/  LDL.LU R20, [R1+0x5a48] ;  /* 0x005a480001147983 */ /* 0x000ee80000300800 */
[----:B------:R-:W3:Y:S04]  /*11010*/  LDL.LU R21, [R1+0x5a44] ;  /* 0x005a440001157983 */ /* 0x000ee80000300800 */
[----:B------:R-:W-:Y:S04]  /*11020*/  STL.64 [R1+0x5a18], R18 ;  /* 0x005a181201007387 */ /* 0x000fe80000100a00 */
[----:B----4-:R0:W-:Y:S04]  /*11030*/  STL.64 [R1+0x5a10], R16 ;  /* 0x005a101001007387 */ /* 0x0101e80000100a00 */
[----:B0-----:R-:W4:Y:S04]  /*11040*/  LDL.LU R16, [R1+0xe0] ;  /* 0x0000e00001107983 */ /* 0x001f280000300800 */
[----:B------:R-:W4:Y:S04]  /*11050*/  LDL.LU R17, [R1+0xe4] ;  /* 0x0000e40001117983 */ /* 0x000f280000300800 */
[----:B------:R-:W4:Y:S04]  /*11060*/  LDL.LU R18, [R1+0xe8] ;  /* 0x0000e80001127983 */ /* 0x000f280000300800 */
[----:B------:R-:W4:Y:S04]  /*11070*/  LDL.LU R19, [R1+0xec] ;  /* 0x0000ec0001137983 */ /* 0x000f280000300800 */
[----:B------:R-:W-:Y:S04]  /*11080*/  STL.64 [R1+0x59a8], R6 ;  /* 0x0059a80601007387 */ /* 0x000fe80000100a00 */
[----:B------:R0:W-:Y:S02]  /*11090*/  STL.64 [R1+0x59a0], R4 ;  /* 0x0059a00401007387 */ /* 0x0001e40000100a00 */
[----:B0-----:R-:W-:Y:S01]  /*110a0*/  IMAD.MOV.U32 R4, RZ, RZ, R22 ;  /* 0x000000ffff047224 */ /* 0x001fe200078e0016 */
[----:B------:R-:W-:Y:S01]  /*110b0*/  MOV R5, R23 ;  /* 0x0000001700057202 */ /* 0x000fe20000000f00 */
[----:B------:R-:W3:Y:S04]  /*110c0*/  LDL.LU R22, [R1+0x5a40] ;  /* 0x005a400001167983 */ /* 0x000ee80000300800 */
[----:B------:R-:W3:Y:S01]  /*110d0*/  LDL.LU R23, [R1+0x5a3c] ;  /* 0x005a3c0001177983 */ /* 0x000ee20000300800 */
[----:B------:R-:W-:-:S03]  /*110e0*/  IMAD.MOV.U32 R7, RZ, RZ, R0 ;  /* 0x000000ffff077224 */ /* 0x000fc600078e0000 */
[----:B------:R-:W5:Y:S04]  /*110f0*/  LDL.LU R6, [R1+0x78] ;  /* 0x0000780001067983 */ /* 0x000f680000300800 */
[----:B------:R-:W2:Y:S04]  /*11100*/  LDL.LU R0, [R1+0x5a38] ;  /* 0x005a380001007983 */ /* 0x000ea80000300800 */
[----:B-1----:R-:W-:Y:S04]  /*11110*/  STL.64 [R1+0x10], R8 ;  /* 0x0000100801007387 */ /* 0x002fe80000100a00 */
[----:B------:R-:W-:Y:S04]  /*11120*/  STL.64 [R1+0x18], R10 ;  /* 0x0000180a01007387 */ /* 0x000fe80000100a00 */
[----:B------:R-:W0:Y:S04]  /*11130*/  LDSM.16.MT88.4 R8, [R28+UR5+0x100] ;  /* 0x000100051c08783b */ /* 0x000e280008004200 */
[----:B0-----:R-:W-:Y:S04]  /*11140*/  STL.64 [R1], R8 ;  /* 0x0000000801007387 */ /* 0x001fe80000100a00 */
[----:B------:R-:W-:Y:S04]  /*11150*/  STL.64 [R1+0x8], R10 ;  /* 0x0000080a01007387 */ /* 0x000fe80000100a00 */
[----:B------:R-:W0:Y:S01]  /*11160*/  LDSM.16.MT88.4 R8, [R28+UR5+0x180] ;  /* 0x000180051c08783b */ /* 0x000e220008004200 */
[----:B---3--:R-:W-:-:S15]  /*11170*/  HMMA.16816.F32.BF16 R20, R20, R12, RZ ;  /* 0x0000000c1414723c */ /* 0x008fde00000418ff */
[----:B------:R-:W-:-:S04]  /*11180*/  NOP ;  /* 0x0000000000007918 */ /* 0x000fc80000000000 */
[----:B------:R1:W-:Y:S04]  /*11190*/  STL.64 [R1+0x5998], R22 ;  /* 0x0059981601007387 */ /* 0x0003e80000100a00 */
[----:B0-----:R-:W-:Y:S01]  /*111a0*/  STL.64 [R1+0x60], R8 ;  /* 0x0000600801007387 */ /* 0x001fe20000100a00 */
[----:B-1----:R-:W-:Y:S01]  /*111b0*/  IMAD.MOV.U32 R23, RZ, RZ, R2 ;  /* 0x000000ffff177224 */ /* 0x002fe200078e0002 */
[----:B--2---:R-:W-:Y:S02]  /*111c0*/  LOP3.LUT R2, R0, 0x60, RZ, 0x3c, !PT ;  /* 0x0000006000027812 */ /* 0x004fe400078e3cff */
[----:B------:R-:W-:Y:S04]  /*111d0*/  STL.64 [R1+0x68], R10 ;  /* 0x0000680a01007387 */ /* 0x000fe80000100a00 */
[----:B------:R-:W0:Y:S04]  /*111e0*/  LDSM.16.MT88.4 R8, [R2+UR5] ;  /* 0x000000050208783b */ /* 0x000e280008004200 */
[----:B------:R1:W-:Y:S01]  /*111f0*/  STL.64 [R1+0x5990], R20 ;  /* 0x0059901401007387 */ /* 0x0003e20000100a00 */
[----:B------:R-:W-:-:S02]  /*11200*/  MOV R22, R29 ;  /* 0x0000001d00167202 */ /* 0x000fc40000000f00 */
[----:B-1----:R-:W-:Y:S01]  /*11210*/  MOV R20, R14 ;  /* 0x0000000e00147202 */ /* 0x002fe20000000f00 */
[----:B------:R-:W-:Y:S01]  /*11220*/  IMAD.MOV.U32 R21, RZ, RZ, R15 ;  /* 0x000000ffff157224 */ /* 0x000fe200078e000f */
[----:B------:R-:W4:Y:S04]  /*11230*/  LDL.LU R14, [R1+0x5a34] ;  /* 0x005a3400010e7983 */ /* 0x000f280000300800 */
[----:B------:R-:W4:Y:S04]  /*11240*/  LDL.LU R15, [R1+0x5a30] ;  /* 0x005a3000010f7983 */ /* 0x000f280000300800 */
[----:B------:R1:W-:Y:S01]  /*11250*/  STL [R1+0x58f0], R0 ;  /* 0x0058f00001007387 */ /* 0x0003e20000100800 */
[----:B0-----:R-:W-:-:S03]  /*11260*/  IMAD.MOV.U32 R3, RZ, RZ, R10 ;  /* 0x000000ffff037224 */ /* 0x001fc600078e000a */
[----:B------:R0:W-:Y:S01]  /*11270*/  STL [R1+0xf0], R8 ;  /* 0x0000f00801007387 */ /* 0x0001e20000100800 */
[----:B-1----:R-:W-:Y:S02]  /*11280*/  MOV R0, R11 ;  /* 0x0000000b00007202 */ /* 0x002fe40000000f00 */
[----:B------:R-:W-:Y:S01]  /*11290*/  MOV R29, R9 ;  /* 0x00000009001d7202 */ /* 0x000fe20000000f00 */
[----:B------:R-:W4:Y:S04]  /*112a0*/  LDL.LU.64 R10, [R1+0x5a28] ;  /* 0x005a2800010a7983 */ /* 0x000f280000300a00 */
[----:B0-----:R-:W4:Y:S02]  /*112b0*/  LDL.LU.64 R8, [R1+0x5a20] ;  /* 0x005a200001087983 */ /* 0x001f240000300a00 */
[----:B----4-:R-:W-:Y:S02]  /*112c0*/  HMMA.16816.F32.BF16 R8, R8, R14, R16 ;  /* 0x0000000e0808723c */ /* 0x010fe40000041810 */
[----:B------:R-:W2:Y:S04]  /*112d0*/  LDL.LU.64 R18, [R1+0x5a18] ;  /* 0x005a180001127983 */ /* 0x000ea80000300a00 */
[----:B------:R-:W2:-:S13]  /*112e0*/  LDL.LU.64 R16, [R1+0x5a10] ;  /* 0x005a100001107983 */ /* 0x000e9a0000300a00 */
[----:B------:R-:W-:Y:S04]  /*112f0*/  STL.64 [R1+0x190], R8 ;  /* 0x0001900801007387 */ /* 0x000fe80000100a00 */
[----:B------:R0:W-:Y:S04]  /*11300*/  STL.64 [R1+0x198], R10 ;  /* 0x0001980a01007387 */ /* 0x0001e80000100a00 */
[----:B0-----:R-:W2:Y:S04]  /*11310*/  LDL.LU.64 R10, [R1+0x5a08] ;  /* 0x005a0800010a7983 */ /* 0x001ea80000300a00 */
[----:B------:R-:W2:Y:S02]  /*11320*/  LDL.LU.64 R8, [R1+0x5a00] ;  /* 0x005a000001087983 */ /* 0x000ea40000300a00 */
[----:B--2---:R-:W-:Y:S02]  /*11330*/  HMMA.16816.F32.BF16 R8, R8, R14, R16 ;  /* 0x0000000e0808723c */ /* 0x004fe40000041810 */
        /* <DEDUP_REMOVED lines=14> */
[----:B------:R-:W5:Y:S04]  /*11420*/  LDL.LU.64 R18, [R1+0x59b8] ;  /* 0x0059b80001127983 */ /* 0x000f680000300a00 */
[----:B------:R-:W5:-:S13]  /*11430*/  LDL.LU.64 R16, [R1+0x59b0] ;  /* 0x0059b00001107983 */ /* 0x000f5a0000300a00 */
[----:B------:R0:W-:Y:S04]  /*11440*/  STL.64 [R1+0x160], R8 ;  /* 0x0001600801007387 */ /* 0x0001e80000100a00 */
[----:B------:R1:W-:Y:S04]  /*11450*/  STL.64 [R1+0x168], R10 ;  /* 0x0001680a01007387 */ /* 0x0003e80000100a00 */
[----:B0-----:R-:W2:Y:S04]  /*11460*/  LDL.LU R8, [R1] ;  /* 0x0000000001087983 */ /* 0x001ea80000300800 */
[----:B------:R-:W2:Y:S04]  /*11470*/  LDL.LU R9, [R1+0x4] ;  /* 0x0000040001097983 */ /* 0x000ea80000300800 */
[----:B-1----:R-:W2:Y:S04]  /*11480*/  LDL.LU R10, [R1+0x8] ;  /* 0x00000800010a7983 */ /* 0x002ea80000300800 */
[----:B------:R-:W2:Y:S01]  /*11490*/  LDL.LU R11, [R1+0xc] ;  /* 0x00000c00010b7983 */ /* 0x000ea20000300800 */
[----:B-----5:R-:W-:Y:S03]  /*114a0*/  HMMA.16816.F32.BF16 R16, R4, R14, R16 ;  /* 0x0000000e0410723c */ /* 0x020fe60000041810 */
[----:B------:R-:W3:Y:S04]  /*114b0*/  LDL.LU.64 R6, [R1+0x59a8] ;  /* 0x0059a80001067983 */ /* 0x000ee80000300a00 */
[----:B------:R-:W3:-:S12]  /*114c0*/  LDL.LU.64 R4, [R1+0x59a0] ;  /* 0x0059a00001047983 */ /* 0x000ed80000300a00 */
[----:B------:R0:W-:Y:S04]  /*114d0*/  STL.64 [R1+0x150], R16 ;  /* 0x0001501001007387 */ /* 0x0001e80000100a00 */
[----:B------:R1:W-:Y:S04]  /*114e0*/  STL.64 [R1+0x158], R18 ;  /* 0x0001581201007387 */ /* 0x0003e80000100a00 */
[----:B0-----:R-:W4:Y:S04]  /*114f0*/  LDL.LU R16, [R1+0x40] ;  /* 0x0000400001107983 */ /* 0x001f280000300800 */
[----:B------:R-:W4:Y:S04]  /*11500*/  LDL.LU R17, [R1+0x44] ;  /* 0x0000440001117983 */ /* 0x000f280000300800 */
[----:B-1----:R-:W4:Y:S04]  /*11510*/  LDL.LU R18, [R1+0x48] ;  /* 0x0000480001127983 */ /* 0x002f280000300800 */
[----:B------:R-:W4:Y:S01]  /*11520*/  LDL.LU R19, [R1+0x4c] ;  /* 0x00004c0001137983 */ /* 0x000f220000300800 */
[----:B---3--:R-:W-:Y:S03]  /*11530*/  HMMA.16816.F32.BF16 R4, R20, R14, R4 ;  /* 0x0000000e1404723c */ /* 0x008fe60000041804 */
[----:B------:R-:W4:Y:S04]  /*11540*/  LDL.LU.64 R22, [R1+0x5998] ;  /* 0x0059980001167983 */ /* 0x000f280000300a00 */
[----:B------:R-:W4:-:S12]  /*11550*/  LDL.LU.64 R20, [R1+0x5990] ;  /* 0x0059900001147983 */ /* 0x000f180000300a00 */
[----:B------:R0:W-:Y:S04]  /*11560*/  STL.64 [R1+0x140], R4 ;  /* 0x0001400401007387 */ /* 0x0001e80000100a00 */
[----:B------:R1:W-:Y:S04]  /*11570*/  STL.64 [R1+0x148], R6 ;  /* 0x0001480601007387 */ /* 0x0003e80000100a00 */
[----:B0-----:R-:W3:Y:S04]  /*11580*/  LDL.LU R4, [R1+0x60] ;  /* 0x0000600001047983 */ /* 0x001ee80000300800 */
[----:B------:R-:W3:Y:S04]  /*11590*/  LDL.LU R5, [R1+0x64] ;  /* 0x0000640001057983 */ /* 0x000ee80000300800 */
[----:B-1----:R-:W3:Y:S04]  /*115a0*/  LDL.LU R6, [R1+0x68] ;  /* 0x0000680001067983 */ /* 0x002ee80000300800 */
[----:B------:R-:W3:Y:S01]  /*115b0*/  LDL.LU R7, [R1+0x6c] ;  /* 0x00006c0001077983 */ /* 0x000ee20000300800 */
[----:B----4-:R-:W-:Y:S03]  /*115c0*/  HMMA.16816.F32.BF16 R20, R16, R14, R20 ;  /* 0x0000000e1014723c */ /* 0x010fe60000041814 */
[----:B------:R-:W0:Y:S04]  /*115d0*/  LDSM.16.MT88.4 R16, [R2+UR5+0x80] ;  /* 0x000080050210783b */ /* 0x000e280008004200 */
[----:B0-----:R-:W-:-:S12]  /*115e0*/  STL.64 [R1+0x5978], R18 ;  /* 0x0059781201007387 */ /* 0x001fd80000100a00 */
[----:B------:R-:W-:Y:S04]  /*115f0*/  STL.64 [R1+0x130], R20 ;  /* 0x0001301401007387 */ /* 0x000fe80000100a00 */
[----:B------:R-:W-:Y:S04]  /*11600*/  STL.64 [R1+0x138], R22 ;  /* 0x0001381601007387 */ /* 0x000fe80000100a00 */
[----:B------:R-:W0:Y:S04]  /*11610*/  LDSM.16.MT88.4 R20, [R2+UR5+0x100] ;  /* 0x000100050214783b */ /* 0x000e280008004200 */
[----:B------:R1:W-:Y:S04]  /*11620*/  STL.64 [R1+0x5970], R16 ;  /* 0x0059701001007387 */ /* 0x0003e80000100a00 */
[----:B-1----:R-:W4:Y:S04]  /*11630*/  LDL.LU R16, [R1+0x10] ;  /* 0x0000100001107983 */ /* 0x002f280000300800 */
[----:B------:R-:W4:Y:S04]  /*11640*/  LDL.LU R17, [R1+0x14] ;  /* 0x0000140001117983 */ /* 0x000f280000300800 */
[----:B------:R-:W4:Y:S04]  /*11650*/  LDL.LU R18, [R1+0x18] ;  /* 0x0000180001127983 */ /* 0x000f280000300800 */
[----:B------:R-:W4:Y:S04]  /*11660*/  LDL.LU R19, [R1+0x1c] ;  /* 0x00001c0001137983 */ /* 0x000f280000300800 */
[----:B0-----:R0:W-:Y:S04]  /*11670*/  STL [R1+0x596c], R20 ;  /* 0x00596c1401007387 */ /* 0x0011e80000100800 */
[----:B------:R1:W-:Y:S04]  /*11680*/  STL [R1+0x5968], R21 ;  /* 0x0059681501007387 */ /* 0x0003e80000100800 */
[----:B------:R5:W-:Y:S04]  /*11690*/  STL [R1+0x5964], R22 ;  /* 0x0059641601007387 */ /* 0x000be80000100800 */
[----:B------:R2:W-:Y:S04]  /*116a0*/  STL [R1+0x5960], R23 ;  /* 0x0059601701007387 */ /* 0x0005e80000100800 */
[----:B0-----:R-:W4:Y:S04]  /*116b0*/  LDL.LU R20, [R1+0x20] ;  /* 0x0000200001147983 */ /* 0x001f280000300800 */
[----:B-1----:R-:W4:Y:S04]  /*116c0*/  LDL.LU R21, [R1+0x24] ;  /* 0x0000240001157983 */ /* 0x002f280000300800 */
[----:B-----5:R-:W4:Y:S04]  /*116d0*/  LDL.LU R22, [R1+0x28] ;  /* 0x0000280001167983 */ /* 0x020f280000300800 */
[----:B--2---:R-:W4:Y:S01]  /*116e0*/  LDL.LU R23, [R1+0x2c] ;  /* 0x00002c0001177983 */ /* 0x004f220000300800 */
[-C--:B------:R-:W-:Y:S03]  /*116f0*/  HMMA.16816.F32.BF16 R24, R24, R12.reuse, RZ ;  /* 0x0000000c1818723c */ /* 0x080fe600000418ff */
[----:B------:R-:W-:Y:S04]  /*11700*/  STL [R1+0x594c], R14 ;  /* 0x00594c0e01007387 */ /* 0x000fe80000100800 */
[----:B------:R-:W-:Y:S01]  /*11710*/  STL [R1+0x5948], R15 ;  /* 0x0059480f01007387 */ /* 0x000fe20000100800 */
[-C--:B------:R-:W-:Y:S08]  /*11720*/  HMMA.16816.F32.BF16 R8, R8, R12.reuse, RZ ;  /* 0x0000000c0808723c */ /* 0x080ff000000418ff */
[----:B---3--:R-:W-:Y:S08]  /*11730*/  HMMA.16816.F32.BF16 R4, R4, R12, RZ ;  /* 0x0000000c0404723c */ /* 0x008ff000000418ff */
[----:B----4-:R-:W-:Y:S01]  /*11740*/  HMMA.16816.F32.BF16 R20, R20, R14, R24 ;  /* 0x0000000e1414723c */ /* 0x010fe20000041818 */
[----:B------:R-:W0:-:S15]  /*11750*/  LDSM.16.MT88.4 R24, [R2+UR5+0x180] ;  /* 0x000180050218783b */ /* 0x000e1e0008004200 */
[----:B------:R-:W-:-:S03]  /*11760*/  NOP ;  /* 0x0000000000007918 */ /* 0x000fc60000000000 */
[----:B------:R-:W-:Y:S04]  /*11770*/  STL.64 [R1+0x120], R20 ;  /* 0x0001201401007387 */ /* 0x000fe80000100a00 */
[----:B------:R1:W-:Y:S02]  /*11780*/  STL.64 [R1+0x128], R22 ;  /* 0x0001281601007387 */ /* 0x0003e40000100a00 */
[----:B-1----:R-:W-:Y:S02]  /*11790*/  HMMA.16816.F32.BF16 R20, R16, R12, RZ ;  /* 0x0000000c1014723c */ /* 0x002fe400000418ff */
[----:B0-----:R-:W-:Y:S04]  /*117a0*/  STL [R1+0x595c], R24 ;  /* 0x00595c1801007387 */ /* 0x001fe80000100800 */
[----:B------:R-:W-:Y:S04]  /*117b0*/  STL [R1+0x5958], R25 ;  /* 0x0059581901007387 */ /* 0x000fe80000100800 */
[----:B------:R-:W-:Y:S09]  /*117c0*/  STL [R1+0x5954], R26 ;  /* 0x0059541a01007387 */ /* 0x000ff20000100800 */
[----:B------:R-:W-:Y:S01]  /*117d0*/  IMAD.MOV.U32 R19, RZ, RZ, R20 ;  /* 0x000000ffff137224 */ /* 0x000fe200078e0014 */
[----:B------:R-:W-:Y:S01]  /*117e0*/  MOV R18, R21 ;  /* 0x0000001500127202 */ /* 0x000fe20000000f00 */
[----:B------:R-:W-:Y:S01]  /*117f0*/  IMAD.MOV.U32 R17, RZ, RZ, R22 ;  /* 0x000000ffff117224 */ /* 0x000fe200078e0016 */
[----:B------:R-:W-:Y:S01]  /*11800*/  MOV R16, R23 ;  /* 0x0000001700107202 */ /* 0x000fe20000000f00 */
[----:B------:R-:W-:Y:S04]  /*11810*/  STL [R1+0x5950], R27 ;  /* 0x0059501b01007387 */ /* 0x000fe80000100800 */
[----:B------:R-:W-:Y:S04]  /*11820*/  STL.64 [R1+0x5988], R18 ;  /* 0x0059881201007387 */ /* 0x000fe80000100a00 */
[----:B------:R-:W-:Y:S04]  /*11830*/  STL.64 [R1+0x5980], R16 ;  /* 0x0059801001007387 */ /* 0x000fe80000100a00 */
[----:B------:R-:W-:Y:S04]  /*11840*/  STL.64 [R1+0x5930], R10 ;  /* 0x0059300a01007387 */ /* 0x000fe80000100a00 */
[----:B------:R-:W-:Y:S04]  /*11850*/  STL.64 [R1+0x5928], R8 ;  /* 0x0059280801007387 */ /* 0x000fe80000100a00 */
[----:B------:R-:W-:Y:S04]  /*11860*/  STL.64 [R1+0x5920], R6 ;  /* 0x0059200601007387 */ /* 0x000fe80000100a00 */
[----:B------:R-:W-:Y:S04]  /*11870*/  STL.64 [R1+0x5918], R4 ;  /* 0x0059180401007387 */ /* 0x000fe80000100a00 */
[----:B------:R-:W0:Y:S04]  /*11880*/  LDSM.16.MT88.4 R4, [R28+UR5+0x2100] ;  /* 0x002100051c04783b */ /* 0x000e280008004200 */
[----:B------:R-:W1:Y:S04]  /*11890*/  LDSM.16.MT88.4 R16, [R28+UR5+0x2180] ;  /* 0x002180051c10783b */ /* 0x000e680008004200 */
[----:B------:R-:W-:Y:S04]  /*118a0*/  LDSM.16.MT88.4 R8, [R28+UR5+0x2080] ;  /* 0x002080051c08783b */ /* 0x000fe80008004200 */
[----:B0-----:R-:W-:Y:S04]  /*118b0*/  STL.64 [R1+0x5940], R6 ;  /* 0x0059400601007387 */ /* 0x001fe80000100a00 */
[----:B------:R0:W-:Y:S01]  /*118c0*/  STL.64 [R1+0x5938], R4 ;  /* 0x0059380401007387 */ /* 0x0001e20000100a00 */
[----:B-1----:R-:W-:Y:S01]  /*118d0*/  MOV R24, R18 ;  /* 0x0000001200187202 */ /* 0x002fe20000000f00 */
[----:B------:R-:W-:-:S02]  /*118e0*/  IMAD.MOV.U32 R25, RZ, RZ, R19 ;  /* 0x000000ffff197224 */ /* 0x000fc400078e0013 */
[----:B0-----:R-:W2:Y:S04]  /*118f0*/  LDL.LU R4, [R1+0xf0] ;  /* 0x0000f00001047983 */ /* 0x001ea80000300800 */
[----:B------:R-:W-:Y:S04]  /*11900*/  STL.64 [R1+0x50], R16 ;  /* 0x0000501001007387 */ /* 0x000fe80000100a00 */
[----:B------:R-:W0:Y:S02]  /*11910*/  LDSM.16.MT88.4 R16, [R2+UR5+0x2000] ;  /* 0x002000050210783b */ /* 0x000e240008004200 */
[----:B0-----:R-:W-:Y:S01]  /*11920*/  MOV R20, R16 ;  /* 0x0000001000147202 */ /* 0x001fe20000000f00 */
[----:B------:R-:W-:Y:S01]  /*11930*/  IMAD.MOV.U32 R21, RZ, RZ, R17 ;  /* 0x000000ffff157224 */ /* 0x000fe200078e0011 */
[----:B------:R-:W-:Y:S01]  /*11940*/  MOV R22, R18 ;  /* 0x0000001200167202 */ /* 0x000fe20000000f00 */
[----:B------:R-:W-:-:S02]  /*11950*/  IMAD.MOV.U32 R23, RZ, RZ, R19 ;  /* 0x000000ffff177224 */ /* 0x000fc400078e0013 */
[----:B------:R-:W0:Y:S02]  /*11960*/  LDSM.16.MT88.4 R16, [R2+UR5+0x2080] ;  /* 0x002080050210783b */ /* 0x000e240008004200 */
[----:B0-----:R-:W-:Y:S01]  /*11970*/  MOV R26, R16 ;  /* 0x00000010001a7202 */ /* 0x001fe20000000f00 */
[----:B------:R-:W-:Y:S01]  /*11980*/  IMAD.MOV.U32 R27, RZ, RZ, R17 ;  /* 0x000000ffff1b7224 */ /* 0x000fe200078e0011 */
[----:B------:R-:W-:Y:S01]  /*11990*/  MOV R14, R18 ;  /* 0x00000012000e7202 */ /* 0x000fe20000000f00 */
[----:B------:R-:W-:Y:S02]  /*119a0*/  IMAD.MOV.U32 R15, RZ, RZ, R19 ;  /* 0x000000ffff0f7224 */ /* 0x000fe400078e0013 */
[----:B------:R-:W0:Y:S01]  /*119b0*/  LDSM.16.MT88.4 R16, [R2+UR5+0x2100] ;  /* 0x002100050210783b */ /* 0x000e220008004200 */
[----:B------:R-:W-:Y:S01]  /*119c0*/  IMAD.MOV.U32 R5, RZ, RZ, R29 ;  /* 0x000000ffff057224 */ /* 0x000fe200078e001d */
[----:B------:R-:W-:Y:S01]  /*119d0*/  MOV R6, R3 ;  /* 0x0000000300067202 */ /* 0x000fe20000000f00 */
[----:B------:R-:W-:Y:S01]  /*119e0*/  IMAD.MOV.U32 R7, RZ, RZ, R0 ;  /* 0x000000ffff077224 */ /* 0x000fe200078e0000 */
[----:B------:R1:W-:Y:S01]  /*119f0*/  STL [R1+0x58f4], R28 ;  /* 0x0058f41c01007387 */ /* 0x0003e20000100800 */
[----:B0-----:R-:W-:Y:S01]  /*11a00*/  MOV R3, R18 ;  /* 0x0000001200037202 */ /* 0x001fe20000000f00 */
[----:B------:R-:W-:Y:S01]  /*11a10*/  IMAD.MOV.U32 R29, RZ, RZ, R19 ;  /* 0x000000ffff1d7224 */ /* 0x000fe200078e0013 */
[----:B-1----:R-:W-:Y:S01]  /*11a20*/  MOV R28, R16 ;  /* 0x00000010001c7202 */ /* 0x002fe20000000f00 */
[----:B------:R-:W-:Y:S01]  /*11a30*/  IMAD.MOV.U32 R0, RZ, RZ, R17 ;  /* 0x000000ffff007224 */ /* 0x000fe200078e0011 */
[----:B------:R-:W3:Y:S04]  /*11a40*/  LDL.LU.64 R18, [R1+0x5988] ;  /* 0x0059880001127983 */ /* 0x000ee80000300a00 */
[----:B------:R-:W4:Y:S04]  /*11a50*/  LDL.LU.64 R16, [R1+0x5980] ;  /* 0x0059800001107983 */ /* 0x000f280000300a00 */
[----:B------:R-:W-:Y:S04]  /*11a60*/  STL [R1+0x5914], R28 ;  /* 0x0059141c01007387 */ /* 0x000fe80000100800 */
[----:B------:R-:W-:Y:S04]  /*11a70*/  STL [R1+0x5910], R0 ;  /* 0x0059100001007387 */ /* 0x000fe80000100800 */
[----:B------:R-:W-:Y:S04]  /*11a80*/  STL [R1+0x590c], R3 ;  /* 0x00590c0301007387 */ /* 0x000fe80000100800 */
[----:B------:R-:W-:Y:S01]  /*11a90*/  STL [R1+0x5908], R29 ;  /* 0x0059081d01007387 */ /* 0x000fe20000100800 */
[----:B--2---:R-:W-:-:S15]  /*11aa0*/  HMMA.16816.F32.BF16 R4, R4, R12, RZ ;  /* 0x0000000c0404723c */ /* 0x004fde00000418ff */
[----:B------:R-:W-:-:S04]  /*11ab0*/  NOP ;  /* 0x0000000000007918 */ /* 0x000fc80000000000 */
[----:B------:R3:W-:Y:S04]  /*11ac0*/  STL.64 [R1], R4 ;  /* 0x0000000401007387 */ /* 0x0007e80000100a00 */
[----:B------:R4:W-:Y:S01]  /*11ad0*/  STL.64 [R1+0x8], R6 ;  /* 0x0000080601007387 */ /* 0x0009e20000100a00 */
[----:B---3--:R-:W-:Y:S01]  /*11ae0*/  MOV R4, R19 ;  /* 0x0000001300047202 */ /* 0x008fe20000000f00 */
[----:B------:R-:W-:Y:S01]  /*11af0*/  IMAD.MOV.U32 R5, RZ, RZ, R18 ;  /* 0x000000ffff057224 */ /* 0x000fe200078e0012 */
[----:B----4-:R-:W-:Y:S01]  /*11b00*/  MOV R6, R17 ;  /* 0x0000001100067202 */ /* 0x010fe20000000f00 */
[----:B------:R-:W-:Y:S02]  /*11b10*/  IMAD.MOV.U32 R7, RZ, RZ, R16 ;  /* 0x000000ffff077224 */ /* 0x000fe400078e0010 */
[----:B------:R-:W0:Y:S02]  /*11b20*/  LDSM.16.MT88.4 R16, [R2+UR5+0x2180] ;  /* 0x002180050210783b */ /* 0x000e240008004200 */
[----:B0-----:R-:W-:Y:S01]  /*11b30*/  MOV R3, R18 ;  /* 0x0000001200037202 */ /* 0x001fe20000000f00 */
[----:B------:R-:W-:Y:S01]  /*11b40*/  IMAD.MOV.U32 R29, RZ, RZ, R19 ;  /* 0x000000ffff1d7224 */ /* 0x000fe200078e0013 */
[----:B------:R-:W-:Y:S01]  /*11b50*/  MOV R28, R16 ;  /* 0x00000010001c7202 */ /* 0x000fe20000000f00 */
[----:B------:R-:W-:Y:S01]  /*11b60*/  IMAD.MOV.U32 R0, RZ, RZ, R17 ;  /* 0x000000ffff007224 */ /* 0x000fe200078e0011 */
[----:B------:R-:W2:Y:S04]  /*11b70*/  LDL.LU.64 R18, [R1+0x5978] ;  /* 0x0059780001127983 */ /* 0x000ea80000300a00 */
[----:B------:R-:W2:Y:S02]  /*11b80*/  LDL.LU.64 R16, [R1+0x5970] ;  /* 0x0059700001107983 */ /* 0x000ea40000300a00 */
[----:B--2---:R-:W-:-:S15]  /*11b90*/  HMMA.16816.F32.BF16 R16, R16, R12, RZ ;  /* 0x0000000c1010723c */ /* 0x004fde00000418ff */
[----:B------:R-:W-:-:S04]  /*11ba0*/  NOP ;  /* 0x0000000000007918 */ /* 0x000fc80000000000 */
[----:B------:R0:W-:Y:S04]  /*11bb0*/  STL.64 [R1+0x58d0], R18 ;  /* 0x0058d01201007387 */ /* 0x0001e80000100a00 */
[----:B------:R1:W-:Y:S01]  /*11bc0*/  STL.64 [R1+0x58c8], R16 ;  /* 0x0058c81001007387 */ /* 0x0003e20000100a00 */
[----:B0-----:R-:W-:Y:S01]  /*11bd0*/  MOV R18, R22 ;  /* 0x0000001600127202 */ /* 0x001fe20000000f00 */
[----:B------:R-:W-:Y:S01]  /*11be0*/  IMAD.MOV.U32 R19, RZ, RZ, R23 ;  /* 0x000000ffff137224 */ /* 0x000fe200078e0017 */
[----:B-1----:R-:W-:Y:S01]  /*11bf0*/  MOV R16, R20 ;  /* 0x0000001400107202 */ /* 0x002fe20000000f00 */
[----:B------:R-:W-:Y:S01]  /*11c00*/  IMAD.MOV.U32 R17, RZ, RZ, R21 ;  /* 0x000000ffff117224 */ /* 0x000fe200078e0015 */
[----:B------:R-:W2:Y:S04]  /*11c10*/  LDL.LU R20, [R1+0x596c] ;  /* 0x00596c0001147983 */ /* 0x000ea80000300800 */
[----:B------:R-:W2:Y:S04]  /*11c20*/  LDL.LU R21, [R1+0x5968] ;  /* 0x0059680001157983 */ /* 0x000ea80000300800 */
[----:B------:R-:W2:Y:S04]  /*11c30*/  LDL.LU R22, [R1+0x5964] ;  /* 0x0059640001167983 */ /* 0x000ea80000300800 */
[----:B------:R-:W2:Y:S04]  /*11c40*/  LDL.LU R23, [R1+0x5960] ;  /* 0x0059600001177983 */ /* 0x000ea80000300800 */
[----:B------:R0:W-:Y:S04]  /*11c50*/  STL.64 [R1+0x5900], R18 ;  /* 0x0059001201007387 */ /* 0x0001e80000100a00 */
[----:B------:R1:W-:Y:S01]  /*11c60*/  STL.64 [R1+0x58f8], R16 ;  /* 0x0058f81001007387 */ /* 0x0003e20000100a00 */
[----:B0-----:R-:W-:Y:S01]  /*11c70*/  MOV R18, R24 ;  /* 0x0000001800127202 */ /* 0x001fe20000000f00 */
[----:B------:R-:W-:-:S02]  /*11c80*/  IMAD.MOV.U32 R19, RZ, RZ, R25 ;  /* 0x000000ffff137224 */ /* 0x000fc400078e0019 */
[----:B-1----:R-:W3:Y:S04]  /*11c90*/  LDL.LU R16, [R1+0x50] ;  /* 0x0000500001107983 */ /* 0x002ee80000300800 */
[----:B------:R-:W3:Y:S04]  /*11ca0*/  LDL.LU R17, [R1+0x54] ;  /* 0x0000540001117983 */ /* 0x000ee80000300800 */
[----:B------:R-:W4:Y:S04]  /*11cb0*/  LDL.LU R24, [R1+0x595c] ;  /* 0x00595c0001187983 */ /* 0x000f280000300800 */
[----:B------:R-:W4:Y:S01]  /*11cc0*/  LDL.LU R25, [R1+0x5958] ;  /* 0x0059580001197983 */ /* 0x000f220000300800 */
        /* <DEDUP_REMOVED lines=8> */
[----:B------:R-:W4:Y:S04]  /*11d50*/  LDL.LU R26, [R1+0x5954] ;  /* 0x00595400011a7983 */ /* 0x000f280000300800 */
[----:B------:R-:W4:Y:S04]  /*11d60*/  LDL.LU R27, [R1+0x5950] ;  /* 0x00595000011b7983 */ /* 0x000f280000300800 */
[----:B------:R-:W2:Y:S04]  /*11d70*/  LDL.LU R14, [R1+0x594c] ;  /* 0x00594c00010e7983 */ /* 0x000ea80000300800 */
[----:B------:R-:W2:Y:S04]  /*11d80*/  LDL.LU R15, [R1+0x5948] ;  /* 0x00594800010f7983 */ /* 0x000ea80000300800 */
[----:B------:R-:W-:Y:S04]  /*11d90*/  STL.64 [R1+0x58e0], R22 ;  /* 0x0058e01601007387 */ /* 0x000fe80000100a00 */
[----:B------:R0:W-:Y:S04]  /*11da0*/  STL.64 [R1+0x58d8], R20 ;  /* 0x0058d81401007387 */ /* 0x0001e80000100a00 */
[----:B0-----:R-:W5:Y:S04]  /*11db0*/  LDL.LU R20, [R1] ;  /* 0x0000000001147983 */ /* 0x001f680000300800 */
[----:B------:R-:W5:Y:S04]  /*11dc0*/  LDL.LU R21, [R1+0x4] ;  /* 0x0000040001157983 */ /* 0x000f680000300800 */
[----:B------:R-:W5:Y:S04]  /*11dd0*/  LDL.LU R22, [R1+0x8] ;  /* 0x0000080001167983 */ /* 0x000f680000300800 */
[----:B------:R-:W5:Y:S01]  /*11de0*/  LDL.LU R23, [R1+0xc] ;  /* 0x00000c0001177983 */ /* 0x000f620000300800 */
[----:B--2---:R-:W-:Y:S03]  /*11df0*/  HMMA.16816.F32.BF16 R8, R8, R14, R4 ;  /* 0x0000000e0808723c */ /* 0x004fe60000041804 */
[----:B------:R-:W2:Y:S04]  /*11e00*/  LDL.LU.64 R6, [R1+0x5940] ;  /* 0x0059400001067983 */ /* 0x000ea80000300a00 */
[----:B------:R-:W2:-:S12]  /*11e10*/  LDL.LU.64 R4, [R1+0x5938] ;  /* 0x0059380001047983 */ /* 0x000e980000300a00 */
[----:B------:R-:W-:Y:S04]  /*11e20*/  STL.64 [R1+0x110], R8 ;  /* 0x0001100801007387 */ /* 0x000fe80000100a00 */
[----:B------:R0:W-:Y:S04]  /*11e30*/  STL.64 [R1+0x118], R10 ;  /* 0x0001180a01007387 */ /* 0x0001e80000100a00 */
[----:B0-----:R-:W2:Y:S04]  /*11e40*/  LDL.LU.64 R10, [R1+0x5930] ;  /* 0x00593000010a7983 */ /* 0x001ea80000300a00 */
[----:B------:R-:W2:Y:S02]  /*11e50*/  LDL.LU.64 R8, [R1+0x5928] ;  /* 0x0059280001087983 */ /* 0x000ea40000300a00 */
[----:B--2---:R-:W-:Y:S02]  /*11e60*/  HMMA.16816.F32.BF16 R8, R4, R14, R8 ;  /* 0x0000000e0408723c */ /* 0x004fe40000041808 */
[----:B------:R-:W3:Y:S04]  /*11e70*/  LDL.LU.64 R6, [R1+0x5920] ;  /* 0x0059200001067983 */ /* 0x000ee80000300a00 */
[----:B------:R-:W3:-:S13]  /*11e80*/  LDL.LU.64 R4, [R1+0x5918] ;  /* 0x0059180001047983 */ /* 0x000eda0000300a00 */
[----:B------:R0:W-:Y:S04]  /*11e90*/  STL.64 [R1+0x100], R8 ;  /* 0x0001000801007387 */ /* 0x0001e80000100a00 */
[----:B------:R1:W-:Y:S01]  /*11ea0*/  STL.64 [R1+0x108], R10 ;  /* 0x0001080a01007387 */ /* 0x0003e20000100a00 */
[----:B0-----:R-:W-:Y:S01]  /*11eb0*/  MOV R8, R28 ;  /* 0x0000001c00087202 */ /* 0x001fe20000000f00 */
[----:B------:R-:W-:Y:S02]  /*11ec0*/  IMAD.MOV.U32 R9, RZ, RZ, R0 ;  /* 0x000000ffff097224 */ /* 0x000fe400078e0000 */
[----:B------:R-:W2:Y:S01]  /*11ed0*/  LDL.LU R28, [R1+0x5914] ;  /* 0x00591400011c7983 */ /* 0x000ea20000300800 */
[----:B-1----:R-:W-:Y:S01]  /*11ee0*/  MOV R10, R3 ;  /* 0x00000003000a7202 */ /* 0x002fe20000000f00 */
[----:B------:R-:W-:-:S02]  /*11ef0*/  IMAD.MOV.U32 R11, RZ, RZ, R29 ;  /* 0x000000ffff0b7224 */ /* 0x000fc400078e001d */
[----:B------:R-:W4:Y:S04]  /*11f00*/  LDL.LU R0, [R1+0x5910] ;  /* 0x0059100001007983 */ /* 0x000f280000300800 */
[----:B------:R-:W5:Y:S04]  /*11f10*/  LDL.LU R3, [R1+0x590c] ;  /* 0x00590c0001037983 */ /* 0x000f680000300800 */
[----:B------:R-:W5:Y:S01]  /*11f20*/  LDL.LU R29, [R1+0x5908] ;  /* 0x00590800011d7983 */ /* 0x000f620000300800 */
[----:B---3--:R-:W-:Y:S03]  /*11f30*/  HMMA.16816.F32.BF16 R4, R16, R14, R4 ;  /* 0x0000000e1004723c */ /* 0x008fe60000041804 */
[----:B------:R-:W3:Y:S04]  /*11f40*/  LDL.LU.64 R18, [R1+0x5900] ;  /* 0x0059000001127983 */ /* 0x000ee80000300a00 */
[----:B------:R-:W3:-:S12]  /*11f50*/  LDL.LU.64 R16, [R1+0x58f8] ;  /* 0x0058f80001107983 */ /* 0x000ed80000300a00 */
[----:B------:R2:W-:Y:S04]  /*11f60*/  STL.64 [R1+0xf0], R4 ;  /* 0x0000f00401007387 */ /* 0x0005e80000100a00 */
[----:B------:R5:W-:Y:S01]  /*11f70*/  STL.64 [R1+0xf8], R6 ;  /* 0x0000f80601007387 */ /* 0x000be20000100a00 */
[----:B--2---:R-:W-:Y:S01]  /*11f80*/  MOV R4, R28 ;  /* 0x0000001c00047202 */ /* 0x004fe20000000f00 */
[----:B----4-:R-:W-:Y:S02]  /*11f90*/  IMAD.MOV.U32 R5, RZ, RZ, R0 ;  /* 0x000000ffff057224 */ /* 0x010fe400078e0000 */
[----:B------:R-:W2:Y:S01]  /*11fa0*/  LDL.LU R28, [R1+0x58f4] ;  /* 0x0058f400011c7983 */ /* 0x000ea20000300800 */
[----:B-----5:R-:W-:-:S03]  /*11fb0*/  MOV R6, R3 ;  /* 0x0000000300067202 */ /* 0x020fc60000000f00 */
[----:B------:R-:W4:Y:S01]  /*11fc0*/  LDL.LU R0, [R1+0x58f0] ;  /* 0x0058f00001007983 */ /* 0x000f220000300800 */
[----:B------:R-:W-:-:S03]  /*11fd0*/  IMAD.MOV.U32 R7, RZ, RZ, R29 ;  /* 0x000000ffff077224 */ /* 0x000fc600078e001d */
[----:B------:R-:W5:Y:S04]  /*11fe0*/  LDL.LU R3, [R1+0x58ec] ;  /* 0x0058ec0001037983 */ /* 0x000f680000300800 */
[----:B------:R-:W2:Y:S01]  /*11ff0*/  LDL.LU R29, [R1+0x58e8] ;  /* 0x0058e800011d7983 */ /* 0x000ea20000300800 */
[----:B---3--:R-:W-:Y:S03]  /*12000*/  HMMA.16816.F32.BF16 R16, R16, R14, R20 ;  /* 0x0000000e1010723c */ /* 0x008fe60000041814 */
[----:B------:R-:W3:Y:S04]  /*12010*/  LDL.LU.64 R22, [R1+0x58e0] ;  /* 0x0058e00001167983 */ /* 0x000ee80000300a00 */
[----:B------:R-:W3:-:S12]  /*12020*/  LDL.LU.64 R20, [R1+0x58d8] ;  /* 0x0058d80001147983 */ /* 0x000ed80000300a00 */
[----:B------:R-:W-:Y:S04]  /*12030*/  STL.64 [R1+0xe0], R16 ;  /* 0x0000e01001007387 */ /* 0x000fe80000100a00 */
[----:B------:R0:W-:Y:S04]  /*12040*/  STL.64 [R1+0xe8], R18 ;  /* 0x0000e81201007387 */ /* 0x0001e80000100a00 */
[----:B0-----:R-:W3:Y:S04]  /*12050*/  LDL.LU.64 R18, [R1+0x58d0] ;  /* 0x0058d00001127983 */ /* 0x001ee80000300a00 */
[----:B------:R-:W3:Y:S01]  /*12060*/  LDL.LU.64 R16, [R1+0x58c8] ;  /* 0x0058c80001107983 */ /* 0x000ee20000300a00 */
[----:B------:R-:W-:Y:S08]  /*12070*/  HMMA.16816.F32.BF16 R24, R24, R12, RZ ;  /* 0x0000000c1818723c */ /* 0x000ff000000418ff */
[----:B---3--:R-:W-:Y:S01]  /*12080*/  HMMA.16816.F32.BF16 R16, R20, R14, R16 ;  /* 0x0000000e1410723c */ /* 0x008fe20000041810 */
[----:B------:R-:W3:Y:S04]  /*12090*/  LDL.LU.64 R22, [R1+0x58c0] ;  /* 0x0058c00001167983 */ /* 0x000ee80000300a00 */
[----:B------:R-:W3:-:S14]  /*120a0*/  LDL.LU.64 R20, [R1+0x58b8] ;  /* 0x0058b80001147983 */ /* 0x000edc0000300a00 */
[----:B------:R-:W-:Y:S04]  /*120b0*/  STL.64 [R1+0xd0], R16 ;  /* 0x0000d01001007387 */ /* 0x000fe80000100a00 */
[----:B------:R3:W-:Y:S01]  /*120c0*/  STL.64 [R1+0xd8], R18 ;  /* 0x0000d81201007387 */ /* 0x0007e20000100a00 */
[----:B--2---:R-:W-:Y:S01]  /*120d0*/  LOP3.LUT R29, R29, 0x40, RZ, 0x3c, !PT ;  /* 0x000000401d1d7812 */ /* 0x004fe200078e3cff */
[-C--:B---3--:R-:W-:Y:S02]  /*120e0*/  HMMA.16816.F32.BF16 R16, R4, R14.reuse, R20 ;  /* 0x0000000e0410723c */ /* 0x088fe40000041814 */
[----:B------:R-:W-:Y:S06]  /*120f0*/  LDSM.16.MT88.4 R20, [R2+UR5+0x4100] ;  /* 0x004100050214783b */ /* 0x000fec0008004200 */
[----:B------:R-:W-:Y:S01]  /*12100*/  HMMA.16816.F32.BF16 R4, R8, R14, R24 ;  /* 0x0000000e0804723c */ /* 0x000fe20000041818 */
[----:B----4-:R-:W0:Y:S04]  /*12110*/  LDSM.16.MT88.4 R8, [R0+UR5+0x4000] ;  /* 0x004000050008783b */ /* 0x010e280008004200 */
[----:B------:R-:W-:Y:S06]  /*12120*/  LDSM.16.MT88.4 R12, [R0+UR5+0x4180] ;  /* 0x00418005000c783b */ /* 0x000fec0008004200 */
[----:B------:R-:W-:Y:S04]  /*12130*/  STL.64 [R1+0xc0], R16 ;  /* 0x0000c01001007387 */ /* 0x000fe80000100a00 */
[----:B------:R-:W-:Y:S04]  /*12140*/  STL.64 [R1+0xc8], R18 ;  /* 0x0000c81201007387 */ /* 0x000fe80000100a00 */
[----:B------:R-:W-:Y:S04]  /*12150*/  STL.64 [R1+0x5708], R6 ;  /* 0x0057080601007387 */ /* 0x000fe80000100a00 */
[----:B------:R-:W-:Y:S04]  /*12160*/  STL.64 [R1+0x5700], R4 ;  /* 0x0057000401007387 */ /* 0x000fe80000100a00 */
[----:B------:R-:W1:Y:S01]  /*12170*/  LDSM.16.MT88.4 R4, [R0+UR5+0x4080] ;  /* 0x004080050004783b */ /* 0x000e620008004200 */
[----:B0-----:R-:W-:Y:S01]  /*12180*/  MOV R27, R8 ;  /* 0x00000008001b7202 */ /* 0x001fe20000000f00 */
[----:B------:R-:W-:Y:S01]  /*12190*/  IMAD.MOV.U32 R26, RZ, RZ, R9 ;  /* 0x000000ffff1a7224 */ /* 0x000fe200078e0009 */
[----:B------:R-:W-:Y:S01]  /*121a0*/  MOV R25, R10 ;  /* 0x0000000a00197202 */ /* 0x000fe20000000f00 */
[----:B------:R-:W-:-:S02]  /*121b0*/  IMAD.MOV.U32 R24, RZ, RZ, R11 ;  /* 0x000000ffff187224 */ /* 0x000fc400078e000b */
[----:B------:R-:W0:Y:S01]  /*121c0*/  LDSM.16.M88.4 R8, [R29+UR5+0x40000] ;  /* 0x040000051d08783b */ /* 0x000e220008000200 */
[----:B-1----:R-:W-:Y:S01]  /*121d0*/  MOV R17, R4 ;  /* 0x0000000400117202 */ /* 0x002fe20000000f00 */
[----:B------:R-:W-:Y:S02]  /*121e0*/  IMAD.MOV.U32 R16, RZ, RZ, R5 ;  /* 0x000000ffff107224 */ /* 0x000fe400078e0005 */
[----:B0-----:R0:W-:Y:S04]  /*121f0*/  STL [R1+0x567c], R10 ;  /* 0x00567c0a01007387 */ /* 0x0011e80000100800 */
[----:B------:R1:W-:Y:S01]  /*12200*/  STL [R1+0x5678], R11 ;  /* 0x0056780b01007387 */ /* 0x0003e20000100800 */
[----:B0-----:R-:W-:Y:S01]  /*12210*/  IMAD.MOV.U32 R10, RZ, RZ, R7 ;  /* 0x000000ffff0a7224 */ /* 0x001fe200078e0007 */
[----:B-1----:R-:W-:-:S02]  /*12220*/  MOV R11, R6 ;  /* 0x00000006000b7202 */ /* 0x002fc40000000f00 */
[----:B------:R-:W0:Y:S04]  /*12230*/  LDSM.16.MT88.4 R4, [R0+UR5+0x4100] ;  /* 0x004100050004783b */ /* 0x000e280008004200 */
[----:B------:R1:W-:Y:S02]  /*12240*/  STL [R1+0x50f8], R29 ;  /* 0x0050f81d01007387 */ /* 0x0003e40000100800 */
[----:B-1----:R-:W-:Y:S02]  /*12250*/  MOV R29, R15 ;  /* 0x0000000f001d7202 */ /* 0x002fe40000000f00 */
[----:B0-----:R-:W-:Y:S04]  /*12260*/  STL [R1+0x585c], R4 ;  /* 0x00585c0401007387 */ /* 0x001fe80000100800 */
[----:B------:R-:W-:Y:S04]  /*12270*/  STL [R1+0x5858], R5 ;  /* 0x0058580501007387 */ /* 0x000fe80000100800 */
[----:B------:R-:W-:Y:S04]  /*12280*/  STL [R1+0x5854], R6 ;  /* 0x0058540601007387 */ /* 0x000fe80000100800 */
[----:B------:R-:W-:Y:S04]  /*12290*/  STL [R1+0x5850], R7 ;  /* 0x0058500701007387 */ /* 0x000fe80000100800 */
[----:B------:R-:W-:Y:S04]  /*122a0*/  STL.64 [R1+0x80], R12 ;  /* 0x0000800c01007387 */ /* 0x000fe80000100a00 */
[----:B------:R-:W-:Y:S04]  /*122b0*/  STL [R1+0x88], R14 ;  /* 0x0000880e01007387 */ /* 0x000fe80000100800 */
[----:B-----5:R-:W0:Y:S04]  /*122c0*/  LDSM.16.MT88.4 R12, [R3+UR5+0x4000] ;  /* 0x00400005030c783b */ /* 0x020e280008004200 */
[----:B------:R-:W-:Y:S01]  /*122d0*/  STL [R1+0x5864], R29 ;  /* 0x0058641d01007387 */ /* 0x000fe20000100800 */
[----:B0-----:R-:W-:Y:S01]  /*122e0*/  IMAD.MOV.U32 R4, RZ, RZ, R12 ;  /* 0x000000ffff047224 */ /* 0x001fe200078e000c */
[----:B------:R-:W-:Y:S01]  /*122f0*/  MOV R5, R13 ;  /* 0x0000000d00057202 */ /* 0x000fe20000000f00 */
[----:B------:R-:W-:Y:S01]  /*12300*/  IMAD.MOV.U32 R6, RZ, RZ, R14 ;  /* 0x000000ffff067224 */ /* 0x000fe200078e000e */
[----:B------:R-:W-:-:S02]  /*12310*/  MOV R7, R15 ;  /* 0x0000000f00077202 */ /* 0x000fc40000000f00 */
[----:B------:R-:W0:Y:S04]  /*12320*/  LDSM.16.MT88.4 R12, [R3+UR5+0x4080] ;  /* 0x00408005030c783b */ /* 0x000e280008004200 */
[----:B------:R1:W-:Y:S04]  /*12330*/  STL [R1+0x5860], R0 ;  /* 0x0058600001007387 */ /* 0x0003e80000100800 */
[----:B------:R-:W-:Y:S04]  /*12340*/  STL [R1+0x5874], R7 ;  /* 0x0058740701007387 */ /* 0x000fe80000100800 */
[----:B------:R-:W-:Y:S04]  /*12350*/  STL [R1+0x5870], R6 ;  /* 0x0058700601007387 */ /* 0x000fe80000100800 */
[----:B------:R-:W-:Y:S04]  /*12360*/  STL [R1+0x586c], R5 ;  /* 0x00586c0501007387 */ /* 0x000fe80000100800 */
[----:B------:R-:W-:Y:S01]  /*12370*/  STL [R1+0x5868], R4 ;  /* 0x0058680401007387 */ /* 0x000fe20000100800 */
[----:B0-----:R-:W-:-:S03]  /*12380*/  IMAD.MOV.U32 R29, RZ, RZ, R14 ;  /* 0x000000ffff1d7224 */ /* 0x001fc600078e000e */
[----:B------:R-:W-:Y:S01]  /*12390*/  STL.64 [R1+0x60], R12 ;  /* 0x0000600c01007387 */ /* 0x000fe20000100a00 */
[----:B-1----:R-:W-:-:S03]  /*123a0*/  MOV R0, R15 ;  /* 0x0000000f00007202 */ /* 0x002fc60000000f00 */
[----:B------:R-:W0:Y:S04]  /*123b0*/  LDSM.16.MT88.4 R12, [R3+UR5+0x4100] ;  /* 0x00410005030c783b */ /* 0x000e280008004200 */
[----:B------:R-:W-:Y:S01]  /*123c0*/  STL [R1+0x587c], R0 ;  /* 0x00587c0001007387 */ /* 0x000fe20000100800 */
[----:B0-----:R-:W-:Y:S01]  /*123d0*/  IMAD.MOV.U32 R7, RZ, RZ, R12 ;  /* 0x000000ffff077224 */ /* 0x001fe200078e000c */
[----:B------:R-:W-:Y:S01]  /*123e0*/  MOV R6, R13 ;  /* 0x0000000d00067202 */ /* 0x000fe20000000f00 */
[----:B------:R-:W-:Y:S01]  /*123f0*/  IMAD.MOV.U32 R5, RZ, RZ, R14 ;  /* 0x000000ffff057224 */ /* 0x000fe200078e000e */
[----:B------:R-:W-:Y:S02]  /*12400*/  MOV R4, R15 ;  /* 0x0000000f00047202 */ /* 0x000fe40000000f00 */
        /* <DEDUP_REMOVED lines=17> */
[----:B------:R2:W-:Y:S04]  /*12520*/  STL [R1+0x5890], R3 ;  /* 0x0058900301007387 */ /* 0x0005e80000100800 */
[----:B------:R-:W-:Y:S04]  /*12530*/  STL [R1+0x58a8], R7 ;  /* 0x0058a80701007387 */ /* 0x000fe80000100800 */
[----:B------:R-:W-:Y:S04]  /*12540*/  STL [R1+0x58a4], R6 ;  /* 0x0058a40601007387 */ /* 0x000fe80000100800 */
[----:B------:R-:W-:Y:S04]  /*12550*/  STL [R1+0x58a0], R5 ;  /* 0x0058a00501007387 */ /* 0x000fe80000100800 */
[----:B------:R-:W-:Y:S01]  /*12560*/  STL [R1+0x589c], R4 ;  /* 0x00589c0401007387 */ /* 0x000fe20000100800 */
[----:B0-----:R-:W-:Y:S01]  /*12570*/  IMAD.MOV.U32 R29, RZ, RZ, R13 ;  /* 0x000000ffff1d7224 */ /* 0x001fe200078e000d */
[----:B-1----:R-:W-:-:S02]  /*12580*/  MOV R0, R14 ;  /* 0x0000000e00007202 */ /* 0x002fc40000000f00 */
[----:B------:R-:W-:Y:S01]  /*12590*/  STL [R1+0x20], R12 ;  /* 0x0000200c01007387 */ /* 0x000fe20000100800 */
[----:B--2---:R-:W-:-:S03]  /*125a0*/  IMAD.MOV.U32 R3, RZ, RZ, R15 ;  /* 0x000000ffff037224 */ /* 0x004fc600078e000f */
[----:B------:R-:W0:Y:S02]  /*125b0*/  LDSM.16.MT88.4 R12, [R28+UR5+0x4100] ;  /* 0x004100051c0c783b */ /* 0x000e240008004200 */
[----:B0-----:R-:W-:Y:S01]  /*125c0*/  MOV R7, R12 ;  /* 0x0000000c00077202 */ /* 0x001fe20000000f00 */
[----:B------:R-:W-:Y:S01]  /*125d0*/  IMAD.MOV.U32 R6, RZ, RZ, R13 ;  /* 0x000000ffff067224 */ /* 0x000fe200078e000d */
[----:B------:R-:W-:Y:S01]  /*125e0*/  MOV R5, R14 ;  /* 0x0000000e00057202 */ /* 0x000fe20000000f00 */
[----:B------:R-:W-:Y:S02]  /*125f0*/  IMAD.MOV.U32 R4, RZ, RZ, R15 ;  /* 0x000000ffff047224 */ /* 0x000fe400078e000f */
[----:B------:R-:W0:Y:S04]  /*12600*/  LDSM.16.MT88.4 R12, [R28+UR5+0x4180] ;  /* 0x004180051c0c783b */ /* 0x000e280008004200 */
[----:B------:R0:W-:Y:S04]  /*12610*/  STL [R1+0x58b4], R3 ;  /* 0x0058b40301007387 */ /* 0x0001e80000100800 */
[----:B------:R1:W-:Y:S04]  /*12620*/  STL [R1+0x58b0], R0 ;  /* 0x0058b00001007387 */ /* 0x0003e80000100800 */
[----:B------:R2:W-:Y:S01]  /*12630*/  STL [R1+0x58ac], R29 ;  /* 0x0058ac1d01007387 */ /* 0x0005e20000100800 */
[----:B0-----:R-:W-:Y:S01]  /*12640*/  MOV R3, R13 ;  /* 0x0000000d00037202 */ /* 0x001fe20000000f00 */
[----:B-1----:R-:W-:-:S02]  /*12650*/  IMAD.MOV.U32 R0, RZ, RZ, R14 ;  /* 0x000000ffff007224 */ /* 0x002fc400078e000e */
[----:B------:R-:W-:Y:S01]  /*12660*/  STL [R1], R12 ;  /* 0x0000000c01007387 */ /* 0x000fe20000100800 */
[----:B--2---:R-:W-:-:S03]  /*12670*/  MOV R29, R15 ;  /* 0x0000000f001d7202 */ /* 0x004fc60000000f00 */
[----:B------:R-:W0:Y:S04]  /*12680*/  LDSM.16.MT88.4 R12, [R2+UR5+0x4000] ;  /* 0x00400005020c783b */ /* 0x000e280008004200 */
[----:B0-----:R-:W-:Y:S04]  /*12690*/  STL.64 [R1+0x5738], R14 ;  /* 0x0057380e01007387 */ /* 0x001fe80000100a00 */
[----:B------:R0:W-:Y:S02]  /*126a0*/  STL.64 [R1+0x5730], R12 ;  /* 0x0057300c01007387 */ /* 0x0001e40000100a00 */
[----:B0-----:R-:W-:Y:S01]  /*126b0*/  IMAD.MOV.U32 R12, RZ, RZ, R17 ;  /* 0x000000ffff0c7224 */ /* 0x001fe200078e0011 */
[----:B------:R-:W-:-:S02]  /*126c0*/  MOV R13, R16 ;  /* 0x00000010000d7202 */ /* 0x000fc40000000f00 */
[----:B------:R-:W0:Y:S04]  /*126d0*/  LDSM.16.MT88.4 R16, [R2+UR5+0x4080] ;  /* 0x004080050210783b */ /* 0x000e280008004200 */
[----:B0-----:R-:W-:Y:S04]  /*126e0*/  STL.64 [R1+0x5728], R18 ;  /* 0x0057281201007387 */ /* 0x001fe80000100a00 */
[----:B------:R0:W-:Y:S04]  /*126f0*/  STL.64 [R1+0x5720], R16 ;  /* 0x0057201001007387 */ /* 0x0001e80000100a00 */
[----:B0-----:R-:W2:Y:S04]  /*12700*/  LDL.LU R16, [R1+0x190] ;  /* 0x0001900001107983 */ /* 0x001ea80000300800 */
[----:B------:R-:W2:Y:S04]  /*12710*/  LDL.LU R17, [R1+0x194] ;  /* 0x0001940001117983 */ /* 0x000ea80000300800 */
[----:B------:R-:W2:Y:S04]  /*12720*/  LDL.LU R18, [R1+0x198] ;  /* 0x0001980001127983 */ /* 0x000ea80000300800 */
[----:B------:R-:W2:Y:S04]  /*12730*/  LDL.LU R19, [R1+0x19c] ;  /* 0x00019c0001137983 */ /* 0x000ea80000300800 */
[----:B------:R0:W-:Y:S04]  /*12740*/  STL.64 [R1+0x5718], R22 ;  /* 0x0057181601007387 */ /* 0x0001e80000100a00 */
[----:B------:R1:W-:Y:S01]  /*12750*/  STL.64 [R1+0x5710], R20 ;  /* 0x0057101401007387 */ /* 0x0003e20000100a00 */
[----:B0-----:R-:W-:Y:S01]  /*12760*/  IMAD.MOV.U32 R22, RZ, RZ, R25 ;  /* 0x000000ffff167224 */ /* 0x001fe200078e0019 */
[----:B------:R-:W-:Y:S01]  /*12770*/  MOV R23, R24 ;  /* 0x0000001800177202 */ /* 0x000fe20000000f00 */
[----:B-1----:R-:W-:Y:S01]  /*12780*/  IMAD.MOV.U32 R20, RZ, RZ, R27 ;  /* 0x000000ffff147224 */ /* 0x002fe200078e001b */
[----:B------:R-:W-:-:S02]  /*12790*/  MOV R21, R26 ;  /* 0x0000001a00157202 */ /* 0x000fc40000000f00 */
[----:B------:R-:W0:Y:S04]  /*127a0*/  LDSM.16.MT88.4 R24, [R2+UR5+0x4180] ;  /* 0x004180050218783b */ /* 0x000e280008004200 */
[----:B0-----:R-:W-:Y:S04]  /*127b0*/  STL.64 [R1+0x5748], R26 ;  /* 0x0057481a01007387 */ /* 0x001fe80000100a00 */
[----:B------:R0:W-:Y:S04]  /*127c0*/  STL.64 [R1+0x5740], R24 ;  /* 0x0057401801007387 */ /* 0x0001e80000100a00 */
[----:B0-----:R-:W3:Y:S04]  /*127d0*/  LDL.LU R24, [R1+0x1a0] ;  /* 0x0001a00001187983 */ /* 0x001ee80000300800 */
[----:B------:R-:W3:Y:S04]  /*127e0*/  LDL.LU R25, [R1+0x1a4] ;  /* 0x0001a40001197983 */ /* 0x000ee80000300800 */
[----:B------:R-:W3:Y:S04]  /*127f0*/  LDL.LU R26, [R1+0x1a8] ;  /* 0x0001a800011a7983 */ /* 0x000ee80000300800 */
[----:B------:R-:W3:Y:S01]  /*12800*/  LDL.LU R27, [R1+0x1ac] ;  /* 0x0001ac00011b7983 */ /* 0x000ee20000300800 */
[----:B------:R-:W-:Y:S01]  /*12810*/  IMAD.MOV.U32 R14, RZ, RZ, R11 ;  /* 0x000000ffff0e7224 */ /* 0x000fe200078e000b */
[----:B------:R-:W-:-:S02]  /*12820*/  MOV R15, R10 ;  /* 0x0000000a000f7202 */ /* 0x000fc40000000f00 */
[----:B------:R-:W-:Y:S05]  /*12830*/  STL [R1+0x56d4], R2 ;  /* 0x0056d40201007387 */ /* 0x000fea0000100800 */
[-C--:B--2---:R-:W-:Y:S08]  /*12840*/  HMMA.16816.F32.BF16 R12, R12, R8.reuse, R16 ;  /* 0x000000080c0c723c */ /* 0x084ff00000041810 */
[----:B---3--:R-:W-:-:S15]  /*12850*/  HMMA.16816.F32.BF16 R20, R20, R8, R24 ;  /* 0x000000081414723c */ /* 0x008fde0000041818 */
[----:B------:R-:W-:-:S04]  /*12860*/  NOP ;  /* 0x0000000000007918 */ /* 0x000fc80000000000 */
[----:B------:R-:W-:Y:S04]  /*12870*/  STL.64 [R1+0x1a0], R20 ;  /* 0x0001a01401007387 */ /* 0x000fe80000100a00 */
[----:B------:R-:W-:Y:S04]  /*12880*/  STL.64 [R1+0x1a8], R22 ;  /* 0x0001a81601007387 */ /* 0x000fe80000100a00 */
[----:B------:R0:W-:Y:S04]  /*12890*/  STL.64 [R1+0x190], R12 ;  /* 0x0001900c01007387 */ /* 0x0001e80000100a00 */
[----:B------:R-:W2:Y:S04]  /*128a0*/  LDL.LU R16, [R1+0xe0] ;  /* 0x0000e00001107983 */ /* 0x000ea80000300800 */
[----:B------:R-:W2:Y:S04]  /*128b0*/  LDL.LU R17, [R1+0xe4] ;  /* 0x0000e40001117983 */ /* 0x000ea80000300800 */
[----:B------:R-:W3:Y:S04]  /*128c0*/  LDL.LU R18, [R1+0xe8] ;  /* 0x0000e80001127983 */ /* 0x000ee80000300800 */
[----:B------:R-:W3:Y:S01]  /*128d0*/  LDL.LU R19, [R1+0xec] ;  /* 0x0000ec0001137983 */ /* 0x000ee20000300800 */
[----:B------:R-:W-:Y:S01]  /*128e0*/  IMAD.MOV.U32 R10, RZ, RZ, R14 ;  /* 0x000000ffff0a7224 */ /* 0x000fe200078e000e */
[----:B------:R-:W-:Y:S01]  /*128f0*/  MOV R11, R15 ;  /* 0x0000000f000b7202 */ /* 0x000fe20000000f00 */
[----:B------:R-:W-:Y:S01]  /*12900*/  IMAD.MOV.U32 R15, RZ, RZ, R29 ;  /* 0x000000ffff0f7224 */ /* 0x000fe200078e001d */
[----:B------:R-:W-:Y:S01]  /*12910*/  MOV R14, R0 ;  /* 0x00000000000e7202 */ /* 0x000fe20000000f00 */
[----:B---3--:R-:W-:Y:S04]  /*12920*/  STL.64 [R1+0x5758], R18 ;  /* 0x0057581201007387 */ /* 0x008fe80000100a00 */
[----:B--2---:R1:W-:Y:S04]  /*12930*/  STL.64 [R1+0x5750], R16 ;  /* 0x0057501001007387 */ /* 0x0043e80000100a00 */
[----:B0-----:R-:W2:Y:S01]  /*12940*/  LDL.LU R12, [R1] ;  /* 0x00000000010c7983 */ /* 0x001ea20000300800 */
[----:B------:R-:W-:-:S03]  /*12950*/  IMAD.MOV.U32 R13, RZ, RZ, R3 ;  /* 0x000000ffff0d7224 */ /* 0x000fc600078e0003 */
[----:B------:R-:W3:Y:S04]  /*12960*/  LDL.LU R3, [R1+0x58b4] ;  /* 0x0058b40001037983 */ /* 0x000ee80000300800 */
[----:B------:R-:W4:Y:S04]  /*12970*/  LDL.LU R0, [R1+0x58b0] ;  /* 0x0058b00001007983 */ /* 0x000f280000300800 */
[----:B------:R-:W5:Y:S04]  /*12980*/  LDL.LU R29, [R1+0x58ac] ;  /* 0x0058ac00011d7983 */ /* 0x000f680000300800 */
[----:B------:R-:W-:Y:S04]  /*12990*/  STL.64 [R1+0x5768], R14 ;  /* 0x0057680e01007387 */ /* 0x000fe80000100a00 */
[----:B--2---:R-:W-:Y:S04]  /*129a0*/  STL.64 [R1+0x5760], R12 ;  /* 0x0057600c01007387 */ /* 0x004fe80000100a00 */
[----:B------:R-:W2:Y:S04]  /*129b0*/  LDL.LU R24, [R1+0xf0] ;  /* 0x0000f00001187983 */ /* 0x000ea80000300800 */
[----:B------:R-:W2:Y:S04]  /*129c0*/  LDL.LU R25, [R1+0xf4] ;  /* 0x0000f40001197983 */ /* 0x000ea80000300800 */
[----:B------:R-:W2:Y:S04]  /*129d0*/  LDL.LU R26, [R1+0xf8] ;  /* 0x0000f800011a7983 */ /* 0x000ea80000300800 */
[----:B------:R-:W2:Y:S01]  /*129e0*/  LDL.LU R27, [R1+0xfc] ;  /* 0x0000fc00011b7983 */ /* 0x000ea20000300800 */
[----:B-1----:R-:W-:Y:S01]  /*129f0*/  MOV R16, R7 ;  /* 0x0000000700107202 */ /* 0x002fe20000000f00 */
[----:B------:R-:W-:Y:S01]  /*12a00*/  IMAD.MOV.U32 R19, RZ, RZ, R4 ;  /* 0x000000ffff137224 */ /* 0x000fe200078e0004 */
[----:B------:R-:W-:Y:S01]  /*12a10*/  MOV R18, R5 ;  /* 0x0000000500127202 */ /* 0x000fe20000000f00 */
[----:B------:R-:W-:Y:S01]  /*12a20*/  IMAD.MOV.U32 R17, RZ, RZ, R6 ;  /* 0x000000ffff117224 */ /* 0x000fe200078e0006 */
[----:B--2---:R-:W-:Y:S04]  /*12a30*/  STL.64 [R1+0x5778], R26 ;  /* 0x0057781a01007387 */ /* 0x004fe80000100a00 */
[----:B------:R0:W-:Y:S04]  /*12a40*/  STL.64 [R1+0x5770], R24 ;  /* 0x0057701801007387 */ /* 0x0001e80000100a00 */
[----:B------:R-:W2:Y:S04]  /*12a50*/  LDL.LU R7, [R1+0x58a8] ;  /* 0x0058a80001077983 */ /* 0x000ea80000300800 */
[----:B------:R-:W2:Y:S04]  /*12a60*/  LDL.LU R6, [R1+0x58a4] ;  /* 0x0058a40001067983 */ /* 0x000ea80000300800 */
[----:B------:R-:W2:Y:S04]  /*12a70*/  LDL.LU R5, [R1+0x58a0] ;  /* 0x0058a00001057983 */ /* 0x000ea80000300800 */
[----:B------:R-:W2:Y:S04]  /*12a80*/  LDL.LU R4, [R1+0x589c] ;  /* 0x00589c0001047983 */ /* 0x000ea80000300800 */
[----:B------:R-:W-:Y:S04]  /*12a90*/  STL.64 [R1+0x5788], R18 ;  /* 0x0057881201007387 */ /* 0x000fe80000100a00 */
[----:B------:R1:W-:Y:S04]  /*12aa0*/  STL.64 [R1+0x5780], R16 ;  /* 0x0057801001007387 */ /* 0x0003e80000100a00 */
[----:B0-----:R-:W2:Y:S01]  /*12ab0*/  LDL.LU R24, [R1+0x20] ;  /* 0x0000200001187983 */ /* 0x001ea20000300800 */
[----:B----4-:R-:W-:Y:S01]  /*12ac0*/  IMAD.MOV.U32 R26, RZ, RZ, R0 ;  /* 0x000000ffff1a7224 */ /* 0x010fe200078e0000 */
[----:B---3--:R-:W-:-:S02]  /*12ad0*/  MOV R27, R3 ;  /* 0x00000003001b7202 */ /* 0x008fc40000000f00 */
[----:B-----5:R-:W-:Y:S02]  /*12ae0*/  MOV R25, R29 ;  /* 0x0000001d00197202 */ /* 0x020fe40000000f00 */
[----:B------:R-:W3:Y:S04]  /*12af0*/  LDL.LU R29, [R1+0x5898] ;  /* 0x00589800011d7983 */ /* 0x000ee80000300800 */
[----:B------:R-:W4:Y:S04]  /*12b00*/  LDL.LU R0, [R1+0x5894] ;  /* 0x0058940001007983 */ /* 0x000f280000300800 */
[----:B------:R-:W5:Y:S04]  /*12b10*/  LDL.LU R3, [R1+0x5890] ;  /* 0x0058900001037983 */ /* 0x000f680000300800 */
[----:B------:R-:W-:Y:S04]  /*12b20*/  STL.64 [R1+0x5798], R26 ;  /* 0x0057981a01007387 */ /* 0x000fe80000100a00 */
[----:B--2---:R0:W-:Y:S04]  /*12b30*/  STL.64 [R1+0x5790], R24 ;  /* 0x0057901801007387 */ /* 0x0041e80000100a00 */
[----:B-1----:R-:W2:Y:S04]  /*12b40*/  LDL.LU R16, [R1+0x110] ;  /* 0x0001100001107983 */ /* 0x002ea80000300800 */
[----:B------:R-:W2:Y:S04]  /*12b50*/  LDL.LU R17, [R1+0x114] ;  /* 0x0001140001117983 */ /* 0x000ea80000300800 */
[----:B------:R-:W2:Y:S04]  /*12b60*/  LDL.LU R18, [R1+0x118] ;  /* 0x0001180001127983 */ /* 0x000ea80000300800 */
[----:B------:R-:W2:Y:S01]  /*12b70*/  LDL.LU R19, [R1+0x11c] ;  /* 0x00011c0001137983 */ /* 0x000ea20000300800 */
[----:B0-----:R-:W-:Y:S01]  /*12b80*/  IMAD.MOV.U32 R24, RZ, RZ, R4 ;  /* 0x000000ffff187224 */ /* 0x001fe200078e0004 */
[----:B------:R-:W-:Y:S01]  /*12b90*/  MOV R27, R7 ;  /* 0x00000007001b7202 */ /* 0x000fe20000000f00 */
[----:B------:R-:W-:Y:S01]  /*12ba0*/  IMAD.MOV.U32 R26, RZ, RZ, R6 ;  /* 0x000000ffff1a7224 */ /* 0x000fe200078e0006 */
[----:B------:R-:W-:Y:S01]  /*12bb0*/  MOV R25, R5 ;  /* 0x0000000500197202 */ /* 0x000fe20000000f00 */
[----:B--2---:R-:W-:Y:S04]  /*12bc0*/  STL.64 [R1+0x57a8], R18 ;  /* 0x0057a81201007387 */ /* 0x004fe80000100a00 */
[----:B------:R-:W-:Y:S04]  /*12bd0*/  STL.64 [R1+0x57a0], R16 ;  /* 0x0057a01001007387 */ /* 0x000fe80000100a00 */
[----:B------:R-:W2:Y:S04]  /*12be0*/  LDL.LU R4, [R1+0x588c] ;  /* 0x00588c0001047983 */ /* 0x000ea80000300800 */
[----:B------:R-:W5:Y:S04]  /*12bf0*/  LDL.LU R5, [R1+0x5888] ;  /* 0x0058880001057983 */ /* 0x000f680000300800 */
[----:B------:R-:W5:Y:S04]  /*12c00*/  LDL.LU R6, [R1+0x5884] ;  /* 0x0058840001067983 */ /* 0x000f680000300800 */
[----:B------:R-:W5:Y:S04]  /*12c10*/  LDL.LU R7, [R1+0x5880] ;  /* 0x0058800001077983 */ /* 0x000f680000300800 */
[----:B------:R-:W-:Y:S04]  /*12c20*/  STL.64 [R1+0x57b8], R26 ;  /* 0x0057b81a01007387 */ /* 0x000fe80000100a00 */
[----:B------:R0:W-:Y:S04]  /*12c30*/  STL.64 [R1+0x57b0], R24 ;  /* 0x0057b01801007387 */ /* 0x0001e80000100a00 */
[----:B0-----:R-:W5:Y:S04]  /*12c40*/  LDL.LU R24, [R1+0x40] ;  /* 0x0000400001187983 */ /* 0x001f680000300800 */
[----:B------:R-:W5:Y:S01]  /*12c50*/  LDL.LU R25, [R1+0x44] ;  /* 0x0000440001197983 */ /* 0x000f620000300800 */
[----:B----4-:R-:W-:Y:S01]  /*12c60*/  IMAD.MOV.U32 R26, RZ, RZ, R0 ;  /* 0x000000ffff1a7224 */ /* 0x010fe200078e0000 */
[----:B---3--:R-:W-:-:S02]  /*12c70*/  MOV R27, R29 ;  /* 0x0000001d001b7202 */ /* 0x008fc40000000f00 */
[----:B------:R-:W3:Y:S04]  /*12c80*/  LDL.LU R0, [R1+0x587c] ;  /* 0x00587c0001007983 */ /* 0x000ee80000300800 */
[----:B------:R-:W4:Y:S04]  /*12c90*/  LDL.LU R29, [R1+0x5878] ;  /* 0x00587800011d7983 */ /* 0x000f280000300800 */
[----:B------:R2:W-:Y:S02]  /*12ca0*/  STL.64 [R1+0x57d8], R26 ;  /* 0x0057d81a01007387 */ /* 0x0005e40000100a00 */
[----:B--2---:R-:W-:Y:S01]  /*12cb0*/  MOV R27, R4 ;  /* 0x00000004001b7202 */ /* 0x004fe20000000f00 */
[----:B-----5:R-:W-:Y:S01]  /*12cc0*/  IMAD.MOV.U32 R26, RZ, RZ, R5 ;  /* 0x000000ffff1a7224 */ /* 0x020fe200078e0005 */
[----:B------:R0:W-:Y:S04]  /*12cd0*/  STL.64 [R1+0x57d0], R24 ;  /* 0x0057d01801007387 */ /* 0x0001e80000100a00 */
[----:B------:R-:W2:Y:S04]  /*12ce0*/  LDL.LU R16, [R1+0x120] ;  /* 0x0001200001107983 */ /* 0x000ea80000300800 */
[----:B------:R-:W2:Y:S04]  /*12cf0*/  LDL.LU R17, [R1+0x124] ;  /* 0x0001240001117983 */ /* 0x000ea80000300800 */
[----:B------:R-:W5:Y:S01]  /*12d00*/  LDL.LU R18, [R1+0x128] ;  /* 0x0001280001127983 */ /* 0x000f620000300800 */
[----:B0-----:R-:W-:Y:S01]  /*12d10*/  IMAD.MOV.U32 R24, RZ, RZ, R7 ;  /* 0x000000ffff187224 */ /* 0x001fe200078e0007 */
[----:B------:R-:W-:-:S02]  /*12d20*/  MOV R25, R6 ;  /* 0x0000000600197202 */ /* 0x000fc40000000f00 */
[----:B------:R-:W5:Y:S04]  /*12d30*/  LDL.LU R19, [R1+0x12c] ;  /* 0x00012c0001137983 */ /* 0x000f680000300800 */
[----:B------:R-:W2:Y:S04]  /*12d40*/  LDL.LU R7, [R1+0x5874] ;  /* 0x0058740001077983 */ /* 0x000ea80000300800 */
[----:B------:R-:W2:Y:S04]  /*12d50*/  LDL.LU R6, [R1+0x5870] ;  /* 0x0058700001067983 */ /* 0x000ea80000300800 */
[----:B------:R-:W2:Y:S04]  /*12d60*/  LDL.LU R5, [R1+0x586c] ;  /* 0x00586c0001057983 */ /* 0x000ea80000300800 */
[----:B------:R-:W2:Y:S04]  /*12d70*/  LDL.LU R4, [R1+0x5868] ;  /* 0x0058680001047983 */ /* 0x000ea80000300800 */
[----:B------:R-:W-:Y:S04]  /*12d80*/  STL.64 [R1+0x57f8], R26 ;  /* 0x0057f81a01007387 */ /* 0x000fe80000100a00 */
[----:B------:R0:W-:Y:S04]  /*12d90*/  STL.64 [R1+0x57f0], R24 ;  /* 0x0057f01801007387 */ /* 0x0001e80000100a00 */
[----:B0-----:R-:W2:Y:S04]  /*12da0*/  LDL.LU R24, [R1+0x60] ;  /* 0x0000600001187983 */ /* 0x001ea80000300800 */
[----:B------:R-:W2:Y:S01]  /*12db0*/  LDL.LU R25, [R1+0x64] ;  /* 0x0000640001197983 */ /* 0x000ea20000300800 */
[----:B----4-:R-:W-:Y:S01]  /*12dc0*/  IMAD.MOV.U32 R26, RZ, RZ, R29 ;  /* 0x000000ffff1a7224 */ /* 0x010fe200078e001d */
[----:B---3--:R-:W-:-:S02]  /*12dd0*/  MOV R27, R0 ;  /* 0x00000000001b7202 */ /* 0x008fc40000000f00 */
[----:B------:R-:W3:Y:S04]  /*12de0*/  LDL.LU R29, [R1+0x5864] ;  /* 0x00586400011d7983 */ /* 0x000ee80000300800 */
[----:B------:R-:W4:Y:S04]  /*12df0*/  LDL.LU R0, [R1+0x5860] ;  /* 0x0058600001007983 */ /* 0x000f280000300800 */
[----:B------:R-:W-:Y:S04]  /*12e00*/  STL.64 [R1+0x5818], R26 ;  /* 0x0058181a01007387 */ /* 0x000fe80000100a00 */
[----:B--2---:R-:W-:Y:S04]  /*12e10*/  STL.64 [R1+0x5810], R24 ;  /* 0x0058101801007387 */ /* 0x004fe80000100a00 */
[----:B-----5:R-:W-:Y:S04]  /*12e20*/  STL.64 [R1+0x57c8], R18 ;  /* 0x0057c81201007387 */ /* 0x020fe80000100a00 */
[----:B------:R0:W-:Y:S04]  /*12e30*/  STL.64 [R1+0x57c0], R16 ;  /* 0x0057c01001007387 */ /* 0x0001e80000100a00 */
[----:B0-----:R-:W2:Y:S04]  /*12e40*/  LDL.LU R16, [R1+0x130] ;  /* 0x0001300001107983 */ /* 0x001ea80000300800 */
[----:B------:R-:W2:Y:S04]  /*12e50*/  LDL.LU R17, [R1+0x134] ;  /* 0x0001340001117983 */ /* 0x000ea80000300800 */
[----:B------:R-:W5:Y:S04]  /*12e60*/  LDL.LU R18, [R1+0x138] ;  /* 0x0001380001127983 */ /* 0x000f680000300800 */
[----:B------:R-:W5:Y:S01]  /*12e70*/  LDL.LU R19, [R1+0x13c] ;  /* 0x00013c0001137983 */ /* 0x000f620000300800 */
[----:B------:R-:W-:Y:S01]  /*12e80*/  IMAD.MOV.U32 R24, RZ, RZ, R4 ;  /* 0x000000ffff187224 */ /* 0x000fe200078e0004 */
[----:B------:R-:W-:Y:S01]  /*12e90*/  MOV R27, R7 ;  /* 0x00000007001b7202 */ /* 0x000fe20000000f00 */
[----:B------:R-:W-:Y:S01]  /*12ea0*/  IMAD.MOV.U32 R26, RZ, RZ, R6 ;  /* 0x000000ffff1a7224 */ /* 0x000fe200078e0006 */
[----:B------:R-:W2:Y:S01]  /*12eb0*/  LDL.LU R4, [R1+0x585c] ;  /* 0x00585c0001047983 */ /* 0x000ea20000300800 */
[----:B------:R-:W-:-:S03]  /*12ec0*/  MOV R25, R5 ;  /* 0x0000000500197202 */ /* 0x000fc60000000f00 */
[----:B------:R-:W3:Y:S04]  /*12ed0*/  LDL.LU R5, [R1+0x5858] ;  /* 0x0058580001057983 */ /* 0x000ee80000300800 */
[----:B------:R-:W3:Y:S04]  /*12ee0*/  LDL.LU R6, [R1+0x5854] ;  /* 0x0058540001067983 */ /* 0x000ee80000300800 */
[----:B------:R-:W3:Y:S04]  /*12ef0*/  LDL.LU R7, [R1+0x5850] ;  /* 0x0058500001077983 */ /* 0x000ee80000300800 */
[----:B------:R-:W-:Y:S04]  /*12f00*/  STL.64 [R1+0x5838], R26 ;  /* 0x0058381a01007387 */ /* 0x000fe80000100a00 */
[----:B------:R0:W-:Y:S04]  /*12f10*/  STL.64 [R1+0x5830], R24 ;  /* 0x0058301801007387 */ /* 0x0001e80000100a00 */
[----:B0-----:R-:W3:Y:S04]  /*12f20*/  LDL.LU R24, [R1+0x80] ;  /* 0x0000800001187983 */ /* 0x001ee80000300800 */
[----:B------:R-:W3:Y:S04]  /*12f30*/  LDL.LU R25, [R1+0x84] ;  /* 0x0000840001197983 */ /* 0x000ee80000300800 */
[----:B------:R-:W3:Y:S04]  /*12f40*/  LDL.LU R26, [R1+0x88] ;  /* 0x00008800011a7983 */ /* 0x000ee80000300800 */
[----:B------:R-:W3:Y:S04]  /*12f50*/  LDL.LU R20, [R1+0x180] ;  /* 0x0001800001147983 */ /* 0x000ee80000300800 */
[----:B------:R-:W3:Y:S04]  /*12f60*/  LDL.LU R21, [R1+0x184] ;  /* 0x0001840001157983 */ /* 0x000ee80000300800 */
[----:B------:R-:W3:Y:S04]  /*12f70*/  LDL.LU R22, [R1+0x188] ;  /* 0x0001880001167983 */ /* 0x000ee80000300800 */
[----:B------:R-:W3:Y:S04]  /*12f80*/  LDL.LU R23, [R1+0x18c] ;  /* 0x00018c0001177983 */ /* 0x000ee80000300800 */
[----:B-----5:R-:W-:Y:S04]  /*12f90*/  STL.64 [R1+0x57e8], R18 ;  /* 0x0057e81201007387 */ /* 0x020fe80000100a00 */
[----:B--2---:R0:W-:Y:S04]  /*12fa0*/  STL.64 [R1+0x57e0], R16 ;  /* 0x0057e01001007387 */ /* 0x0041e80000100a00 */
[----:B0-----:R-:W2:Y:S04]  /*12fb0*/  LDL.LU R16, [R1+0x140] ;  /* 0x0001400001107983 */ /* 0x001ea80000300800 */
[----:B------:R-:W2:Y:S04]  /*12fc0*/  LDL.LU R17, [R1+0x144] ;  /* 0x0001440001117983 */ /* 0x000ea80000300800 */
[----:B------:R-:W5:Y:S04]  /*12fd0*/  LDL.LU R18, [R1+0x148] ;  /* 0x0001480001127983 */ /* 0x000f680000300800 */
[----:B------:R-:W5:Y:S04]  /*12fe0*/  LDL.LU R19, [R1+0x14c] ;  /* 0x00014c0001137983 */ /* 0x000f680000300800 */
        /* <DEDUP_REMOVED lines=11> */
[----:B------:R-:W5:Y:S01]  /*130a0*/  LDL.LU R19, [R1+0x16c] ;  /* 0x00016c0001137983 */ /* 0x000f620000300800 */
[----:B---3--:R-:W-:Y:S01]  /*130b0*/  HMMA.16816.F32.BF16 R4, R4, R8, R20 ;  /* 0x000000080404723c */ /* 0x008fe20000041814 */
[----:B------:R-:W-:-:S02]  /*130c0*/  IMAD.MOV.U32 R27, RZ, RZ, R29 ;  /* 0x000000ffff1b7224 */ /* 0x000fc400078e001d */
[----:B-----5:R-:W-:Y:S04]  /*130d0*/  STL.64 [R1+0x5848], R18 ;  /* 0x0058481201007387 */ /* 0x020fe80000100a00 */
[----:B--2---:R0:W-:Y:S04]  /*130e0*/  STL.64 [R1+0x5840], R16 ;  /* 0x0058401001007387 */ /* 0x0041e80000100a00 */
[----:B0-----:R-:W2:Y:S04]  /*130f0*/  LDL.LU R16, [R1+0x170] ;  /* 0x0001700001107983 */ /* 0x001ea80000300800 */
[----:B------:R-:W2:Y:S04]  /*13100*/  LDL.LU R17, [R1+0x174] ;  /* 0x0001740001117983 */ /* 0x000ea80000300800 */
[----:B------:R-:W2:Y:S04]  /*13110*/  LDL.LU R18, [R1+0x178] ;  /* 0x0001780001127983 */ /* 0x000ea80000300800 */
[----:B------:R-:W2:Y:S04]  /*13120*/  LDL.LU R19, [R1+0x17c] ;  /* 0x00017c0001137983 */ /* 0x000ea80000300800 */
[----:B------:R-:W3:Y:S04]  /*13130*/  LDL.LU R12, [R1+0x100] ;  /* 0x00010000010c7983 */ /* 0x000ee80000300800 */
[----:B------:R-:W3:Y:S04]  /*13140*/  LDL.LU R13, [R1+0x104] ;  /* 0x00010400010d7983 */ /* 0x000ee80000300800 */
[----:B------:R-:W3:Y:S04]  /*13150*/  LDL.LU R14, [R1+0x108] ;  /* 0x00010800010e7983 */ /* 0x000ee80000300800 */
[----:B------:R-:W3:Y:S04]  /*13160*/  LDL.LU R15, [R1+0x10c] ;  /* 0x00010c00010f7983 */ /* 0x000ee80000300800 */
[----:B------:R-:W-:Y:S04]  /*13170*/  STL [R1+0x5684], R11 ;  /* 0x0056840b01007387 */ /* 0x000fe80000100800 */
[----:B------:R-:W-:Y:S04]  /*13180*/  STL [R1+0x5680], R10 ;  /* 0x0056800a01007387 */ /* 0x000fe80000100800 */
[----:B------:R-:W5:Y:S04]  /*13190*/  LDL.LU R20, [R1+0xd0] ;  /* 0x0000d00001147983 */ /* 0x000f680000300800 */
[----:B------:R0:W-:Y:S04]  /*131a0*/  STL.64 [R1+0x180], R4 ;  /* 0x0001800401007387 */ /* 0x0001e80000100a00 */
[----:B------:R1:W-:Y:S04]  /*131b0*/  STL.64 [R1+0x188], R6 ;  /* 0x0001880601007387 */ /* 0x0003e80000100a00 */
[----:B------:R-:W5:Y:S04]  /*131c0*/  LDL.LU R21, [R1+0xd4] ;  /* 0x0000d40001157983 */ /* 0x000f680000300800 */
[----:B------:R-:W5:Y:S04]  /*131d0*/  LDL.LU R22, [R1+0xd8] ;  /* 0x0000d80001167983 */ /* 0x000f680000300800 */
[----:B------:R-:W5:Y:S04]  /*131e0*/  LDL.LU R23, [R1+0xdc] ;  /* 0x0000dc0001177983 */ /* 0x000f680000300800 */
[----:B0-----:R-:W3:Y:S04]  /*131f0*/  LDL.LU R4, [R1+0xc0] ;  /* 0x0000c00001047983 */ /* 0x001ee80000300800 */
[----:B------:R-:W3:Y:S04]  /*13200*/  LDL.LU R5, [R1+0xc4] ;  /* 0x0000c40001057983 */ /* 0x000ee80000300800 */
[----:B-1----:R-:W3:Y:S04]  /*13210*/  LDL.LU R6, [R1+0xc8] ;  /* 0x0000c80001067983 */ /* 0x002ee80000300800 */
[----:B------:R-:W3:Y:S01]  /*13220*/  LDL.LU R7, [R1+0xcc] ;  /* 0x0000cc0001077983 */ /* 0x000ee20000300800 */
[----:B--2---:R-:W-:Y:S03]  /*13230*/  HMMA.16816.F32.BF16 R24, R24, R8, R16 ;  /* 0x000000081818723c */ /* 0x004fe60000041810 */
[----:B------:R-:W2:Y:S04]  /*13240*/  LDL.LU.64 R18, [R1+0x5848] ;  /* 0x0058480001127983 */ /* 0x000ea80000300a00 */
[----:B------:R-:W2:-:S12]  /*13250*/  LDL.LU.64 R16, [R1+0x5840] ;  /* 0x0058400001107983 */ /* 0x000e980000300a00 */
[----:B------:R-:W-:Y:S01]  /*13260*/  MOV R11, R26 ;  /* 0x0000001a000b7202 */ /* 0x000fe20000000f00 */
[----:B------:R0:W-:Y:S01]  /*13270*/  STL.64 [R1+0x170], R24 ;  /* 0x0001701801007387 */ /* 0x0001e20000100a00 */
[----:B------:R-:W-:-:S03]  /*13280*/  IMAD.MOV.U32 R10, RZ, RZ, R27 ;  /* 0x000000ffff0a7224 */ /* 0x000fc600078e001b */
[----:B------:R-:W2:Y:S04]  /*13290*/  LDL.LU.64 R26, [R1+0x5838] ;  /* 0x00583800011a7983 */ /* 0x000ea80000300a00 */
[----:B0-----:R-:W2:Y:S04]  /*132a0*/  LDL.LU.64 R24, [R1+0x5830] ;  /* 0x0058300001187983 */ /* 0x001ea80000300a00 */
[----:B------:R-:W-:Y:S04]  /*132b0*/  STL [R1+0x568c], R10 ;  /* 0x00568c0a01007387 */ /* 0x000fe80000100800 */
[----:B------:R-:W-:Y:S01]  /*132c0*/  STL [R1+0x5688], R11 ;  /* 0x0056880b01007387 */ /* 0x000fe20000100800 */
        /* <DEDUP_REMOVED lines=8> */
[----:B------:R-:W2:Y:S04]  /*13350*/  LDL.LU.64 R18, [R1+0x5808] ;  /* 0x0058080001127983 */ /* 0x000ea80000300a00 */
[----:B------:R-:W2:-:S13]  /*13360*/  LDL.LU.64 R16, [R1+0x5800] ;  /* 0x0058000001107983 */ /* 0x000e9a0000300a00 */
        /* <DEDUP_REMOVED lines=34> */
[----:B------:R-:W-:Y:S04]  /*13590*/  STL.64 [R1+0x110], R24 ;  /* 0x0001101801007387 */ /* 0x000fe80000100a00 */
[----:B------:R0:W-:Y:S04]  /*135a0*/  STL.64 [R1+0x118], R26 ;  /* 0x0001181a01007387 */ /* 0x0001e80000100a00 */
[----:B0-----:R-:W2:Y:S04]  /*135b0*/  LDL.LU.64 R26, [R1+0x5778] ;  /* 0x00577800011a7983 */ /* 0x001ea80000300a00 */
[----:B------:R-:W2:Y:S01]  /*135c0*/  LDL.LU.64 R24, [R1+0x5770] ;  /* 0x0057700001187983 */ /* 0x000ea20000300a00 */
[----:B---3--:R-:W-:Y:S03]  /*135d0*/  HMMA.16816.F32.BF16 R16, R16, R8, R12 ;  /* 0x000000081010723c */ /* 0x008fe6000004180c */
[----:B------:R-:W2:Y:S04]  /*135e0*/  LDL.LU.64 R14, [R1+0x5768] ;  /* 0x00576800010e7983 */ /* 0x000ea80000300a00 */
[----:B------:R-:W2:-:S12]  /*135f0*/  LDL.LU.64 R12, [R1+0x5760] ;  /* 0x00576000010c7983 */ /* 0x000e980000300a00 */
[----:B------:R-:W-:Y:S04]  /*13600*/  STL.64 [R1+0x100], R16 ;  /* 0x0001001001007387 */ /* 0x000fe80000100a00 */
[----:B------:R0:W-:Y:S04]  /*13610*/  STL.64 [R1+0x108], R18 ;  /* 0x0001081201007387 */ /* 0x0001e80000100a00 */
[----:B0-----:R-:W3:Y:S04]  /*13620*/  LDL.LU.64 R18, [R1+0x5758] ;  /* 0x0057580001127983 */ /* 0x001ee80000300a00 */
[----:B------:R-:W3:Y:S01]  /*13630*/  LDL.LU.64 R16, [R1+0x5750] ;  /* 0x0057500001107983 */ /* 0x000ee20000300a00 */
[----:B--2---:R-:W-:Y:S03]  /*13640*/  HMMA.16816.F32.BF16 R12, R12, R8, R24 ;  /* 0x000000080c0c723c */ /* 0x004fe60000041818 */
[----:B------:R-:W2:Y:S04]  /*13650*/  LDL.LU.64 R26, [R1+0x5748] ;  /* 0x00574800011a7983 */ /* 0x000ea80000300a00 */
[----:B------:R-:W2:-:S12]  /*13660*/  LDL.LU.64 R24, [R1+0x5740] ;  /* 0x0057400001187983 */ /* 0x000e980000300a00 */
[----:B------:R-:W-:Y:S04]  /*13670*/  STL.64 [R1+0xf0], R12 ;  /* 0x0000f00c01007387 */ /* 0x000fe80000100a00 */
[----:B------:R0:W-:Y:S04]  /*13680*/  STL.64 [R1+0xf8], R14 ;  /* 0x0000f80e01007387 */ /* 0x0001e80000100a00 */
[----:B0-----:R-:W3:Y:S04]  /*13690*/  LDL.LU.64 R14, [R1+0x5738] ;  /* 0x00573800010e7983 */ /* 0x001ee80000300a00 */
[----:B------:R-:W3:Y:S02]  /*136a0*/  LDL.LU.64 R12, [R1+0x5730] ;  /* 0x00573000010c7983 */ /* 0x000ee40000300a00 */
[----:B---3--:R-:W-:-:S15]  /*136b0*/  HMMA.16816.F32.BF16 R16, R12, R8, R16 ;  /* 0x000000080c10723c */ /* 0x008fde0000041810 */
[----:B------:R-:W-:-:S04]  /*136c0*/  NOP ;  /* 0x0000000000007918 */ /* 0x000fc80000000000 */
[----:B------:R-:W-:Y:S01]  /*136d0*/  MOV R10, R18 ;  /* 0x00000012000a7202 */ /* 0x000fe20000000f00 */
[----:B------:R-:W-:Y:S01]  /*136e0*/  IMAD.MOV.U32 R2, RZ, RZ, R19 ;  /* 0x000000ffff027224 */ /* 0x000fe200078e0013 */
[----:B------:R-:W-:Y:S01]  /*136f0*/  MOV R12, R16 ;  /* 0x00000010000c7202 */ /* 0x000fe20000000f00 */
[----:B------:R-:W-:Y:S01]  /*13700*/  IMAD.MOV.U32 R11, RZ, RZ, R17 ;  /* 0x000000ffff0b7224 */ /* 0x000fe200078e0011 */
[----:B------:R-:W5:Y:S04]  /*13710*/  LDL.LU.64 R18, [R1+0x5728] ;  /* 0x0057280001127983 */ /* 0x000f680000300a00 */
[----:B------:R-:W5:Y:S02]  /*13720*/  LDL.LU.64 R16, [R1+0x5720] ;  /* 0x0057200001107983 */ /* 0x000f640000300a00 */
[----:B-----5:R-:W-:-:S15]  /*13730*/  HMMA.16816.F32.BF16 R20, R16, R8, R20 ;  /* 0x000000081014723c */ /* 0x020fde0000041814 */
[----:B------:R-:W-:-:S04]  /*13740*/  NOP ;  /* 0x0000000000007918 */ /* 0x000fc80000000000 */
[----:B------:R-:W-:Y:S01]  /*13750*/  MOV R14, R22 ;  /* 0x00000016000e7202 */ /* 0x000fe20000000f00 */
[----:B------:R-:W-:Y:S01]  /*13760*/  IMAD.MOV.U32 R13, RZ, RZ, R23 ;  /* 0x000000ffff0d7224 */ /* 0x000fe200078e0017 */
[----:B------:R-:W-:Y:S01]  /*13770*/  MOV R16, R20 ;  /* 0x0000001400107202 */ /* 0x000fe20000000f00 */
[----:B------:R-:W-:Y:S01]  /*13780*/  IMAD.MOV.U32 R15, RZ, RZ, R21 ;  /* 0x000000ffff0f7224 */ /* 0x000fe200078e0015 */
[----:B------:R-:W3:Y:S04]  /*13790*/  LDL.LU.64 R22, [R1+0x5718] ;  /* 0x0057180001167983 */ /* 0x000ee80000300a00 */
[----:B------:R-:W3:Y:S02]  /*137a0*/  LDL.LU.64 R20, [R1+0x5710] ;  /* 0x0057100001147983 */ /* 0x000ee40000300a00 */
[----:B---3--:R-:W-:Y:S02]  /*137b0*/  HMMA.16816.F32.BF16 R20, R20, R8, R4 ;  /* 0x000000081414723c */ /* 0x008fe40000041804 */
[----:B------:R-:W2:Y:S04]  /*137c0*/  LDL.LU.64 R6, [R1+0x5708] ;  /* 0x0057080001067983 */ /* 0x000ea80000300a00 */
[----:B------:R-:W2:-:S13]  /*137d0*/  LDL.LU.64 R4, [R1+0x5700] ;  /* 0x0057000001047983 */ /* 0x000e9a0000300a00 */
[----:B------:R-:W-:Y:S01]  /*137e0*/  MOV R29, R23 ;  /* 0x00000017001d7202 */ /* 0x000fe20000000f00 */
[----:B------:R-:W-:Y:S04]  /*137f0*/  STL.64 [R1+0xc0], R20 ;  /* 0x0000c01401007387 */ /* 0x000fe80000100a00 */
[----:B------:R-:W-:Y:S04]  /*13800*/  STL [R1+0xc8], R22 ;  /* 0x0000c81601007387 */ /* 0x000fe80000100800 */
[----:B------:R-:W-:Y:S01]  /*13810*/  STL [R1+0x56a0], R29 ;  /* 0x0056a01d01007387 */ /* 0x000fe20000100800 */
[----:B--2---:R-:W-:-:S15]  /*13820*/  HMMA.16816.F32.BF16 R4, R24, R8, R4 ;  /* 0x000000081804723c */ /* 0x004fde0000041804 */
[----:B------:R-:W-:-:S04]  /*13830*/  NOP ;  /* 0x0000000000007918 */ /* 0x000fc80000000000 */
[----:B------:R0:W-:Y:S04]  /*13840*/  STL.64 [R1+0x54e0], R6 ;  /* 0x0054e00601007387 */ /* 0x0001e80000100a00 */
[----:B------:R1:W-:Y:S01]  /*13850*/  STL.64 [R1+0x54d8], R4 ;  /* 0x0054d80401007387 */ /* 0x0003e20000100a00 */
[----:B0-----:R-:W-:Y:S01]  /*13860*/  IMAD.MOV.U32 R6, RZ, RZ, R14 ;  /* 0x000000ffff067224 */ /* 0x001fe200078e000e */
[----:B------:R-:W-:Y:S01]  /*13870*/  MOV R7, R13 ;  /* 0x0000000d00077202 */ /* 0x000fe20000000f00 */
[----:B-1----:R-:W-:Y:S01]  /*13880*/  IMAD.MOV.U32 R4, RZ, RZ, R16 ;  /* 0x000000ffff047224 */ /* 0x002fe200078e0010 */
[----:B------:R-:W-:-:S03]  /*13890*/  MOV R5, R15 ;  /* 0x0000000f00057202 */ /* 0x000fc60000000f00 */
[----:B------:R0:W-:Y:S04]  /*138a0*/  STL.64 [R1+0x54f0], R6 ;  /* 0x0054f00601007387 */ /* 0x0001e80000100a00 */
[----:B------:R1:W-:Y:S01]  /*138b0*/  STL.64 [R1+0x54e8], R4 ;  /* 0x0054e80401007387 */ /* 0x0003e20000100a00 */
[----:B0-----:R-:W-:Y:S01]  /*138c0*/  IMAD.MOV.U32 R6, RZ, RZ, R10 ;  /* 0x000000ffff067224 */ /* 0x001fe200078e000a */
[----:B------:R-:W-:Y:S01]  /*138d0*/  MOV R7, R2 ;  /* 0x0000000200077202 */ /* 0x000fe20000000f00 */
[----:B-1----:R-:W-:Y:S01]  /*138e0*/  IMAD.MOV.U32 R4, RZ, RZ, R12 ;  /* 0x000000ffff047224 */ /* 0x002fe200078e000c */
[----:B------:R-:W-:-:S03]  /*138f0*/  MOV R5, R11 ;  /* 0x0000000b00057202 */ /* 0x000fc60000000f00 */
[----:B------:R-:W-:Y:S04]  /*13900*/  STL.64 [R1+0x5500], R6 ;  /* 0x0055000601007387 */ /* 0x000fe80000100a00 */
[----:B------:R-:W-:Y:S04]  /*13910*/  STL.64 [R1+0x54f8], R4 ;  /* 0x0054f80401007387 */ /* 0x000fe80000100a00 */
[----:B----4-:R-:W0:Y:S04]  /*13920*/  LDSM.16.MT88.4 R4, [R0+UR5+0x6080] ;  /* 0x006080050004783b */ /* 0x010e280008004200 */
[----:B------:R-:W-:Y:S01]  /*13930*/  LDSM.16.MT88.4 R12, [R0+UR5+0x6000] ;  /* 0x00600005000c783b */ /* 0x000fe20008004200 */
[----:B0-----:R-:W-:Y:S01]  /*13940*/  IMAD.MOV.U32 R21, RZ, RZ, R4 ;  /* 0x000000ffff157224 */ /* 0x001fe200078e0004 */
[----:B------:R-:W-:Y:S01]  /*13950*/  MOV R20, R5 ;  /* 0x0000000500147202 */ /* 0x000fe20000000f00 */
[----:B------:R-:W-:Y:S01]  /*13960*/  IMAD.MOV.U32 R19, RZ, RZ, R6 ;  /* 0x000000ffff137224 */ /* 0x000fe200078e0006 */
[----:B------:R-:W-:-:S02]  /*13970*/  MOV R18, R7 ;  /* 0x0000000700127202 */ /* 0x000fc40000000f00 */
[----:B------:R-:W0:Y:S02]  /*13980*/  LDSM.16.MT88.4 R4, [R0+UR5+0x6100] ;  /* 0x006100050004783b */ /* 0x000e240008004200 */
[----:B0-----:R-:W-:Y:S01]  /*13990*/  IMAD.MOV.U32 R25, RZ, RZ, R4 ;  /* 0x000000ffff197224 */ /* 0x001fe200078e0004 */
[----:B------:R-:W-:Y:S01]  /*139a0*/  MOV R24, R5 ;  /* 0x0000000500187202 */ /* 0x000fe20000000f00 */
[----:B------:R-:W-:Y:S01]  /*139b0*/  IMAD.MOV.U32 R23, RZ, RZ, R6 ;  /* 0x000000ffff177224 */ /* 0x000fe200078e0006 */
[----:B------:R-:W-:Y:S02]  /*139c0*/  MOV R22, R7 ;  /* 0x0000000700167202 */ /* 0x000fe40000000f00 */
[----:B------:R-:W0:Y:S01]  /*139d0*/  LDSM.16.MT88.4 R4, [R0+UR5+0x6180] ;  /* 0x006180050004783b */ /* 0x000e220008004200 */
[----:B------:R-:W-:Y:S01]  /*139e0*/  MOV R8, R15 ;  /* 0x0000000f00087202 */ /* 0x000fe20000000f00 */
[----:B------:R-:W-:Y:S01]  /*139f0*/  IMAD.MOV.U32 R9, RZ, RZ, R14 ;  /* 0x000000ffff097224 */ /* 0x000fe200078e000e */
[----:B------:R-:W-:Y:S01]  /*13a00*/  MOV R16, R13 ;  /* 0x0000000d00107202 */ /* 0x000fe20000000f00 */
[----:B------:R-:W-:-:S02]  /*13a10*/  IMAD.MOV.U32 R17, RZ, RZ, R12 ;  /* 0x000000ffff117224 */ /* 0x000fc400078e000c */
[----:B0-----:R-:W-:Y:S01]  /*13a20*/  IMAD.MOV.U32 R10, RZ, RZ, R4 ;  /* 0x000000ffff0a7224 */ /* 0x001fe200078e0004 */
[----:B------:R-:W-:Y:S01]  /*13a30*/  MOV R11, R5 ;  /* 0x00000005000b7202 */ /* 0x000fe20000000f00 */
[----:B------:R-:W-:Y:S01]  /*13a40*/  IMAD.MOV.U32 R27, RZ, RZ, R6 ;  /* 0x000000ffff1b7224 */ /* 0x000fe200078e0006 */
[----:B------:R-:W-:Y:S02]  /*13a50*/  MOV R26, R7 ;  /* 0x00000007001a7202 */ /* 0x000fe40000000f00 */
[----:B------:R-:W0:Y:S04]  /*13a60*/  LDSM.16.MT88.4 R4, [R3+UR5+0x6000] ;  /* 0x006000050304783b */ /* 0x000e280008004200 */
[----:B------:R-:W-:Y:S04]  /*13a70*/  STL [R1+0x56b0], R8 ;  /* 0x0056b00801007387 */ /* 0x000fe80000100800 */
[----:B------:R0:W-:Y:S04]  /*13a80*/  STL [R1+0x56ac], R9 ;  /* 0x0056ac0901007387 */ /* 0x0001e80000100800 */
[----:B------:R1:W-:Y:S04]  /*13a90*/  STL [R1+0x56a8], R16 ;  /* 0x0056a81001007387 */ /* 0x0003e80000100800 */
[----:B------:R2:W-:Y:S01]  /*13aa0*/  STL [R1+0x56a4], R17 ;  /* 0x0056a41101007387 */ /* 0x0005e20000100800 */
[----:B0-----:R-:W-:Y:S01]  /*13ab0*/  IMAD.MOV.U32 R9, RZ, RZ, R4 ;  /* 0x000000ffff097224 */ /* 0x001fe200078e0004 */
[----:B-1----:R-:W-:Y:S01]  /*13ac0*/  MOV R16, R5 ;  /* 0x0000000500107202 */ /* 0x002fe20000000f00 */
[----:B--2---:R-:W-:Y:S01]  /*13ad0*/  IMAD.MOV.U32 R17, RZ, RZ, R6 ;  /* 0x000000ffff117224 */ /* 0x004fe200078e0006 */
[----:B------:R-:W-:-:S02]  /*13ae0*/  MOV R29, R7 ;  /* 0x00000007001d7202 */ /* 0x000fc40000000f00 */
        /* <DEDUP_REMOVED lines=19> */
[----:B------:R-:W-:Y:S01]  /*13c20*/  STL [R1+0x56e8], R26 ;  /* 0x0056e81a01007387 */ /* 0x000fe20000100800 */
[----:B0-----:R-:W-:Y:S01]  /*13c30*/  IMAD.MOV.U32 R15, RZ, RZ, R4 ;  /* 0x000000ffff0f7224 */ /* 0x001fe200078e0004 */
[----:B------:R-:W-:Y:S01]  /*13c40*/  MOV R14, R5 ;  /* 0x00000005000e7202 */ /* 0x000fe20000000f00 */
[----:B------:R-:W-:Y:S01]  /*13c50*/  IMAD.MOV.U32 R13, RZ, RZ, R6 ;  /* 0x000000ffff0d7224 */ /* 0x000fe200078e0006 */
[----:B------:R-:W-:Y:S02]  /*13c60*/  MOV R12, R7 ;  /* 0x00000007000c7202 */ /* 0x000fe40000000f00 */
[----:B------:R-:W0:Y:S04]  /*13c70*/  LDSM.16.MT88.4 R4, [R28+UR5+0x6000] ;  /* 0x006000051c04783b */ /* 0x000e280008004200 */
[----:B------:R-:W-:Y:S04]  /*13c80*/  STL [R1+0x56e4], R27 ;  /* 0x0056e41b01007387 */ /* 0x000fe80000100800 */
[----:B------:R-:W-:Y:S04]  /*13c90*/  STL [R1+0x56e0], R11 ;  /* 0x0056e00b01007387 */ /* 0x000fe80000100800 */
[----:B------:R0:W-:Y:S04]  /*13ca0*/  STL [R1+0x56dc], R10 ;  /* 0x0056dc0a01007387 */ /* 0x0001e80000100800 */
[----:B------:R1:W-:Y:S01]  /*13cb0*/  STL [R1+0x56d8], R0 ;  /* 0x0056d80001007387 */ /* 0x0003e20000100800 */
[----:B0-----:R-:W-:Y:S01]  /*13cc0*/  IMAD.MOV.U32 R10, RZ, RZ, R4 ;  /* 0x000000ffff0a7224 */ /* 0x001fe200078e0004 */
[----:B-1----:R-:W-:Y:S01]  /*13cd0*/  MOV R0, R5 ;  /* 0x0000000500007202 */ /* 0x002fe20000000f00 */
[----:B------:R-:W-:Y:S01]  /*13ce0*/  IMAD.MOV.U32 R2, RZ, RZ, R6 ;  /* 0x000000ffff027224 */ /* 0x000fe200078e0006 */
[----:B------:R-:W-:-:S02]  /*13cf0*/  MOV R22, R7 ;  /* 0x0000000700167202 */ /* 0x000fc40000000f00 */
[----:B------:R-:W0:Y:S04]  /*13d00*/  LDSM.16.MT88.4 R4, [R28+UR5+0x6080] ;  /* 0x006080051c04783b */ /* 0x000e280008004200 */
[----:B------:R-:W-:Y:S04]  /*13d10*/  STL [R1+0x56f8], R29 ;  /* 0x0056f81d01007387 */ /* 0x000fe80000100800 */
[----:B------:R-:W-:Y:S04]  /*13d20*/  STL [R1+0x56f4], R17 ;  /* 0x0056f41101007387 */ /* 0x000fe80000100800 */
[----:B------:R-:W-:Y:S04]  /*13d30*/  STL [R1+0x56f0], R16 ;  /* 0x0056f01001007387 */ /* 0x000fe80000100800 */
[----:B------:R0:W-:Y:S02]  /*13d40*/  STL [R1+0x56ec], R9 ;  /* 0x0056ec0901007387 */ /* 0x0001e40000100800 */
[----:B0-----:R-:W-:Y:S01]  /*13d50*/  IMAD.MOV.U32 R9, RZ, RZ, R4 ;  /* 0x000000ffff097224 */ /* 0x001fe200078e0004 */
[----:B------:R-:W-:Y:S01]  /*13d60*/  MOV R26, R5 ;  /* 0x00000005001a7202 */ /* 0x000fe20000000f00 */
[----:B------:R-:W-:Y:S01]  /*13d70*/  IMAD.MOV.U32 R27, RZ, RZ, R6 ;  /* 0x000000ffff1b7224 */ /* 0x000fe200078e0006 */
[----:B------:R-:W-:-:S02]  /*13d80*/  MOV R11, R7 ;  /* 0x00000007000b7202 */ /* 0x000fc40000000f00 */
[----:B------:R-:W0:Y:S04]  /*13d90*/  LDSM.16.MT88.4 R4, [R28+UR5+0x6100] ;  /* 0x006100051c04783b */ /* 0x000e280008004200 */
[----:B------:R0:W-:Y:S02]  /*13da0*/  STL [R1+0x56fc], R19 ;  /* 0x0056fc1301007387 */ /* 0x0001e40000100800 */
[----:B0-----:R-:W-:Y:S01]  /*13db0*/  IMAD.MOV.U32 R19, RZ, RZ, R4 ;  /* 0x000000ffff137224 */ /* 0x001fe200078e0004 */
[----:B------:R-:W-:Y:S01]  /*13dc0*/  MOV R29, R5 ;  /* 0x00000005001d7202 */ /* 0x000fe20000000f00 */
[----:B------:R-:W-:Y:S01]  /*13dd0*/  IMAD.MOV.U32 R17, RZ, RZ, R6 ;  /* 0x000000ffff117224 */ /* 0x000fe200078e0006 */
[----:B------:R-:W-:Y:S02]  /*13de0*/  MOV R16, R7 ;  /* 0x0000000700107202 */ /* 0x000fe40000000f00 */
[----:B------:R-:W0:Y:S04]  /*13df0*/  LDSM.16.MT88.4 R4, [R28+UR5+0x6180] ;  /* 0x006180051c04783b */ /* 0x000e280008004200 */
[----:B0-----:R0:W-:Y:S04]  /*13e00*/  STL.64 [R1+0x5520], R6 ;  /* 0x0055200601007387 */ /* 0x0011e80000100a00 */
[----:B------:R1:W-:Y:S01]  /*13e10*/  STL.64 [R1+0x5518], R4 ;  /* 0x0055180401007387 */ /* 0x0003e20000100a00 */
[----:B0-----:R-:W-:Y:S01]  /*13e20*/  IMAD.MOV.U32 R6, RZ, RZ, R17 ;  /* 0x000000ffff067224 */ /* 0x001fe200078e0011 */
[----:B------:R-:W-:Y:S01]  /*13e30*/  MOV R7, R16 ;  /* 0x0000001000077202 */ /* 0x000fe20000000f00 */
[----:B-1----:R-:W-:Y:S01]  /*13e40*/  IMAD.MOV.U32 R4, RZ, RZ, R19 ;  /* 0x000000ffff047224 */ /* 0x002fe200078e0013 */
[----:B------:R-:W-:Y:S01]  /*13e50*/  MOV R5, R29 ;  /* 0x0000001d00057202 */ /* 0x000fe20000000f00 */
[----:B------:R-:W2:Y:S04]  /*13e60*/  LDL.LU R19, [R1+0x56fc] ;  /* 0x0056fc0001137983 */ /* 0x000ea80000300800 */
[----:B------:R-:W3:Y:S04]  /*13e70*/  LDL.LU R29, [R1+0x56f8] ;  /* 0x0056f800011d7983 */ /* 0x000ee80000300800 */
[----:B------:R-:W4:Y:S04]  /*13e80*/  LDL.LU R17, [R1+0x56f4] ;  /* 0x0056f40001117983 */ /* 0x000f280000300800 */
[----:B------:R-:W5:Y:S04]  /*13e90*/  LDL.LU R16, [R1+0x56f0] ;  /* 0x0056f00001107983 */ /* 0x000f680000300800 */
[----:B------:R0:W-:Y:S04]  /*13ea0*/  STL.64 [R1+0x5540], R6 ;  /* 0x0055400601007387 */ /* 0x0001e80000100a00 */
[----:B------:R1:W-:Y:S01]  /*13eb0*/  STL.64 [R1+0x5538], R4 ;  /* 0x0055380401007387 */ /* 0x0003e20000100a00 */
[----:B0-----:R-:W-:Y:S01]  /*13ec0*/  IMAD.MOV.U32 R6, RZ, RZ, R27 ;  /* 0x000000ffff067224 */ /* 0x001fe200078e001b */
[----:B------:R-:W-:Y:S01]  /*13ed0*/  MOV R7, R11 ;  /* 0x0000000b00077202 */ /* 0x000fe20000000f00 */
[----:B-1----:R-:W-:Y:S01]  /*13ee0*/  IMAD.MOV.U32 R4, RZ, RZ, R9 ;  /* 0x000000ffff047224 */ /* 0x002fe200078e0009 */
[----:B------:R-:W-:Y:S01]  /*13ef0*/  MOV R5, R26 ;  /* 0x0000001a00057202 */ /* 0x000fe20000000f00 */
[----:B------:R-:W2:Y:S04]  /*13f00*/  LDL.LU R9, [R1+0x56ec] ;  /* 0x0056ec0001097983 */ /* 0x000ea80000300800 */
[----:B------:R-:W2:Y:S04]  /*13f10*/  LDL.LU R26, [R1+0x56e8] ;  /* 0x0056e800011a7983 */ /* 0x000ea80000300800 */
[----:B------:R-:W2:Y:S04]  /*13f20*/  LDL.LU R27, [R1+0x56e4] ;  /* 0x0056e400011b7983 */ /* 0x000ea80000300800 */
[----:B------:R-:W2:Y:S04]  /*13f30*/  LDL.LU R11, [R1+0x56e0] ;  /* 0x0056e000010b7983 */ /* 0x000ea80000300800 */
[----:B------:R0:W-:Y:S04]  /*13f40*/  STL.64 [R1+0x5560], R6 ;  /* 0x0055600601007387 */ /* 0x0001e80000100a00 */
[----:B------:R1:W-:Y:S01]  /*13f50*/  STL.64 [R1+0x5558], R4 ;  /* 0x0055580401007387 */ /* 0x0003e20000100a00 */
[----:B0-----:R-:W-:-:S02]  /*13f60*/  IMAD.MOV.U32 R6, RZ, RZ, R2 ;  /* 0x000000ffff067224 */ /* 0x001fc400078e0002 */
[----:B-1----:R-:W-:Y:S01]  /*13f70*/  IMAD.MOV.U32 R4, RZ, RZ, R10 ;  /* 0x000000ffff047224 */ /* 0x002fe200078e000a */
[----:B------:R-:W-:Y:S01]  /*13f80*/  MOV R5, R0 ;  /* 0x0000000000057202 */ /* 0x000fe20000000f00 */
[----:B------:R-:W2:Y:S04]  /*13f90*/  LDL.LU R10, [R1+0x56dc] ;  /* 0x0056dc00010a7983 */ /* 0x000ea80000300800 */
[----:B------:R-:W2:Y:S04]  /*13fa0*/  LDL.LU R0, [R1+0x56d8] ;  /* 0x0056d80001007983 */ /* 0x000ea80000300800 */
[----:B------:R-:W2:Y:S01]  /*13fb0*/  LDL.LU R2, [R1+0x56d4] ;  /* 0x0056d40001027983 */ /* 0x000ea20000300800 */
[----:B------:R-:W-:-:S03]  /*13fc0*/  MOV R7, R22 ;  /* 0x0000001600077202 */ /* 0x000fc60000000f00 */
[----:B------:R-:W3:Y:S04]  /*13fd0*/  LDL.LU R22, [R1+0x56d0] ;  /* 0x0056d00001167983 */ /* 0x000ee80000300800 */
        /* <DEDUP_REMOVED lines=8> */
[----:B--2---:R-:W0:Y:S04]  /*14060*/  LDSM.16.MT88.4 R12, [R2+UR5+0x6000] ;  /* 0x00600005020c783b */ /* 0x004e280008004200 */
[----:B0-----:R-:W-:Y:S04]  /*14070*/  STL.64 [R1+0x5510], R14 ;  /* 0x0055100e01007387 */ /* 0x001fe80000100a00 */
[----:B------:R0:W-:Y:S04]  /*14080*/  STL.64 [R1+0x5508], R12 ;  /* 0x0055080c01007387 */ /* 0x0001e80000100a00 */
[----:B0-----:R-:W2:Y:S04]  /*14090*/  LDL.LU R12, [R1+0xf0] ;  /* 0x0000f000010c7983 */ /* 0x001ea80000300800 */
[----:B------:R-:W2:Y:S04]  /*140a0*/  LDL.LU R13, [R1+0xf4] ;  /* 0x0000f400010d7983 */ /* 0x000ea80000300800 */
[----:B------:R-:W2:Y:S04]  /*140b0*/  LDL.LU R14, [R1+0xf8] ;  /* 0x0000f800010e7983 */ /* 0x000ea80000300800 */
[----:B------:R-:W2:Y:S01]  /*140c0*/  LDL.LU R15, [R1+0xfc] ;  /* 0x0000fc00010f7983 */ /* 0x000ea20000300800 */
[----:B------:R-:W-:Y:S01]  /*140d0*/  IMAD.MOV.U32 R4, RZ, RZ, R23 ;  /* 0x000000ffff047224 */ /* 0x000fe200078e0017 */
[----:B------:R-:W-:Y:S01]  /*140e0*/  MOV R7, R18 ;  /* 0x0000001200077202 */ /* 0x000fe20000000f00 */
[----:B------:R-:W-:Y:S01]  /*140f0*/  IMAD.MOV.U32 R6, RZ, RZ, R25 ;  /* 0x000000ffff067224 */ /* 0x000fe200078e0019 */
[----:B------:R-:W3:Y:S01]  /*14100*/  LDL.LU R23, [R1+0x56cc] ;  /* 0x0056cc0001177983 */ /* 0x000ee20000300800 */
[----:B------:R-:W-:-:S03]  /*14110*/  MOV R5, R24 ;  /* 0x0000001800057202 */ /* 0x000fc60000000f00 */
[----:B------:R-:W3:Y:S04]  /*14120*/  LDL.LU R24, [R1+0x56c8] ;  /* 0x0056c80001187983 */ /* 0x000ee80000300800 */
[----:B------:R-:W3:Y:S04]  /*14130*/  LDL.LU R25, [R1+0x56c4] ;  /* 0x0056c40001197983 */ /* 0x000ee80000300800 */
[----:B------:R-:W3:Y:S04]  /*14140*/  LDL.LU R18, [R1+0x56c0] ;  /* 0x0056c00001127983 */ /* 0x000ee80000300800 */
[----:B------:R-:W-:Y:S04]  /*14150*/  STL.64 [R1+0x55c0], R6 ;  /* 0x0055c00601007387 */ /* 0x000fe80000100a00 */
[----:B------:R-:W-:Y:S04]  /*14160*/  STL.64 [R1+0x55b8], R4 ;  /* 0x0055b80401007387 */ /* 0x000fe80000100a00 */
[----:B--2---:R-:W-:Y:S04]  /*14170*/  STL.64 [R1+0x5530], R14 ;  /* 0x0055300e01007387 */ /* 0x004fe80000100a00 */
        /* <DEDUP_REMOVED lines=22> */
[----:B---3--:R-:W-:Y:S01]  /*142e0*/  MOV R7, R29 ;  /* 0x0000001d00077202 */ /* 0x008fe20000000f00 */
[----:B----4-:R-:W-:Y:S01]  /*142f0*/  IMAD.MOV.U32 R6, RZ, RZ, R17 ;  /* 0x000000ffff067224 */ /* 0x010fe200078e0011 */
[----:B------:R-:W3:Y:S01]  /*14300*/  LDL.LU R9, [R1+0x56ac] ;  /* 0x0056ac0001097983 */ /* 0x000ee20000300800 */
[----:B-----5:R-:W-:-:S03]  /*14310*/  MOV R5, R16 ;  /* 0x0000001000057202 */ /* 0x020fc60000000f00 */
[----:B------:R-:W4:Y:S04]  /*14320*/  LDL.LU R16, [R1+0x56a8] ;  /* 0x0056a80001107983 */ /* 0x000f280000300800 */
[----:B------:R-:W5:Y:S04]  /*14330*/  LDL.LU R17, [R1+0x56a4] ;  /* 0x0056a40001117983 */ /* 0x000f680000300800 */
        /* <DEDUP_REMOVED lines=12> */
[----:B------:R-:W-:Y:S01]  /*14400*/  MOV R5, R11 ;  /* 0x0000000b00057202 */ /* 0x000fe20000000f00 */
[----:B------:R-:W3:Y:S04]  /*14410*/  LDL.LU R10, [R1+0x569c] ;  /* 0x00569c00010a7983 */ /* 0x000ee80000300800 */
        /* <DEDUP_REMOVED lines=9> */
[----:B------:R-:W-:Y:S04]  /*144b0*/  LDSM.16.MT88.4 R24, [R2+UR5+0x6180] ;  /* 0x006180050218783b */ /* 0x000fe80008004200 */
[----:B--2---:R-:W-:Y:S04]  /*144c0*/  STL.64 [R1+0x5590], R14 ;  /* 0x0055900e01007387 */ /* 0x004fe80000100a00 */
[----:B------:R0:W-:Y:S04]  /*144d0*/  STL.64 [R1+0x5588], R12 ;  /* 0x0055880c01007387 */ /* 0x0001e80000100a00 */
[----:B0-----:R-:W2:Y:S04]  /*144e0*/  LDL.LU R12, [R1+0x130] ;  /* 0x00013000010c7983 */ /* 0x001ea80000300800 */
[----:B------:R-:W2:Y:S01]  /*144f0*/  LDL.LU R13, [R1+0x134] ;  /* 0x00013400010d7983 */ /* 0x000ea20000300800 */
[----:B------:R-:W-:Y:S01]  /*14500*/  IMAD.MOV.U32 R6, RZ, RZ, R19 ;  /* 0x000000ffff067224 */ /* 0x000fe200078e0013 */
[----:B------:R-:W-:Y:S01]  /*14510*/  MOV R7, R18 ;  /* 0x0000001200077202 */ /* 0x000fe20000000f00 */
[----:B------:R-:W-:Y:S01]  /*14520*/  IMAD.MOV.U32 R4, RZ, RZ, R21 ;  /* 0x000000ffff047224 */ /* 0x000fe200078e0015 */
[----:B------:R-:W-:Y:S01]  /*14530*/  MOV R5, R20 ;  /* 0x0000001400057202 */ /* 0x000fe20000000f00 */
[----:B---3--:R-:W-:Y:S01]  /*14540*/  IMAD.MOV.U32 R14, RZ, RZ, R11 ;  /* 0x000000ffff0e7224 */ /* 0x008fe200078e000b */
[----:B------:R-:W-:Y:S01]  /*14550*/  MOV R15, R10 ;  /* 0x0000000a000f7202 */ /* 0x000fe20000000f00 */
[----:B------:R-:W3:Y:S04]  /*14560*/  LDL.LU R11, [R1+0x5694] ;  /* 0x00569400010b7983 */ /* 0x000ee80000300800 */
[----:B------:R-:W3:Y:S04]  /*14570*/  LDL.LU R10, [R1+0x5690] ;  /* 0x00569000010a7983 */ /* 0x000ee80000300800 */
[----:B------:R-:W-:Y:S04]  /*14580*/  STL.64 [R1+0x5660], R6 ;  /* 0x0056600601007387 */ /* 0x000fe80000100a00 */
[----:B------:R-:W-:Y:S04]  /*14590*/  STL.64 [R1+0x5658], R4 ;  /* 0x0056580401007387 */ /* 0x000fe80000100a00 */
[----:B------:R-:W-:Y:S04]  /*145a0*/  STL.64 [R1+0x55b0], R14 ;  /* 0x0055b00e01007387 */ /* 0x000fe80000100a00 */
[----:B------:R-:W-:Y:S04]  /*145b0*/  LDSM.16.MT88.4 R20, [R2+UR5+0x6100] ;  /* 0x006100050214783b */ /* 0x000fe80008004200 */
[----:B--2---:R0:W-:Y:S04]  /*145c0*/  STL.64 [R1+0x55a8], R12 ;  /* 0x0055a80c01007387 */ /* 0x0041e80000100a00 */
[----:B0-----:R-:W2:Y:S04]  /*145d0*/  LDL.LU R12, [R1+0x140] ;  /* 0x00014000010c7983 */ /* 0x001ea80000300800 */
[----:B------:R-:W2:Y:S04]  /*145e0*/  LDL.LU R13, [R1+0x144] ;  /* 0x00014400010d7983 */ /* 0x000ea80000300800 */
[----:B------:R-:W2:Y:S04]  /*145f0*/  LDL.LU R14, [R1+0x148] ;  /* 0x00014800010e7983 */ /* 0x000ea80000300800 */
[----:B------:R-:W2:Y:S04]  /*14600*/  LDL.LU R15, [R1+0x14c] ;  /* 0x00014c00010f7983 */ /* 0x000ea80000300800 */
[----:B--2---:R-:W-:Y:S04]  /*14610*/  STL.64 [R1+0x55d0], R14 ;  /* 0x0055d00e01007387 */ /* 0x004fe80000100a00 */
[----:B------:R0:W-:Y:S04]  /*14620*/  STL.64 [R1+0x55c8], R12 ;  /* 0x0055c80c01007387 */ /* 0x0001e80000100a00 */
[----:B0-----:R-:W2:Y:S04]  /*14630*/  LDL.LU R12, [R1+0x150] ;  /* 0x00015000010c7983 */ /* 0x001ea80000300800 */
[----:B------:R-:W2:Y:S01]  /*14640*/  LDL.LU R13, [R1+0x154] ;  /* 0x00015400010d7983 */ /* 0x000ea20000300800 */
[----:B---3--:R-:W-:Y:S01]  /*14650*/  IMAD.MOV.U32 R14, RZ, RZ, R10 ;  /* 0x000000ffff0e7224 */ /* 0x008fe200078e000a */
[----:B------:R-:W-:-:S02]  /*14660*/  MOV R15, R11 ;  /* 0x0000000b000f7202 */ /* 0x000fc40000000f00 */
[----:B------:R-:W3:Y:S04]  /*14670*/  LDL.LU R10, [R1+0x568c] ;  /* 0x00568c00010a7983 */ /* 0x000ee80000300800 */
[----:B------:R-:W3:Y:S04]  /*14680*/  LDL.LU R11, [R1+0x5688] ;  /* 0x00568800010b7983 */ /* 0x000ee80000300800 */
[----:B------:R-:W-:Y:S04]  /*14690*/  STL.64 [R1+0x55f0], R14 ;  /* 0x0055f00e01007387 */ /* 0x000fe80000100a00 */
        /* <DEDUP_REMOVED lines=29> */
[----:B0-----:R-:W3:Y:S04]  /*14870*/  LDL.LU R12, [R1+0x1a0] ;  /* 0x0001a000010c7983 */ /* 0x001ee80000300800 */
[----:B------:R-:W3:Y:S04]  /*14880*/  LDL.LU R13, [R1+0x1a4] ;  /* 0x0001a400010d7983 */ /* 0x000ee80000300800 */
[----:B------:R-:W3:Y:S04]  /*14890*/  LDL.LU R14, [R1+0x1a8] ;  /* 0x0001a800010e7983 */ /* 0x000ee80000300800 */
[----:B------:R-:W3:Y:S01]  /*148a0*/  LDL.LU R15, [R1+0x1ac] ;  /* 0x0001ac00010f7983 */ /* 0x000ee20000300800 */
[----:B-----5:R-:W-:Y:S01]  /*148b0*/  IMAD.MOV.U32 R4, RZ, RZ, R17 ;  /* 0x000000ffff047224 */ /* 0x020fe200078e0011 */
[----:B----4-:R-:W-:Y:S01]  /*148c0*/  MOV R5, R16 ;  /* 0x0000001000057202 */ /* 0x010fe20000000f00 */
[----:B------:R-:W-:Y:S01]  /*148d0*/  IMAD.MOV.U32 R6, RZ, RZ, R9 ;  /* 0x000000ffff067224 */ /* 0x000fe200078e0009 */
[----:B------:R-:W-:Y:S01]  /*148e0*/  MOV R7, R8 ;  /* 0x0000000800077202 */ /* 0x000fe20000000f00 */
[----:B------:R-:W0:Y:S06]  /*148f0*/  LDSM.16.MT88.4 R16, [R2+UR5+0x6080] ;  /* 0x006080050210783b */ /* 0x000e2c0008004200 */
[----:B---3--:R-:W-:Y:S01]  /*14900*/  HMMA.16816.F32.BF16 R4, R4, R10, R12 ;  /* 0x0000000a0404723c */ /* 0x008fe2000004180c */
[----:B------:R-:W2:Y:S04]  /*14910*/  LDL.LU.64 R14, [R1+0x5670] ;  /* 0x00567000010e7983 */ /* 0x000ea80000300a00 */
[----:B------:R-:W2:-:S14]  /*14920*/  LDL.LU.64 R12, [R1+0x5668] ;  /* 0x00566800010c7983 */ /* 0x000e9c0000300a00 */
[----:B------:R-:W-:Y:S04]  /*14930*/  STL.64 [R1+0x1a0], R4 ;  /* 0x0001a00401007387 */ /* 0x000fe80000100a00 */
[----:B------:R1:W-:Y:S04]  /*14940*/  STL.64 [R1+0x1a8], R6 ;  /* 0x0001a80601007387 */ /* 0x0003e80000100a00 */
[----:B-1----:R-:W2:Y:S04]  /*14950*/  LDL.LU.64 R6, [R1+0x5660] ;  /* 0x0056600001067983 */ /* 0x002ea80000300a00 */
[----:B------:R-:W2:Y:S02]  /*14960*/  LDL.LU.64 R4, [R1+0x5658] ;  /* 0x0056580001047983 */ /* 0x000ea40000300a00 */
[----:B--2---:R-:W-:Y:S02]  /*14970*/  HMMA.16816.F32.BF16 R4, R4, R10, R12 ;  /* 0x0000000a0404723c */ /* 0x004fe4000004180c */
[----:B------:R-:W2:Y:S04]  /*14980*/  LDL.LU.64 R14, [R1+0x5650] ;  /* 0x00565000010e7983 */ /* 0x000ea80000300a00 */
[----:B------:R-:W2:-:S13]  /*14990*/  LDL.LU.64 R12, [R1+0x5648] ;  /* 0x00564800010c7983 */ /* 0x000e9a0000300a00 */
        /* <DEDUP_REMOVED lines=75> */
[----:B------:R-:W0:Y:S04]  /*14e50*/  LDL.LU.64 R6, [R1+0x54f0] ;  /* 0x0054f00001067983 */ /* 0x000e280000300a00 */
[----:B------:R-:W0:-:S13]  /*14e60*/  LDL.LU.64 R4, [R1+0x54e8] ;  /* 0x0054e80001047983 */ /* 0x000e1a0000300a00 */
[----:B------:R-:W-:Y:S04]  /*14e70*/  STL.64 [R1+0xe0], R12 ;  /* 0x0000e00c01007387 */ /* 0x000fe80000100a00 */
[----:B------:R1:W-:Y:S04]  /*14e80*/  STL.64 [R1+0xe8], R14 ;  /* 0x0000e80e01007387 */ /* 0x0003e80000100a00 */
[----:B-1----:R-:W2:Y:S01]  /*14e90*/  LDL R15, [R1+0x1b0] ;  /* 0x0001b000010f7983 */ /* 0x002ea20000100800 */
[----:B0-----:R-:W-:Y:S03]  /*14ea0*/  HMMA.16816.F32.BF16 R16, R16, R10, R4 ;  /* 0x0000000a1010723c */ /* 0x001fe60000041804 */
[----:B------:R-:W3:Y:S04]  /*14eb0*/  LDL.LU.64 R6, [R1+0x54e0] ;  /* 0x0054e00001067983 */ /* 0x000ee80000300a00 */
[----:B------:R-:W3:-:S12]  /*14ec0*/  LDL.LU.64 R4, [R1+0x54d8] ;  /* 0x0054d80001047983 */ /* 0x000ed80000300a00 */
[----:B------:R0:W-:Y:S04]  /*14ed0*/  STL.64 [R1+0xd0], R16 ;  /* 0x0000d01001007387 */ /* 0x0001e80000100a00 */
[----:B------:R1:W-:Y:S04]  /*14ee0*/  STL.64 [R1+0xd8], R18 ;  /* 0x0000d81201007387 */ /* 0x0003e80000100a00 */
[----:B0-----:R-:W4:Y:S04]  /*14ef0*/  LDL.LU R16, [R1+0xc0] ;  /* 0x0000c00001107983 */ /* 0x001f280000300800 */
[----:B------:R-:W4:Y:S04]  /*14f00*/  LDL.LU R17, [R1+0xc4] ;  /* 0x0000c40001117983 */ /* 0x000f280000300800 */
[----:B-1----:R-:W4:Y:S01]  /*14f10*/  LDL.LU R18, [R1+0xc8] ;  /* 0x0000c80001127983 */ /* 0x002f220000300800 */
[----:B------:R-:W-:-:S07]  /*14f20*/  IMAD.MOV.U32 R19, RZ, RZ, R29 ;  /* 0x000000ffff137224 */ /* 0x000fce00078e001d */
[-C--:B----4-:R-:W-:Y:S01]  /*14f30*/  HMMA.16816.F32.BF16 R20, R20, R10.reuse, R16 ;  /* 0x0000000a1414723c */ /* 0x090fe20000041810 */
[----:B------:R-:W0:Y:S07]  /*14f40*/  LDSM.16.MT88.4 R16, [R0+UR5+0x8000] ;  /* 0x008000050010783b */ /* 0x000e2e0008004200 */
[----:B---3--:R-:W-:Y:S01]  /*14f50*/  HMMA.16816.F32.BF16 R8, R24, R10, R4 ;  /* 0x0000000a1808723c */ /* 0x008fe20000041804 */
[----:B--2---:R-:W1:Y:S04]  /*14f60*/  LDSM.16.M88.4 R4, [R15+UR5+0x40080] ;  /* 0x040080050f04783b */ /* 0x004e680008000200 */
[----:B------:R-:W-:Y:S06]  /*14f70*/  LDSM.16.MT88.4 R12, [R0+UR5+0x8180] ;  /* 0x00818005000c783b */ /* 0x000fec0008004200 */
[----:B------:R-:W-:Y:S01]  /*14f80*/  MOV R29, R23 ;  /* 0x00000017001d7202 */ /* 0x000fe20000000f00 */
[----:B------:R-:W-:Y:S04]  /*14f90*/  STL.64 [R1+0xc0], R20 ;  /* 0x0000c01401007387 */ /* 0x000fe80000100a00 */
[----:B------:R-:W-:Y:S04]  /*14fa0*/  STL [R1+0xc8], R22 ;  /* 0x0000c81601007387 */ /* 0x000fe80000100800 */
[----:B------:R-:W-:Y:S04]  /*14fb0*/  STL [R1+0x5468], R29 ;  /* 0x0054681d01007387 */ /* 0x000fe80000100800 */
[----:B------:R-:W-:Y:S04]  /*14fc0*/  STL.64 [R1+0x5320], R10 ;  /* 0x0053200a01007387 */ /* 0x000fe80000100a00 */
[----:B------:R-:W-:Y:S04]  /*14fd0*/  STL.64 [R1+0x5318], R8 ;  /* 0x0053180801007387 */ /* 0x000fe80000100a00 */
[----:B------:R-:W2:Y:S01]  /*14fe0*/  LDSM.16.MT88.4 R8, [R0+UR5+0x8080] ;  /* 0x008080050008783b */ /* 0x000ea20008004200 */
[----:B0-----:R-:W-:Y:S01]  /*14ff0*/  IMAD.MOV.U32 R27, RZ, RZ, R16 ;  /* 0x000000ffff1b7224 */ /* 0x001fe200078e0010 */
[----:B------:R-:W-:Y:S01]  /*15000*/  MOV R26, R17 ;  /* 0x00000011001a7202 */ /* 0x000fe20000000f00 */
[----:B------:R-:W-:Y:S01]  /*15010*/  IMAD.MOV.U32 R25, RZ, RZ, R18 ;  /* 0x000000ffff197224 */ /* 0x000fe200078e0012 */
[----:B------:R-:W-:Y:S01]  /*15020*/  MOV R24, R19 ;  /* 0x0000001300187202 */ /* 0x000fe20000000f00 */
[----:B------:R-:W-:Y:S04]  /*15030*/  LDSM.16.MT88.4 R20, [R2+UR5+0x8100] ;  /* 0x008100050214783b */ /* 0x000fe80008004200 */
[----:B-1----:R-:W-:Y:S04]  /*15040*/  STL [R1+0x5294], R6 ;  /* 0x0052940601007387 */ /* 0x002fe80000100800 */
[----:B------:R0:W-:Y:S01]  /*15050*/  STL [R1+0x5290], R7 ;  /* 0x0052900701007387 */ /* 0x0001e20000100800 */
[----:B--2---:R-:W-:Y:S01]  /*15060*/  IMAD.MOV.U32 R17, RZ, RZ, R8 ;  /* 0x000000ffff117224 */ /* 0x004fe200078e0008 */
[----:B------:R-:W-:Y:S01]  /*15070*/  MOV R16, R9 ;  /* 0x0000000900107202 */ /* 0x000fe20000000f00 */
[----:B0-----:R-:W-:Y:S01]  /*15080*/  IMAD.MOV.U32 R7, RZ, RZ, R10 ;  /* 0x000000ffff077224 */ /* 0x001fe200078e000a */
[----:B------:R-:W-:-:S02]  /*15090*/  MOV R6, R11 ;  /* 0x0000000b00067202 */ /* 0x000fc40000000f00 */
[----:B------:R-:W0:Y:S01]  /*150a0*/  LDSM.16.MT88.4 R8, [R0+UR5+0x8100] ;  /* 0x008100050008783b */ /* 0x000e220008004200 */
[----:B------:R-:W-:-:S03]  /*150b0*/  IMAD.MOV.U32 R29, RZ, RZ, R15 ;  /* 0x000000ffff1d7224 */ /* 0x000fc600078e000f */
[----:B0-----:R-:W-:Y:S04]  /*150c0*/  STL [R1+0x5478], R8 ;  /* 0x0054780801007387 */ /* 0x001fe80000100800 */
[----:B------:R-:W-:Y:S04]  /*150d0*/  STL [R1+0x5474], R9 ;  /* 0x0054740901007387 */ /* 0x000fe80000100800 */
[----:B------:R-:W-:Y:S04]  /*150e0*/  STL [R1+0x5470], R10 ;  /* 0x0054700a01007387 */ /* 0x000fe80000100800 */
[----:B------:R-:W-:Y:S04]  /*150f0*/  STL [R1+0x546c], R11 ;  /* 0x00546c0b01007387 */ /* 0x000fe80000100800 */
[----:B------:R-:W-:Y:S04]  /*15100*/  STL.64 [R1+0x80], R12 ;  /* 0x0000800c01007387 */ /* 0x000fe80000100a00 */
[----:B------:R-:W-:Y:S04]  /*15110*/  STL [R1+0x88], R14 ;  /* 0x0000880e01007387 */ /* 0x000fe80000100800 */
[----:B------:R-:W0:Y:S04]  /*15120*/  LDSM.16.MT88.4 R12, [R3+UR5+0x8000] ;  /* 0x00800005030c783b */ /* 0x000e280008004200 */
[----:B------:R-:W-:Y:S01]  /*15130*/  STL [R1+0x5480], R29 ;  /* 0x0054801d01007387 */ /* 0x000fe20000100800 */
[----:B0-----:R-:W-:Y:S01]  /*15140*/  MOV R8, R12 ;  /* 0x0000000c00087202 */ /* 0x001fe20000000f00 */
[----:B------:R-:W-:Y:S01]  /*15150*/  IMAD.MOV.U32 R9, RZ, RZ, R13 ;  /* 0x000000ffff097224 */ /* 0x000fe200078e000d */
[----:B------:R-:W-:Y:S01]  /*15160*/  MOV R10, R14 ;  /* 0x0000000e000a7202 */ /* 0x000fe20000000f00 */
[----:B------:R-:W-:-:S02]  /*15170*/  IMAD.MOV.U32 R11, RZ, RZ, R15 ;  /* 0x000000ffff0b7224 */ /* 0x000fc400078e000f */
[----:B------:R-:W0:Y:S04]  /*15180*/  LDSM.16.MT88.4 R12, [R3+UR5+0x8080] ;  /* 0x00808005030c783b */ /* 0x000e280008004200 */
[----:B------:R1:W-:Y:S04]  /*15190*/  STL [R1+0x547c], R0 ;  /* 0x00547c0001007387 */ /* 0x0003e80000100800 */
[----:B------:R-:W-:Y:S04]  /*151a0*/  STL [R1+0x5490], R11 ;  /* 0x0054900b01007387 */ /* 0x000fe80000100800 */
[----:B------:R-:W-:Y:S04]  /*151b0*/  STL [R1+0x548c], R10 ;  /* 0x00548c0a01007387 */ /* 0x000fe80000100800 */
[----:B------:R-:W-:Y:S04]  /*151c0*/  STL [R1+0x5488], R9 ;  /* 0x0054880901007387 */ /* 0x000fe80000100800 */
[----:B------:R-:W-:Y:S01]  /*151d0*/  STL [R1+0x5484], R8 ;  /* 0x0054840801007387 */ /* 0x000fe20000100800 */
[----:B0-----:R-:W-:-:S03]  /*151e0*/  MOV R29, R14 ;  /* 0x0000000e001d7202 */ /* 0x001fc60000000f00 */
[----:B------:R-:W-:Y:S01]  /*151f0*/  STL.64 [R1+0x60], R12 ;  /* 0x0000600c01007387 */ /* 0x000fe20000100a00 */
[----:B-1----:R-:W-:-:S03]  /*15200*/  IMAD.MOV.U32 R0, RZ, RZ, R15 ;  /* 0x000000ffff007224 */ /* 0x002fc600078e000f */
[----:B------:R-:W0:Y:S04]  /*15210*/  LDSM.16.MT88.4 R12, [R3+UR5+0x8100] ;  /* 0x00810005030c783b */ /* 0x000e280008004200 */
[----:B------:R-:W-:Y:S01]  /*15220*/  STL [R1+0x5498], R0 ;  /* 0x0054980001007387 */ /* 0x000fe20000100800 */
[----:B0-----:R-:W-:Y:S01]  /*15230*/  MOV R11, R12 ;  /* 0x0000000c000b7202 */ /* 0x001fe20000000f00 */
[----:B------:R-:W-:Y:S01]  /*15240*/  IMAD.MOV.U32 R10, RZ, RZ, R13 ;  /* 0x000000ffff0a7224 */ /* 0x000fe200078e000d */
[----:B------:R-:W-:Y:S01]  /*15250*/  MOV R9, R14 ;  /* 0x0000000e00097202 */ /* 0x000fe20000000f00 */
[----:B------:R-:W-:Y:S02]  /*15260*/  IMAD.MOV.U32 R8, RZ, RZ, R15 ;  /* 0x000000ffff087224 */ /* 0x000fe400078e000f */
        /* <DEDUP_REMOVED lines=17> */
[----:B------:R2:W-:Y:S04]  /*15380*/  STL [R1+0x54ac], R3 ;  /* 0x0054ac0301007387 */ /* 0x0005e80000100800 */
[----:B------:R-:W-:Y:S04]  /*15390*/  STL [R1+0x54c4], R11 ;  /* 0x0054c40b01007387 */ /* 0x000fe80000100800 */
[----:B------:R-:W-:Y:S04]  /*153a0*/  STL [R1+0x54c0], R10 ;  /* 0x0054c00a01007387 */ /* 0x000fe80000100800 */
[----:B------:R-:W-:Y:S04]  /*153b0*/  STL [R1+0x54bc], R9 ;  /* 0x0054bc0901007387 */ /* 0x000fe80000100800 */
[----:B------:R-:W-:Y:S01]  /*153c0*/  STL [R1+0x54b8], R8 ;  /* 0x0054b80801007387 */ /* 0x000fe20000100800 */
[----:B0-----:R-:W-:Y:S01]  /*153d0*/  MOV R29, R13 ;  /* 0x0000000d001d7202 */ /* 0x001fe20000000f00 */
[----:B-1----:R-:W-:-:S02]  /*153e0*/  IMAD.MOV.U32 R0, RZ, RZ, R14 ;  /* 0x000000ffff007224 */ /* 0x002fc400078e000e */
[----:B------:R-:W-:Y:S01]  /*153f0*/  STL [R1+0x20], R12 ;  /* 0x0000200c01007387 */ /* 0x000fe20000100800 */
[----:B--2---:R-:W-:-:S03]  /*15400*/  MOV R3, R15 ;  /* 0x0000000f00037202 */ /* 0x004fc60000000f00 */
[----:B------:R-:W0:Y:S02]  /*15410*/  LDSM.16.MT88.4 R12, [R28+UR5+0x8100] ;  /* 0x008100051c0c783b */ /* 0x000e240008004200 */
[----:B0-----:R-:W-:Y:S01]  /*15420*/  IMAD.MOV.U32 R11, RZ, RZ, R12 ;  /* 0x000000ffff0b7224 */ /* 0x001fe200078e000c */
[----:B------:R-:W-:Y:S01]  /*15430*/  MOV R10, R13 ;  /* 0x0000000d000a7202 */ /* 0x000fe20000000f00 */
[----:B------:R-:W-:Y:S01]  /*15440*/  IMAD.MOV.U32 R9, RZ, RZ, R14 ;  /* 0x000000ffff097224 */ /* 0x000fe200078e000e */
[----:B------:R-:W-:Y:S02]  /*15450*/  MOV R8, R15 ;  /* 0x0000000f00087202 */ /* 0x000fe40000000f00 */
[----:B------:R-:W0:Y:S04]  /*15460*/  LDSM.16.MT88.4 R12, [R28+UR5+0x8180] ;  /* 0x008180051c0c783b */ /* 0x000e280008004200 */
[----:B------:R0:W-:Y:S04]  /*15470*/  STL [R1+0x54d0], R3 ;  /* 0x0054d00301007387 */ /* 0x0001e80000100800 */
[----:B------:R1:W-:Y:S04]  /*15480*/  STL [R1+0x54cc], R0 ;  /* 0x0054cc0001007387 */ /* 0x0003e80000100800 */
[----:B------:R2:W-:Y:S01]  /*15490*/  STL [R1+0x54c8], R29 ;  /* 0x0054c81d01007387 */ /* 0x0005e20000100800 */
[----:B0-----:R-:W-:Y:S01]  /*154a0*/  IMAD.MOV.U32 R3, RZ, RZ, R13 ;  /* 0x000000ffff037224 */ /* 0x001fe200078e000d */
[----:B-1----:R-:W-:-:S02]  /*154b0*/  MOV R0, R14 ;  /* 0x0000000e00007202 */ /* 0x002fc40000000f00 */
[----:B------:R-:W-:Y:S01]  /*154c0*/  STL [R1], R12 ;  /* 0x0000000c01007387 */ /* 0x000fe20000100800 */
[----:B--2---:R-:W-:-:S03]  /*154d0*/  IMAD.MOV.U32 R29, RZ, RZ, R15 ;  /* 0x000000ffff1d7224 */ /* 0x004fc600078e000f */
[----:B------:R-:W0:Y:S04]  /*154e0*/  LDSM.16.MT88.4 R12, [R2+UR5+0x8000] ;  /* 0x00800005020c783b */ /* 0x000e280008004200 */
[----:B0-----:R-:W-:Y:S04]  /*154f0*/  STL.64 [R1+0x5350], R14 ;  /* 0x0053500e01007387 */ /* 0x001fe80000100a00 */
[----:B------:R0:W-:Y:S02]  /*15500*/  STL.64 [R1+0x5348], R12 ;  /* 0x0053480c01007387 */ /* 0x0001e40000100a00 */
[----:B0-----:R-:W-:Y:S01]  /*15510*/  MOV R12, R17 ;  /* 0x00000011000c7202 */ /* 0x001fe20000000f00 */
[----:B------:R-:W-:-:S02]  /*15520*/  IMAD.MOV.U32 R13, RZ, RZ, R16 ;  /* 0x000000ffff0d7224 */ /* 0x000fc400078e0010 */
        /* <DEDUP_REMOVED lines=9> */
[----:B0-----:R-:W-:Y:S01]  /*155c0*/  MOV R22, R25 ;  /* 0x0000001900167202 */ /* 0x001fe20000000f00 */
[----:B------:R-:W-:Y:S01]  /*155d0*/  IMAD.MOV.U32 R23, RZ, RZ, R24 ;  /* 0x000000ffff177224 */ /* 0x000fe200078e0018 */
[----:B-1----:R-:W-:Y:S01]  /*155e0*/  MOV R20, R27 ;  /* 0x0000001b00147202 */ /* 0x002fe20000000f00 */
[----:B------:R-:W-:-:S02]  /*155f0*/  IMAD.MOV.U32 R21, RZ, RZ, R26 ;  /* 0x000000ffff157224 */ /* 0x000fc400078e001a */
[----:B------:R-:W0:Y:S04]  /*15600*/  LDSM.16.MT88.4 R24, [R2+UR5+0x8180] ;  /* 0x008180050218783b */ /* 0x000e280008004200 */
[----:B0-----:R-:W-:Y:S04]  /*15610*/  STL.64 [R1+0x5360], R26 ;  /* 0x0053601a01007387 */ /* 0x001fe80000100a00 */
[----:B------:R0:W-:Y:S04]  /*15620*/  STL.64 [R1+0x5358], R24 ;  /* 0x0053581801007387 */ /* 0x0001e80000100a00 */
[----:B0-----:R-:W3:Y:S04]  /*15630*/  LDL.LU R24, [R1+0x1a0] ;  /* 0x0001a00001187983 */ /* 0x001ee80000300800 */
[----:B------:R-:W3:Y:S04]  /*15640*/  LDL.LU R25, [R1+0x1a4] ;  /* 0x0001a40001197983 */ /* 0x000ee80000300800 */
[----:B------:R-:W3:Y:S04]  /*15650*/  LDL.LU R26, [R1+0x1a8] ;  /* 0x0001a800011a7983 */ /* 0x000ee80000300800 */
[----:B------:R-:W3:Y:S01]  /*15660*/  LDL.LU R27, [R1+0x1ac] ;  /* 0x0001ac00011b7983 */ /* 0x000ee20000300800 */
[----:B------:R-:W-:Y:S01]  /*15670*/  MOV R14, R7 ;  /* 0x00000007000e7202 */ /* 0x000fe20000000f00 */
[----:B------:R-:W-:-:S02]  /*15680*/  IMAD.MOV.U32 R15, RZ, RZ, R6 ;  /* 0x000000ffff0f7224 */ /* 0x000fc400078e0006 */
        /* <DEDUP_REMOVED lines=11> */
[----:B------:R-:W-:Y:S01]  /*15740*/  MOV R6, R14 ;  /* 0x0000000e00067202 */ /* 0x000fe20000000f00 */
[----:B------:R-:W-:Y:S01]  /*15750*/  IMAD.MOV.U32 R7, RZ, RZ, R15 ;  /* 0x000000ffff077224 */ /* 0x000fe200078e000f */
[----:B------:R-:W-:Y:S01]  /*15760*/  MOV R15, R29 ;  /* 0x0000001d000f7202 */ /* 0x000fe20000000f00 */
[----:B------:R-:W-:Y:S01]  /*15770*/  IMAD.MOV.U32 R14, RZ, RZ, R0 ;  /* 0x000000ffff0e7224 */ /* 0x000fe200078e0000 */
[----:B---3--:R-:W-:Y:S04]  /*15780*/  STL.64 [R1+0x5370], R18 ;  /* 0x0053701201007387 */ /* 0x008fe80000100a00 */
[----:B--2---:R1:W-:Y:S04]  /*15790*/  STL.64 [R1+0x5368], R16 ;  /* 0x0053681001007387 */ /* 0x0043e80000100a00 */
[----:B0-----:R-:W2:Y:S01]  /*157a0*/  LDL.LU R12, [R1] ;  /* 0x00000000010c7983 */ /* 0x001ea20000300800 */
[----:B------:R-:W-:-:S03]  /*157b0*/  MOV R13, R3 ;  /* 0x00000003000d7202 */ /* 0x000fc60000000f00 */
        /* <DEDUP_REMOVED lines=9> */
[----:B-1----:R-:W-:Y:S01]  /*15850*/  IMAD.MOV.U32 R16, RZ, RZ, R11 ;  /* 0x000000ffff107224 */ /* 0x002fe200078e000b */
[----:B------:R-:W-:Y:S01]  /*15860*/  MOV R19, R8 ;  /* 0x0000000800137202 */ /* 0x000fe20000000f00 */
[----:B------:R-:W-:Y:S01]  /*15870*/  IMAD.MOV.U32 R18, RZ, RZ, R9 ;  /* 0x000000ffff127224 */ /* 0x000fe200078e0009 */
[----:B------:R-:W-:Y:S01]  /*15880*/  MOV R17, R10 ;  /* 0x0000000a00117202 */ /* 0x000fe20000000f00 */
        /* <DEDUP_REMOVED lines=9> */
[----:B----4-:R-:W-:Y:S01]  /*15920*/  MOV R26, R0 ;  /* 0x00000000001a7202 */ /* 0x010fe20000000f00 */
[----:B---3--:R-:W-:-:S02]  /*15930*/  IMAD.MOV.U32 R27, RZ, RZ, R3 ;  /* 0x000000ffff1b7224 */ /* 0x008fc400078e0003 */
[----:B-----5:R-:W-:Y:S02]  /*15940*/  IMAD.MOV.U32 R25, RZ, RZ, R29 ;  /* 0x000000ffff197224 */ /* 0x020fe400078e001d */
        /* <DEDUP_REMOVED lines=9> */
[----:B0-----:R-:W-:Y:S01]  /*159e0*/  MOV R24, R8 ;  /* 0x0000000800187202 */ /* 0x001fe20000000f00 */
[----:B------:R-:W-:Y:S01]  /*159f0*/  IMAD.MOV.U32 R27, RZ, RZ, R11 ;  /* 0x000000ffff1b7224 */ /* 0x000fe200078e000b */
[----:B------:R-:W-:Y:S01]  /*15a00*/  MOV R26, R10 ;  /* 0x0000000a001a7202 */ /* 0x000fe20000000f00 */
[----:B------:R-:W-:Y:S01]  /*15a10*/  IMAD.MOV.U32 R25, RZ, RZ, R9 ;  /* 0x000000ffff197224 */ /* 0x000fe200078e0009 */
        /* <DEDUP_REMOVED lines=10> */
[----:B----4-:R-:W-:Y:S01]  /*15ac0*/  MOV R26, R0 ;  /* 0x00000000001a7202 */ /* 0x010fe20000000f00 */
[----:B---3--:R-:W-:-:S02]  /*15ad0*/  IMAD.MOV.U32 R27, RZ, RZ, R29 ;  /* 0x000000ffff1b7224 */ /* 0x008fc400078e001d */
[----:B------:R-:W3:Y:S04]  /*15ae0*/  LDL.LU R0, [R1+0x5498] ;  /* 0x0054980001007983 */ /* 0x000ee80000300800 */
[----:B------:R-:W4:Y:S04]  /*15af0*/  LDL.LU R29, [R1+0x5494] ;  /* 0x00549400011d7983 */ /* 0x000f280000300800 */
[----:B------:R2:W-:Y:S02]  /*15b00*/  STL.64 [R1+0x53f0], R26 ;  /* 0x0053f01a01007387 */ /* 0x0005e40000100a00 */
[----:B--2---:R-:W-:Y:S01]  /*15b10*/  IMAD.MOV.U32 R27, RZ, RZ, R8 ;  /* 0x000000ffff1b7224 */ /* 0x004fe200078e0008 */
[----:B-----5:R-:W-:Y:S01]  /*15b20*/  MOV R26, R9 ;  /* 0x00000009001a7202 */ /* 0x020fe20000000f00 */
[----:B------:R0:W-:Y:S04]  /*15b30*/  STL.64 [R1+0x53e8], R24 ;  /* 0x0053e81801007387 */ /* 0x0001e80000100a00 */
[----:B------:R-:W2:Y:S04]  /*15b40*/  LDL.LU R16, [R1+0x120] ;  /* 0x0001200001107983 */ /* 0x000ea80000300800 */
[----:B------:R-:W2:Y:S04]  /*15b50*/  LDL.LU R17, [R1+0x124] ;  /* 0x0001240001117983 */ /* 0x000ea80000300800 */
[----:B------:R-:W5:Y:S01]  /*15b60*/  LDL.LU R18, [R1+0x128] ;  /* 0x0001280001127983 */ /* 0x000f620000300800 */
[----:B0-----:R-:W-:Y:S01]  /*15b70*/  MOV R24, R11 ;  /* 0x0000000b00187202 */ /* 0x001fe20000000f00 */
[----:B------:R-:W-:-:S02]  /*15b80*/  IMAD.MOV.U32 R25, RZ, RZ, R10 ;  /* 0x000000ffff197224 */ /* 0x000fc400078e000a */
        /* <DEDUP_REMOVED lines=9> */
[----:B----4-:R-:W-:Y:S01]  /*15c20*/  MOV R26, R29 ;  /* 0x0000001d001a7202 */ /* 0x010fe20000000f00 */
[----:B---3--:R-:W-:-:S02]  /*15c30*/  IMAD.MOV.U32 R27, RZ, RZ, R0 ;  /* 0x000000ffff1b7224 */ /* 0x008fc400078e0000 */
        /* <DEDUP_REMOVED lines=10> */
[----:B------:R-:W-:Y:S01]  /*15ce0*/  MOV R24, R8 ;  /* 0x0000000800187202 */ /* 0x000fe20000000f00 */
[----:B------:R-:W-:Y:S01]  /*15cf0*/  IMAD.MOV.U32 R27, RZ, RZ, R11 ;  /* 0x000000ffff1b7224 */ /* 0x000fe200078e000b */
[----:B------:R-:W-:Y:S01]  /*15d00*/  MOV R26, R10 ;  /* 0x0000000a001a7202 */ /* 0x000fe20000000f00 */
[----:B------:R-:W2:Y:S01]  /*15d10*/  LDL.LU R8, [R1+0x5478] ;  /* 0x0054780001087983 */ /* 0x000ea20000300800 */
[----:B------:R-:W-:-:S03]  /*15d20*/  IMAD.MOV.U32 R25, RZ, RZ, R9 ;  /* 0x000000ffff197224 */ /* 0x000fc600078e0009 */
[----:B------:R-:W4:Y:S04]  /*15d30*/  LDL.LU R9, [R1+0x5474] ;  /* 0x0054740001097983 */ /* 0x000f280000300800 */
[----:B------:R-:W4:Y:S04]  /*15d40*/  LDL.LU R10, [R1+0x5470] ;  /* 0x00547000010a7983 */ /* 0x000f280000300800 */
[----:B------:R-:W4:Y:S04]  /*15d50*/  LDL.LU R11, [R1+0x546c] ;  /* 0x00546c00010b7983 */ /* 0x000f280000300800 */
[----:B------:R3:W-:Y:S04]  /*15d60*/  STL.64 [R1+0x5450], R26 ;  /* 0x0054501a01007387 */ /* 0x0007e80000100a00 */
[----:B------:R0:W-:Y:S01]  /*15d70*/  STL.64 [R1+0x5448], R24 ;  /* 0x0054481801007387 */ /* 0x0001e20000100a00 */
[----:B---3--:R-:W-:-:S03]  /*15d80*/  MOV R27, R29 ;  /* 0x0000001d001b7202 */ /* 0x008fc60000000f00 */
[----:B0-----:R-:W3:Y:S04]  /*15d90*/  LDL.LU R24, [R1+0x80] ;  /* 0x0000800001187983 */ /* 0x001ee80000300800 */
[----:B------:R-:W3:Y:S04]  /*15da0*/  LDL.LU R25, [R1+0x84] ;  /* 0x0000840001197983 */ /* 0x000ee80000300800 */
[----:B------:R-:W3:Y:S04]  /*15db0*/  LDL.LU R26, [R1+0x88] ;  /* 0x00008800011a7983 */ /* 0x000ee80000300800 */
[----:B------:R-:W3:Y:S04]  /*15dc0*/  LDL.LU R29, [R1+0x5468] ;  /* 0x00546800011d7983 */ /* 0x000ee80000300800 */
[----:B------:R-:W4:Y:S04]  /*15dd0*/  LDL.LU R20, [R1+0x180] ;  /* 0x0001800001147983 */ /* 0x000f280000300800 */
[----:B------:R-:W4:Y:S04]  /*15de0*/  LDL.LU R21, [R1+0x184] ;  /* 0x0001840001157983 */ /* 0x000f280000300800 */
[----:B------:R-:W4:Y:S04]  /*15df0*/  LDL.LU R22, [R1+0x188] ;  /* 0x0001880001167983 */ /* 0x000f280000300800 */
[----:B------:R-:W4:Y:S04]  /*15e00*/  LDL.LU R23, [R1+0x18c] ;  /* 0x00018c0001177983 */ /* 0x000f280000300800 */
        /* <DEDUP_REMOVED lines=18> */
[-C--:B----4-:R-:W-:Y:S03]  /*15f30*/  HMMA.16816.F32.BF16 R8, R8, R4.reuse, R20 ;  /* 0x000000040808723c */ /* 0x090fe60000041814 */
[----:B-----5:R-:W-:Y:S04]  /*15f40*/  STL.64 [R1+0x5460], R18 ;  /* 0x0054601201007387 */ /* 0x020fe80000100a00 */
[----:B--2---:R0:W-:Y:S04]  /*15f50*/  STL.64 [R1+0x5458], R16 ;  /* 0x0054581001007387 */ /* 0x0041e80000100a00 */
[----:B0-----:R-:W3:Y:S04]  /*15f60*/  LDL.LU R16, [R1+0x170] ;  /* 0x0001700001107983 */ /* 0x001ee80000300800 */
[----:B------:R-:W3:Y:S04]  /*15f70*/  LDL.LU R17, [R1+0x174] ;  /* 0x0001740001117983 */ /* 0x000ee80000300800 */
[----:B------:R-:W3:Y:S04]  /*15f80*/  LDL.LU R18, [R1+0x178] ;  /* 0x0001780001127983 */ /* 0x000ee80000300800 */
[----:B------:R-:W3:Y:S04]  /*15f90*/  LDL.LU R19, [R1+0x17c] ;  /* 0x00017c0001137983 */ /* 0x000ee80000300800 */
[----:B------:R-:W2:Y:S04]  /*15fa0*/  LDL.LU R12, [R1+0x100] ;  /* 0x00010000010c7983 */ /* 0x000ea80000300800 */
[----:B------:R-:W2:Y:S04]  /*15fb0*/  LDL.LU R13, [R1+0x104] ;  /* 0x00010400010d7983 */ /* 0x000ea80000300800 */
[----:B------:R-:W2:Y:S04]  /*15fc0*/  LDL.LU R14, [R1+0x108] ;  /* 0x00010800010e7983 */ /* 0x000ea80000300800 */
[----:B------:R-:W2:Y:S04]  /*15fd0*/  LDL.LU R15, [R1+0x10c] ;  /* 0x00010c00010f7983 */ /* 0x000ea80000300800 */
[----:B------:R-:W-:Y:S04]  /*15fe0*/  STL [R1+0x529c], R7 ;  /* 0x00529c0701007387 */ /* 0x000fe80000100800 */
[----:B------:R-:W-:Y:S04]  /*15ff0*/  STL [R1+0x5298], R6 ;  /* 0x0052980601007387 */ /* 0x000fe80000100800 */
[----:B------:R-:W4:Y:S04]  /*16000*/  LDL.LU R20, [R1+0xd0] ;  /* 0x0000d00001147983 */ /* 0x000f280000300800 */
[----:B------:R0:W-:Y:S04]  /*16010*/  STL.64 [R1+0x180], R8 ;  /* 0x0001800801007387 */ /* 0x0001e80000100a00 */
[----:B------:R1:W-:Y:S04]  /*16020*/  STL.64 [R1+0x188], R10 ;  /* 0x0001880a01007387 */ /* 0x0003e80000100a00 */
[----:B------:R-:W4:Y:S04]  /*16030*/  LDL.LU R21, [R1+0xd4] ;  /* 0x0000d40001157983 */ /* 0x000f280000300800 */
[----:B------:R-:W4:Y:S04]  /*16040*/  LDL.LU R22, [R1+0xd8] ;  /* 0x0000d80001167983 */ /* 0x000f280000300800 */
[----:B------:R-:W4:Y:S04]  /*16050*/  LDL.LU R23, [R1+0xdc] ;  /* 0x0000dc0001177983 */ /* 0x000f280000300800 */
[----:B0-----:R-:W5:Y:S04]  /*16060*/  LDL.LU R8, [R1+0xc0] ;  /* 0x0000c00001087983 */ /* 0x001f680000300800 */
[----:B------:R-:W5:Y:S04]  /*16070*/  LDL.LU R9, [R1+0xc4] ;  /* 0x0000c40001097983 */ /* 0x000f680000300800 */
[----:B-1----:R-:W5:Y:S01]  /*16080*/  LDL.LU R10, [R1+0xc8] ;  /* 0x0000c800010a7983 */ /* 0x002f620000300800 */
[----:B---3--:R-:W-:Y:S03]  /*16090*/  HMMA.16816.F32.BF16 R24, R24, R4, R16 ;  /* 0x000000041818723c */ /* 0x008fe60000041810 */
[----:B------:R-:W3:Y:S04]  /*160a0*/  LDL.LU.64 R18, [R1+0x5460] ;  /* 0x0054600001127983 */ /* 0x000ee80000300a00 */
[----:B------:R-:W3:-:S12]  /*160b0*/  LDL.LU.64 R16, [R1+0x5458] ;  /* 0x0054580001107983 */ /* 0x000ed80000300a00 */
[----:B------:R-:W-:Y:S01]  /*160c0*/  MOV R7, R26 ;  /* 0x0000001a00077202 */ /* 0x000fe20000000f00 */
[----:B------:R0:W-:Y:S01]  /*160d0*/  STL.64 [R1+0x170], R24 ;  /* 0x0001701801007387 */ /* 0x0001e20000100a00 */
[----:B------:R-:W-:-:S03]  /*160e0*/  IMAD.MOV.U32 R6, RZ, RZ, R27 ;  /* 0x000000ffff067224 */ /* 0x000fc600078e001b */
[----:B------:R-:W3:Y:S04]  /*160f0*/  LDL.LU.64 R26, [R1+0x5450] ;  /* 0x00545000011a7983 */ /* 0x000ee80000300a00 */
[----:B0-----:R-:W3:Y:S04]  /*16100*/  LDL.LU.64 R24, [R1+0x5448] ;  /* 0x0054480001187983 */ /* 0x001ee80000300a00 */
[----:B------:R-:W-:Y:S04]  /*16110*/  STL [R1+0x52a4], R6 ;  /* 0x0052a40601007387 */ /* 0x000fe80000100800 */
[----:B------:R-:W-:Y:S01]  /*16120*/  STL [R1+0x52a0], R7 ;  /* 0x0052a00701007387 */ /* 0x000fe20000100800 */
[----:B---3--:R-:W-:Y:S03]  /*16130*/  HMMA.16816.F32.BF16 R24, R24, R4, R16 ;  /* 0x000000041818723c */ /* 0x008fe60000041810 */
[----:B------:R-:W3:Y:S04]  /*16140*/  LDL.LU.64 R18, [R1+0x5440] ;  /* 0x0054400001127983 */ /* 0x000ee80000300a00 */
[----:B------:R-:W3:-:S12]  /*16150*/  LDL.LU.64 R16, [R1+0x5438] ;  /* 0x0054380001107983 */ /* 0x000ed80000300a00 */
[----:B------:R-:W-:Y:S04]  /*16160*/  STL.64 [R1+0x160], R24 ;  /* 0x0001601801007387 */ /* 0x000fe80000100a00 */
[----:B------:R0:W-:Y:S04]  /*16170*/  STL.64 [R1+0x168], R26 ;  /* 0x0001681a01007387 */ /* 0x0001e80000100a00 */
[----:B0-----:R-:W3:Y:S04]  /*16180*/  LDL.LU.64 R26, [R1+0x5430] ;  /* 0x00543000011a7983 */ /* 0x001ee80000300a00 */
[----:B------:R-:W3:Y:S02]  /*16190*/  LDL.LU.64 R24, [R1+0x5428] ;  /* 0x0054280001187983 */ /* 0x000ee40000300a00 */
[----:B---3--:R-:W-:Y:S02]  /*161a0*/  HMMA.16816.F32.BF16 R24, R24, R4, R16 ;  /* 0x000000041818723c */ /* 0x008fe40000041810 */
[----:B------:R-:W3:Y:S04]  /*161b0*/  LDL.LU.64 R18, [R1+0x5420] ;  /* 0x0054200001127983 */ /* 0x000ee80000300a00 */
[----:B------:R-:W3:-:S13]  /*161c0*/  LDL.LU.64 R16, [R1+0x5418] ;  /* 0x0054180001107983 */ /* 0x000eda0000300a00 */
        /* <DEDUP_REMOVED lines=32> */
[----:B------:R-:W2:Y:S04]  /*163d0*/  LDL.LU.64 R18, [R1+0x53a0] ;  /* 0x0053a00001127983 */ /* 0x000ea80000300a00 */
[----:B------:R-:W2:-:S13]  /*163e0*/  LDL.LU.64 R16, [R1+0x5398] ;  /* 0x0053980001107983 */ /* 0x000e9a0000300a00 */
[----:B------:R-:W-:Y:S04]  /*163f0*/  STL.64 [R1+0x110], R24 ;  /* 0x0001101801007387 */ /* 0x000fe80000100a00 */
[----:B------:R0:W-:Y:S04]  /*16400*/  STL.64 [R1+0x118], R26 ;  /* 0x0001181a01007387 */ /* 0x0001e80000100a00 */
[----:B0-----:R-:W3:Y:S04]  /*16410*/  LDL.LU.64 R26, [R1+0x5390] ;  /* 0x00539000011a7983 */ /* 0x001ee80000300a00 */
[----:B------:R-:W3:Y:S01]  /*16420*/  LDL.LU.64 R24, [R1+0x5388] ;  /* 0x0053880001187983 */ /* 0x000ee20000300a00 */
[----:B--2---:R-:W-:Y:S03]  /*16430*/  HMMA.16816.F32.BF16 R16, R16, R4, R12 ;  /* 0x000000041010723c */ /* 0x004fe6000004180c */
[----:B------:R-:W3:Y:S04]  /*16440*/  LDL.LU.64 R14, [R1+0x5380] ;  /* 0x00538000010e7983 */ /* 0x000ee80000300a00 */
[----:B------:R-:W3:-:S12]  /*16450*/  LDL.LU.64 R12, [R1+0x5378] ;  /* 0x00537800010c7983 */ /* 0x000ed80000300a00 */
[----:B------:R-:W-:Y:S04]  /*16460*/  STL.64 [R1+0x100], R16 ;  /* 0x0001001001007387 */ /* 0x000fe80000100a00 */
[----:B------:R0:W-:Y:S04]  /*16470*/  STL.64 [R1+0x108], R18 ;  /* 0x0001081201007387 */ /* 0x0001e80000100a00 */
[----:B0-----:R-:W2:Y:S04]  /*16480*/  LDL.LU.64 R18, [R1+0x5370] ;  /* 0x0053700001127983 */ /* 0x001ea80000300a00 */
[----:B------:R-:W2:Y:S01]  /*16490*/  LDL.LU.64 R16, [R1+0x5368] ;  /* 0x0053680001107983 */ /* 0x000ea20000300a00 */
[----:B---3--:R-:W-:Y:S03]  /*164a0*/  HMMA.16816.F32.BF16 R12, R12, R4, R24 ;  /* 0x000000040c0c723c */ /* 0x008fe60000041818 */
[----:B------:R-:W3:Y:S04]  /*164b0*/  LDL.LU.64 R26, [R1+0x5360] ;  /* 0x00536000011a7983 */ /* 0x000ee80000300a00 */
[----:B------:R-:W3:-:S12]  /*164c0*/  LDL.LU.64 R24, [R1+0x5358] ;  /* 0x0053580001187983 */ /* 0x000ed80000300a00 */
[----:B------:R-:W-:Y:S04]  /*164d0*/  STL.64 [R1+0xf0], R12 ;  /* 0x0000f00c01007387 */ /* 0x000fe80000100a00 */
[----:B------:R0:W-:Y:S04]  /*164e0*/  STL.64 [R1+0xf8], R14 ;  /* 0x0000f80e01007387 */ /* 0x0001e80000100a00 */
[----:B0-----:R-:W2:Y:S04]  /*164f0*/  LDL.LU.64 R14, [R1+0x5350] ;  /* 0x00535000010e7983 */ /* 0x001ea80000300a00 */
[----:B------:R-:W2:Y:S02]  /*16500*/  LDL.LU.64 R12, [R1+0x5348] ;  /* 0x00534800010c7983 */ /* 0x000ea40000300a00 */
[----:B--2---:R-:W-:-:S15]  /*16510*/  HMMA.16816.F32.BF16 R16, R12, R4, R16 ;  /* 0x000000040c10723c */ /* 0x004fde0000041810 */
[----:B------:R-:W-:-:S04]  /*16520*/  NOP ;  /* 0x0000000000007918 */ /* 0x000fc80000000000 */
[----:B------:R-:W-:Y:S01]  /*16530*/  MOV R6, R18 ;  /* 0x0000001200067202 */ /* 0x000fe20000000f00 */
[----:B------:R-:W-:Y:S01]  /*16540*/  IMAD.MOV.U32 R2, RZ, RZ, R19 ;  /* 0x000000ffff027224 */ /* 0x000fe200078e0013 */
[----:B------:R-:W-:Y:S01]  /*16550*/  MOV R12, R16 ;  /* 0x00000010000c7202 */ /* 0x000fe20000000f00 */
[----:B------:R-:W-:Y:S01]  /*16560*/  IMAD.MOV.U32 R7, RZ, RZ, R17 ;  /* 0x000000ffff077224 */ /* 0x000fe200078e0011 */
[----:B------:R-:W4:Y:S04]  /*16570*/  LDL.LU.64 R18, [R1+0x5340] ;  /* 0x0053400001127983 */ /* 0x000f280000300a00 */
[----:B------:R-:W4:Y:S02]  /*16580*/  LDL.LU.64 R16, [R1+0x5338] ;  /* 0x0053380001107983 */ /* 0x000f240000300a00 */
[----:B----4-:R-:W-:-:S15]  /*16590*/  HMMA.16816.F32.BF16 R20, R16, R4, R20 ;  /* 0x000000041014723c */ /* 0x010fde0000041814 */
[----:B------:R-:W-:-:S04]  /*165a0*/  NOP ;  /* 0x0000000000007918 */ /* 0x000fc80000000000 */
[----:B------:R-:W-:Y:S01]  /*165b0*/  MOV R14, R22 ;  /* 0x00000016000e7202 */ /* 0x000fe20000000f00 */
[----:B------:R-:W-:Y:S01]  /*165c0*/  IMAD.MOV.U32 R13, RZ, RZ, R23 ;  /* 0x000000ffff0d7224 */ /* 0x000fe200078e0017 */
[----:B------:R-:W-:Y:S01]  /*165d0*/  MOV R16, R20 ;  /* 0x0000001400107202 */ /* 0x000fe20000000f00 */
[----:B------:R-:W-:Y:S01]  /*165e0*/  IMAD.MOV.U32 R15, RZ, RZ, R21 ;  /* 0x000000ffff0f7224 */ /* 0x000fe200078e0015 */
[----:B------:R-:W5:Y:S04]  /*165f0*/  LDL.LU.64 R22, [R1+0x5330] ;  /* 0x0053300001167983 */ /* 0x000f680000300a00 */
[----:B------:R-:W5:Y:S01]  /*16600*/  LDL.LU.64 R20, [R1+0x5328] ;  /* 0x0053280001147983 */ /* 0x000f620000300a00 */
[----:B------:R-:W-:-:S07]  /*16610*/  IMAD.MOV.U32 R11, RZ, RZ, R29 ;  /* 0x000000ffff0b7224 */ /* 0x000fce00078e001d */
[----:B-----5:R-:W-:Y:S01]  /*16620*/  HMMA.16816.F32.BF16 R20, R20, R4, R8 ;  /* 0x000000041414723c */ /* 0x020fe20000041808 */
[----:B------:R-:W3:Y:S04]  /*16630*/  LDL.LU.64 R10, [R1+0x5320] ;  /* 0x00532000010a7983 */ /* 0x000ee80000300a00 */
[----:B------:R-:W3:-:S14]  /*16640*/  LDL.LU.64 R8, [R1+0x5318] ;  /* 0x0053180001087983 */ /* 0x000edc0000300a00 */
[----:B------:R-:W-:Y:S01]  /*16650*/  MOV R29, R23 ;  /* 0x00000017001d7202 */ /* 0x000fe20000000f00 */
[----:B------:R-:W-:Y:S04]  /*16660*/  STL.64 [R1+0xc0], R20 ;  /* 0x0000c01401007387 */ /* 0x000fe80000100a00 */
[----:B------:R-:W-:Y:S04]  /*16670*/  STL [R1+0xc8], R22 ;  /* 0x0000c81601007387 */ /* 0x000fe80000100800 */
[----:B------:R-:W-:Y:S01]  /*16680*/  STL [R1+0x52b8], R29 ;  /* 0x0052b81d01007387 */ /* 0x000fe20000100800 */
[----:B---3--:R-:W-:-:S15]  /*16690*/  HMMA.16816.F32.BF16 R8, R24, R4, R8 ;  /* 0x000000041808723c */ /* 0x008fde0000041808 */
        /* <DEDUP_REMOVED lines=12> */
[----:B------:R-:W-:Y:S01]  /*16760*/  MOV R9, R7 ;  /* 0x0000000700097202 */ /* 0x000fe20000000f00 */
[----:B------:R-:W0:Y:S04]  /*16770*/  LDSM.16.MT88.4 R12, [R0+UR5+0xa000] ;  /* 0x00a00005000c783b */ /* 0x000e280008004200 */
[----:B------:R-:W-:Y:S04]  /*16780*/  STL.64 [R1+0x5118], R10 ;  /* 0x0051180a01007387 */ /* 0x000fe80000100a00 */
[----:B------:R-:W-:Y:S04]  /*16790*/  STL.64 [R1+0x5110], R8 ;  /* 0x0051100801007387 */ /* 0x000fe80000100a00 */
[----:B------:R-:W1:Y:S01]  /*167a0*/  LDSM.16.MT88.4 R8, [R0+UR5+0xa080] ;  /* 0x00a080050008783b */ /* 0x000e620008004200 */
[----:B0-----:R-:W-:Y:S01]  /*167b0*/  MOV R4, R15 ;  /* 0x0000000f00047202 */ /* 0x001fe20000000f00 */
[----:B------:R-:W-:-:S04]  /*167c0*/  IMAD.MOV.U32 R5, RZ, RZ, R14 ;  /* 0x000000ffff057224 */ /* 0x000fc800078e000e */
[----:B------:R-:W-:Y:S04]  /*167d0*/  STL [R1+0x52c8], R4 ;  /* 0x0052c80401007387 */ /* 0x000fe80000100800 */
[----:B------:R-:W-:Y:S01]  /*167e0*/  STL [R1+0x52c4], R5 ;  /* 0x0052c40501007387 */ /* 0x000fe20000100800 */
[----:B-1----:R-:W-:Y:S01]  /*167f0*/  IMAD.MOV.U32 R21, RZ, RZ, R8 ;  /* 0x000000ffff157224 */ /* 0x002fe200078e0008 */
[----:B------:R-:W-:Y:S01]  /*16800*/  MOV R20, R9 ;  /* 0x0000000900147202 */ /* 0x000fe20000000f00 */
[----:B------:R-:W-:Y:S01]  /*16810*/  IMAD.MOV.U32 R19, RZ, RZ, R10 ;  /* 0x000000ffff137224 */ /* 0x000fe200078e000a */
[----:B------:R-:W-:Y:S01]  /*16820*/  MOV R18, R11 ;  /* 0x0000000b00127202 */ /* 0x000fe20000000f00 */
[----:B------:R-:W0:Y:S04]  /*16830*/  LDSM.16.MT88.4 R4, [R0+UR5+0xa100] ;  /* 0x00a100050004783b */ /* 0x000e280008004200 */
[----:B------:R-:W1:Y:S01]  /*16840*/  LDSM.16.MT88.4 R8, [R0+UR5+0xa180] ;  /* 0x00a180050008783b */ /* 0x000e620008004200 */
[----:B------:R-:W-:Y:S01]  /*16850*/  MOV R16, R13 ;  /* 0x0000000d00107202 */ /* 0x000fe20000000f00 */
[----:B0-----:R-:W-:Y:S01]  /*16860*/  IMAD.MOV.U32 R23, RZ, RZ, R6 ;  /* 0x000000ffff177224 */ /* 0x001fe200078e0006 */
[----:B------:R-:W-:Y:S01]  /*16870*/  MOV R22, R7 ;  /* 0x0000000700167202 */ /* 0x000fe20000000f00 */
[----:B-1----:R-:W-:Y:S01]  /*16880*/  IMAD.MOV.U32 R6, RZ, RZ, R8 ;  /* 0x000000ffff067224 */ /* 0x002fe200078e0008 */
[----:B------:R-:W-:Y:S01]  /*16890*/  MOV R7, R9 ;  /* 0x0000000900077202 */ /* 0x000fe20000000f00 */
[----:B------:R-:W-:Y:S01]  /*168a0*/  IMAD.MOV.U32 R27, RZ, RZ, R10 ;  /* 0x000000ffff1b7224 */ /* 0x000fe200078e000a */
[----:B------:R-:W-:-:S02]  /*168b0*/  MOV R26, R11 ;  /* 0x0000000b001a7202 */ /* 0x000fc40000000f00 */
[----:B------:R-:W0:Y:S01]  /*168c0*/  LDSM.16.MT88.4 R8, [R3+UR5+0xa000] ;  /* 0x00a000050308783b */ /* 0x000e220008004200 */
[----:B------:R-:W-:Y:S01]  /*168d0*/  IMAD.MOV.U32 R17, RZ, RZ, R12 ;  /* 0x000000ffff117224 */ /* 0x000fe200078e000c */
[----:B------:R-:W-:Y:S02]  /*168e0*/  MOV R24, R5 ;  /* 0x0000000500187202 */ /* 0x000fe40000000f00 */
[----:B------:R1:W-:Y:S04]  /*168f0*/  STL [R1+0x52c0], R16 ;  /* 0x0052c01001007387 */ /* 0x0003e80000100800 */
[----:B------:R2:W-:Y:S01]  /*16900*/  STL [R1+0x52bc], R17 ;  /* 0x0052bc1101007387 */ /* 0x0005e20000100800 */
[----:B0-----:R-:W-:Y:S01]  /*16910*/  IMAD.MOV.U32 R5, RZ, RZ, R8 ;  /* 0x000000ffff057224 */ /* 0x001fe200078e0008 */
[----:B-1----:R-:W-:Y:S01]  /*16920*/  MOV R16, R9 ;  /* 0x0000000900107202 */ /* 0x002fe20000000f00 */
[----:B--2---:R-:W-:Y:S01]  /*16930*/  IMAD.MOV.U32 R17, RZ, RZ, R10 ;  /* 0x000000ffff117224 */ /* 0x004fe200078e000a */
[----:B------:R-:W-:-:S02]  /*16940*/  MOV R29, R11 ;  /* 0x0000000b001d7202 */ /* 0x000fc40000000f00 */
[----:B------:R-:W0:Y:S01]  /*16950*/  LDSM.16.MT88.4 R8, [R3+UR5+0xa080] ;  /* 0x00a080050308783b */ /* 0x000e220008004200 */
[----:B------:R-:W-:-:S03]  /*16960*/  IMAD.MOV.U32 R25, RZ, RZ, R4 ;  /* 0x000000ffff197224 */ /* 0x000fc600078e0004 */
        /* <DEDUP_REMOVED lines=311> */
[----:B------:R1:W-:Y:S04]  /*17ce0*/  STL.64 [R1+0xe0], R12 ;  /* 0x0000e00c01007387 */ /* 0x0003e80000100a00 */
[----:B------:R2:W-:Y:S04]  /*17cf0*/  STL.64 [R1+0xe8], R14 ;  /* 0x0000e80e01007387 */ /* 0x0005e80000100a00 */
[----:B-1----:R-:W3:Y:S04]  /*17d00*/  LDL.LU R12, [R1+0xc0] ;  /* 0x0000c000010c7983 */ /* 0x002ee80000300800 */
[----:B------:R-:W3:Y:S01]  /*17d10*/  LDL.LU R13, [R1+0xc4] ;  /* 0x0000c400010d7983 */ /* 0x000ee20000300800 */
[----:B--2---:R-:W-:-:S03]  /*17d20*/  IMAD.MOV.U32 R15, RZ, RZ, R29 ;  /* 0x000000ffff0f7224 */ /* 0x004fc600078e001d */
[----:B------:R-:W3:Y:S04]  /*17d30*/  LDL.LU R14, [R1+0xc8] ;  /* 0x0000c800010e7983 */ /* 0x000ee80000300800 */
[----:B------:R-:W2:Y:S01]  /*17d40*/  LDL.LU R29, [R1+0x50f8] ;  /* 0x0050f800011d7983 */ /* 0x000ea20000300800 */
[-C--:B0-----:R-:W-:Y:S03]  /*17d50*/  HMMA.16816.F32.BF16 R16, R16, R6.reuse, R8 ;  /* 0x000000061010723c */ /* 0x081fe60000041808 */
[----:B------:R-:W4:Y:S04]  /*17d60*/  LDL.LU.64 R10, [R1+0x50f0] ;  /* 0x0050f000010a7983 */ /* 0x000f280000300a00 */
[----:B------:R-:W4:Y:S01]  /*17d70*/  LDL.LU.64 R8, [R1+0x50e8] ;  /* 0x0050e80001087983 */ /* 0x000f220000300a00 */
[-C--:B---3--:R-:W-:Y:S11]  /*17d80*/  HMMA.16816.F32.BF16 R12, R20, R6.reuse, R12 ;  /* 0x00000006140c723c */ /* 0x088ff6000004180c */
[----:B------:R-:W-:Y:S04]  /*17d90*/  STL.64 [R1+0xd0], R16 ;  /* 0x0000d01001007387 */ /* 0x000fe80000100a00 */
[----:B------:R-:W-:Y:S04]  /*17da0*/  STL.64 [R1+0xd8], R18 ;  /* 0x0000d81201007387 */ /* 0x000fe80000100a00 */
[----:B------:R-:W-:Y:S01]  /*17db0*/  LDSM.16.MT88.4 R20, [R2+UR5+0xc100] ;  /* 0x00c100050214783b */ /* 0x000fe20008004200 */
[----:B----4-:R-:W-:Y:S03]  /*17dc0*/  HMMA.16816.F32.BF16 R4, R24, R6, R8 ;  /* 0x000000061804723c */ /* 0x010fe60000041808 */
[----:B--2---:R-:W0:-:S15]  /*17dd0*/  LDSM.16.M88.4 R8, [R29+UR5+0x40080] ;  /* 0x040080051d08783b */ /* 0x004e1e0008000200 */
[----:B------:R-:W-:Y:S01]  /*17de0*/  NOP ;  /* 0x0000000000007918 */ /* 0x000fe20000000000 */
[----:B------:R-:W-:Y:S04]  /*17df0*/  STL.64 [R1+0x4f38], R6 ;  /* 0x004f380601007387 */ /* 0x000fe80000100a00 */
[----:B------:R-:W-:Y:S04]  /*17e00*/  STL.64 [R1+0xc0], R12 ;  /* 0x0000c00c01007387 */ /* 0x000fe80000100a00 */
[----:B------:R-:W-:Y:S04]  /*17e10*/  STL.64 [R1+0xc8], R14 ;  /* 0x0000c80e01007387 */ /* 0x000fe80000100a00 */
[----:B------:R-:W-:Y:S04]  /*17e20*/  STL.64 [R1+0x4f30], R4 ;  /* 0x004f300401007387 */ /* 0x000fe80000100a00 */
[----:B------:R-:W1:Y:S04]  /*17e30*/  LDSM.16.MT88.4 R4, [R0+UR5+0xc080] ;  /* 0x00c080050004783b */ /* 0x000e680008004200 */
[----:B------:R-:W2:Y:S04]  /*17e40*/  LDSM.16.MT88.4 R12, [R0+UR5+0xc000] ;  /* 0x00c00005000c783b */ /* 0x000ea80008004200 */
[----:B0-----:R-:W-:Y:S04]  /*17e50*/  STL [R1+0x4eac], R10 ;  /* 0x004eac0a01007387 */ /* 0x001fe80000100800 */
[----:B------:R0:W-:Y:S01]  /*17e60*/  STL [R1+0x4ea8], R11 ;  /* 0x004ea80b01007387 */ /* 0x0001e20000100800 */
[----:B-1----:R-:W-:Y:S01]  /*17e70*/  MOV R17, R4 ;  /* 0x0000000400117202 */ /* 0x002fe20000000f00 */
[----:B------:R-:W-:Y:S01]  /*17e80*/  IMAD.MOV.U32 R16, RZ, RZ, R5 ;  /* 0x000000ffff107224 */ /* 0x000fe200078e0005 */
[----:B0-----:R-:W-:Y:S01]  /*17e90*/  MOV R11, R6 ;  /* 0x00000006000b7202 */ /* 0x001fe20000000f00 */
[----:B------:R-:W-:-:S02]  /*17ea0*/  IMAD.MOV.U32 R10, RZ, RZ, R7 ;  /* 0x000000ffff0a7224 */ /* 0x000fc400078e0007 */
[----:B------:R-:W0:Y:S01]  /*17eb0*/  LDSM.16.MT88.4 R4, [R0+UR5+0xc100] ;  /* 0x00c100050004783b */ /* 0x000e220008004200 */
[----:B--2---:R-:W-:Y:S01]  /*17ec0*/  MOV R27, R12 ;  /* 0x0000000c001b7202 */ /* 0x004fe20000000f00 */
[----:B------:R-:W-:Y:S01]  /*17ed0*/  IMAD.MOV.U32 R26, RZ, RZ, R13 ;  /* 0x000000ffff1a7224 */ /* 0x000fe200078e000d */
[----:B------:R-:W-:Y:S01]  /*17ee0*/  MOV R25, R14 ;  /* 0x0000000e00197202 */ /* 0x000fe20000000f00 */
[----:B------:R-:W-:Y:S02]  /*17ef0*/  IMAD.MOV.U32 R24, RZ, RZ, R15 ;  /* 0x000000ffff187224 */ /* 0x000fe400078e000f */
[----:B------:R-:W1:Y:S04]  /*17f00*/  LDSM.16.MT88.4 R12, [R0+UR5+0xc180] ;  /* 0x00c18005000c783b */ /* 0x000e680008004200 */
[----:B------:R1:W-:Y:S04]  /*17f10*/  STL [R1+0x4928], R29 ;  /* 0x0049281d01007387 */ /* 0x0003e80000100800 */
[----:B0-----:R-:W-:Y:S04]  /*17f20*/  STL [R1+0x508c], R4 ;  /* 0x00508c0401007387 */ /* 0x001fe80000100800 */
[----:B------:R-:W-:Y:S04]  /*17f30*/  STL [R1+0x5088], R5 ;  /* 0x0050880501007387 */ /* 0x000fe80000100800 */
[----:B------:R-:W-:Y:S01]  /*17f40*/  STL [R1+0x5084], R6 ;  /* 0x0050840601007387 */ /* 0x000fe20000100800 */
[----:B-1----:R-:W-:-:S03]  /*17f50*/  MOV R29, R15 ;  /* 0x0000000f001d7202 */ /* 0x002fc60000000f00 */
[----:B------:R-:W-:Y:S04]  /*17f60*/  STL [R1+0x5080], R7 ;  /* 0x0050800701007387 */ /* 0x000fe80000100800 */
[----:B------:R-:W-:Y:S04]  /*17f70*/  STL.64 [R1+0x80], R12 ;  /* 0x0000800c01007387 */ /* 0x000fe80000100a00 */
[----:B------:R-:W-:Y:S04]  /*17f80*/  STL [R1+0x88], R14 ;  /* 0x0000880e01007387 */ /* 0x000fe80000100800 */
[----:B------:R-:W0:Y:S04]  /*17f90*/  LDSM.16.MT88.4 R12, [R3+UR5+0xc000] ;  /* 0x00c00005030c783b */ /* 0x000e280008004200 */
        /* <DEDUP_REMOVED lines=1932> */
[----:B0-----:R-:W-:-:S02]  /*1f860*/  IMAD.MOV.U32 R6, RZ, RZ, R27 ;  /* 0x000000ffff067224 */ /* 0x001fc400078e001b */
[----:B-1----:R-:W-:Y:S01]  /*1f870*/  IMAD.MOV.U32 R4, RZ, RZ, R9 ;  /* 0x000000ffff047224 */ /* 0x002fe200078e0009 */
[----:B------:R-:W-:Y:S01]  /*1f880*/  MOV R7, R11 ;  /* 0x0000000b00077202 */ /* 0x000fe20000000f00 */
[----:B------:R-:W2:Y:S01]  /*1f890*/  LDL.LU R9, [R1+0x474c] ;  /* 0x00474c0001097983 */ /* 0x000ea20000300800 */
[----:B------:R-:W-:-:S03]  /*1f8a0*/  MOV R5, R26 ;  /* 0x0000001a00057202 */ /* 0x000fc60000000f00 */
[----:B------:R-:W2:Y:S04]  /*1f8b0*/  LDL.LU R26, [R1+0x4748] ;  /* 0x00474800011a7983 */ /* 0x000ea80000300800 */
[----:B------:R-:W2:Y:S04]  /*1f8c0*/  LDL.LU R27, [R1+0x4744] ;  /* 0x00474400011b7983 */ /* 0x000ea80000300800 */
[----:B------:R-:W2:Y:S04]  /*1f8d0*/  LDL.LU R11, [R1+0x4740] ;  /* 0x00474000010b7983 */ /* 0x000ea80000300800 */
[----:B------:R-:W-:Y:S04]  /*1f8e0*/  STL.64 [R1+0x45c0], R6 ;  /* 0x0045c00601007387 */ /* 0x000fe80000100a00 */
[----:B------:R0:W-:Y:S02]  /*1f8f0*/  STL.64 [R1+0x45b8], R4 ;  /* 0x0045b80401007387 */ /* 0x0001e40000100a00 */
[----:B0-----:R-:W-:Y:S01]  /*1f900*/  IMAD.MOV.U32 R4, RZ, RZ, R10 ;  /* 0x000000ffff047224 */ /* 0x001fe200078e000a */
[----:B------:R-:W-:Y:S01]  /*1f910*/  MOV R5, R0 ;  /* 0x0000000000057202 */ /* 0x000fe20000000f00 */
[----:B------:R-:W2:Y:S04]  /*1f920*/  LDL.LU R10, [R1+0x473c] ;  /* 0x00473c00010a7983 */ /* 0x000ea80000300800 */
[----:B------:R-:W2:Y:S01]  /*1f930*/  LDL.LU R0, [R1+0x4738] ;  /* 0x0047380001007983 */ /* 0x000ea20000300800 */
[----:B------:R-:W-:-:S03]  /*1f940*/  IMAD.MOV.U32 R6, RZ, RZ, R2 ;  /* 0x000000ffff067224 */ /* 0x000fc600078e0002 */
[----:B------:R-:W2:Y:S01]  /*1f950*/  LDL.LU R2, [R1+0x4734] ;  /* 0x0047340001027983 */ /* 0x000ea20000300800 */
[----:B------:R-:W-:-:S03]  /*1f960*/  MOV R7, R22 ;  /* 0x0000001600077202 */ /* 0x000fc60000000f00 */
[----:B------:R-:W3:Y:S04]  /*1f970*/  LDL.LU R22, [R1+0x4730] ;  /* 0x0047300001167983 */ /* 0x000ee80000300800 */
[----:B------:R0:W-:Y:S04]  /*1f980*/  STL.64 [R1+0x45e0], R6 ;  /* 0x0045e00601007387 */ /* 0x0001e80000100a00 */
[----:B------:R1:W-:Y:S01]  /*1f990*/  STL.64 [R1+0x45d8], R4 ;  /* 0x0045d80401007387 */ /* 0x0003e20000100a00 */
[----:B0-----:R-:W-:Y:S02]  /*1f9a0*/  IMAD.MOV.U32 R6, RZ, RZ, R13 ;  /* 0x000000ffff067224 */ /* 0x001fe400078e000d */
[----:B-1----:R-:W-:Y:S01]  /*1f9b0*/  IMAD.MOV.U32 R4, RZ, RZ, R15 ;  /* 0x000000ffff047224 */ /* 0x002fe200078e000f */
[----:B------:R-:W-:-:S02]  /*1f9c0*/  MOV R5, R14 ;  /* 0x0000000e00057202 */ /* 0x000fc40000000f00 */
[----:B------:R-:W-:-:S05]  /*1f9d0*/  MOV R7, R12 ;  /* 0x0000000c00077202 */ /* 0x000fca0000000f00 */
        /* <DEDUP_REMOVED lines=9> */
[----:B------:R-:W-:-:S02]  /*1fa70*/  IMAD.MOV.U32 R4, RZ, RZ, R23 ;  /* 0x000000ffff047224 */ /* 0x000fc400078e0017 */
[----:B------:R-:W-:Y:S01]  /*1fa80*/  IMAD.MOV.U32 R6, RZ, RZ, R25 ;  /* 0x000000ffff067224 */ /* 0x000fe200078e0019 */
[----:B------:R-:W-:Y:S01]  /*1fa90*/  MOV R7, R18 ;  /* 0x0000001200077202 */ /* 0x000fe20000000f00 */
        /* <DEDUP_REMOVED lines=30> */
[----:B----4-:R-:W-:Y:S01]  /*1fc80*/  IMAD.MOV.U32 R6, RZ, RZ, R17 ;  /* 0x000000ffff067224 */ /* 0x010fe200078e0011 */
[----:B---3--:R-:W-:Y:S01]  /*1fc90*/  MOV R7, R29 ;  /* 0x0000001d00077202 */ /* 0x008fe20000000f00 */
        /* <DEDUP_REMOVED lines=24> */
[----:B------:R-:W-:-:S02]  /*1fe20*/  MOV R5, R24 ;  /* 0x0000001800057202 */ /* 0x000fc40000000f00 */
[----:B------:R-:W-:Y:S04]  /*1fe30*/  LDSM.16.MT88.4 R24, [R2+UR5+0x16180] ;  /* 0x016180050218783b */ /* 0x000fe80008004200 */
[----:B------:R-:W-:Y:S04]  /*1fe40*/  STL.64 [R1+0x46a0], R6 ;  /* 0x0046a00601007387 */ /* 0x000fe80000100a00 */
[----:B------:R-:W-:Y:S04]  /*1fe50*/  STL.64 [R1+0x4698], R4 ;  /* 0x0046980401007387 */ /* 0x000fe80000100a00 */
        /* <DEDUP_REMOVED lines=167> */
[-C--:B----4-:R-:W-:Y:S08]  /*208d0*/  HMMA.16816.F32.BF16 R20, R20, R10.reuse, R16 ;  /* 0x0000000a1414723c */ /* 0x090ff00000041810 */
[----:B---3--:R-:W-:Y:S01]  /*208e0*/  HMMA.16816.F32.BF16 R8, R24, R10, R4 ;  /* 0x0000000a1808723c */ /* 0x008fe20000041804 */
[----:B--2---:R-:W0:Y:S04]  /*208f0*/  LDSM.16.M88.4 R4, [R15+UR5+0x40180] ;  /* 0x040180050f04783b */ /* 0x004e280008000200 */
[----:B------:R-:W1:Y:S04]  /*20900*/  LDSM.16.MT88.4 R16, [R0+UR5+0x18000] ;  /* 0x018000050010783b */ /* 0x000e680008004200 */
[----:B------:R-:W-:Y:S02]  /*20910*/  LDSM.16.MT88.4 R12, [R0+UR5+0x18180] ;  /* 0x01818005000c783b */ /* 0x000fe40008004200 */
[----:B------:R-:W-:-:S02]  /*20920*/  MOV R29, R23 ;  /* 0x00000017001d7202 */ /* 0x000fc40000000f00 */
[----:B------:R-:W-:Y:S04]  /*20930*/  STL.64 [R1+0xc0], R20 ;  /* 0x0000c01401007387 */ /* 0x000fe80000100a00 */
[----:B------:R-:W-:Y:S04]  /*20940*/  STL [R1+0xc8], R22 ;  /* 0x0000c81601007387 */ /* 0x000fe80000100800 */
[----:B------:R-:W-:Y:S04]  /*20950*/  LDSM.16.MT88.4 R20, [R2+UR5+0x18100] ;  /* 0x018100050214783b */ /* 0x000fe80008004200 */
[----:B------:R-:W-:Y:S04]  /*20960*/  STL [R1+0x44c8], R29 ;  /* 0x0044c81d01007387 */ /* 0x000fe80000100800 */
[----:B------:R-:W-:Y:S04]  /*20970*/  STL.64 [R1+0x4380], R10 ;  /* 0x0043800a01007387 */ /* 0x000fe80000100a00 */
[----:B------:R-:W-:Y:S04]  /*20980*/  STL.64 [R1+0x4378], R8 ;  /* 0x0043780801007387 */ /* 0x000fe80000100a00 */
[----:B------:R-:W2:Y:S04]  /*20990*/  LDSM.16.MT88.4 R8, [R0+UR5+0x18080] ;  /* 0x018080050008783b */ /* 0x000ea80008004200 */
[----:B0-----:R-:W-:Y:S01]  /*209a0*/  STL [R1+0x42f4], R6 ;  /* 0x0042f40601007387 */ /* 0x001fe20000100800 */
[----:B-1----:R-:W-:Y:S01]  /*209b0*/  IMAD.MOV.U32 R27, RZ, RZ, R16 ;  /* 0x000000ffff1b7224 */ /* 0x002fe200078e0010 */
[----:B------:R-:W-:-:S02]  /*209c0*/  MOV R26, R17 ;  /* 0x00000011001a7202 */ /* 0x000fc40000000f00 */
[----:B------:R0:W-:Y:S01]  /*209d0*/  STL [R1+0x42f0], R7 ;  /* 0x0042f00701007387 */ /* 0x0001e20000100800 */
[----:B--2---:R-:W-:Y:S01]  /*209e0*/  IMAD.MOV.U32 R17, RZ, RZ, R8 ;  /* 0x000000ffff117224 */ /* 0x004fe200078e0008 */
[----:B------:R-:W-:Y:S01]  /*209f0*/  MOV R16, R9 ;  /* 0x0000000900107202 */ /* 0x000fe20000000f00 */
[----:B0-----:R-:W-:Y:S01]  /*20a00*/  IMAD.MOV.U32 R7, RZ, RZ, R10 ;  /* 0x000000ffff077224 */ /* 0x001fe200078e000a */
[----:B------:R-:W-:Y:S02]  /*20a10*/  MOV R6, R11 ;  /* 0x0000000b00067202 */ /* 0x000fe40000000f00 */
        /* <DEDUP_REMOVED lines=9> */
[----:B------:R-:W-:Y:S04]  /*20ab0*/  STL [R1+0x44e0], R29 ;  /* 0x0044e01d01007387 */ /* 0x000fe80000100800 */
[----:B------:R-:W-:Y:S01]  /*20ac0*/  STL [R1+0x44dc], R0 ;  /* 0x0044dc0001007387 */ /* 0x000fe20000100800 */
[----:B0-----:R-:W-:Y:S01]  /*20ad0*/  MOV R8, R12 ;  /* 0x0000000c00087202 */ /* 0x001fe20000000f00 */
[----:B------:R-:W-:Y:S01]  /*20ae0*/  IMAD.MOV.U32 R9, RZ, RZ, R13 ;  /* 0x000000ffff097224 */ /* 0x000fe200078e000d */
[----:B------:R-:W-:Y:S01]  /*20af0*/  MOV R10, R14 ;  /* 0x0000000e000a7202 */ /* 0x000fe20000000f00 */
[----:B------:R-:W-:-:S02]  /*20b00*/  IMAD.MOV.U32 R11, RZ, RZ, R15 ;  /* 0x000000ffff0b7224 */ /* 0x000fc400078e000f */
[----:B------:R-:W0:Y:S04]  /*20b10*/  LDSM.16.MT88.4 R12, [R3+UR5+0x18080] ;  /* 0x01808005030c783b */ /* 0x000e280008004200 */
[----:B------:R-:W-:Y:S04]  /*20b20*/  STL [R1+0x44f0], R11 ;  /* 0x0044f00b01007387 */ /* 0x000fe80000100800 */
[----:B------:R-:W-:Y:S04]  /*20b30*/  STL [R1+0x44ec], R10 ;  /* 0x0044ec0a01007387 */ /* 0x000fe80000100800 */
[----:B------:R-:W-:Y:S04]  /*20b40*/  STL [R1+0x44e8], R9 ;  /* 0x0044e80901007387 */ /* 0x000fe80000100800 */
[----:B------:R-:W-:Y:S01]  /*20b50*/  STL [R1+0x44e4], R8 ;  /* 0x0044e40801007387 */ /* 0x000fe20000100800 */
[----:B0-----:R-:W-:-:S03]  /*20b60*/  MOV R29, R14 ;  /* 0x0000000e001d7202 */ /* 0x001fc60000000f00 */
[----:B------:R-:W-:Y:S01]  /*20b70*/  STL.64 [R1+0x60], R12 ;  /* 0x0000600c01007387 */ /* 0x000fe20000100a00 */
[----:B------:R-:W-:-:S03]  /*20b80*/  IMAD.MOV.U32 R0, RZ, RZ, R15 ;  /* 0x000000ffff007224 */ /* 0x000fc600078e000f */
        /* <DEDUP_REMOVED lines=28> */
[----:B0-----:R-:W-:Y:S01]  /*20d50*/  MOV R29, R13 ;  /* 0x0000000d001d7202 */ /* 0x001fe20000000f00 */
[----:B------:R-:W-:-:S02]  /*20d60*/  IMAD.MOV.U32 R0, RZ, RZ, R14 ;  /* 0x000000ffff007224 */ /* 0x000fc400078e000e */
[----:B------:R-:W-:Y:S01]  /*20d70*/  STL [R1+0x20], R12 ;  /* 0x0000200c01007387 */ /* 0x000fe20000100800 */
[----:B-1----:R-:W-:-:S03]  /*20d80*/  MOV R3, R15 ;  /* 0x0000000f00037202 */ /* 0x002fc60000000f00 */
        /* <DEDUP_REMOVED lines=13> */
[----:B------:R-:W0:Y:S01]  /*20e60*/  LDSM.16.MT88.4 R12, [R2+UR5+0x18000] ;  /* 0x01800005020c783b */ /* 0x000e220008004200 */
[----:B------:R-:W-:Y:S01]  /*20e70*/  IMAD.MOV.U32 R25, RZ, RZ, R18 ;  /* 0x000000ffff197224 */ /* 0x000fe200078e0012 */
[----:B------:R-:W-:Y:S02]  /*20e80*/  MOV R24, R19 ;  /* 0x0000001300187202 */ /* 0x000fe40000000f00 */
        /* <DEDUP_REMOVED lines=13> */
[----:B0-----:R-:W-:-:S02]  /*20f60*/  MOV R22, R25 ;  /* 0x0000001900167202 */ /* 0x001fc40000000f00 */
[----:B-1----:R-:W-:Y:S01]  /*20f70*/  MOV R20, R27 ;  /* 0x0000001b00147202 */ /* 0x002fe20000000f00 */
[----:B------:R-:W-:Y:S02]  /*20f80*/  IMAD.MOV.U32 R21, RZ, RZ, R26 ;  /* 0x000000ffff157224 */ /* 0x000fe400078e001a */
[----:B------:R-:W-:Y:S02]  /*20f90*/  IMAD.MOV.U32 R23, RZ, RZ, R24 ;  /* 0x000000ffff177224 */ /* 0x000fe400078e0018 */
        /* <DEDUP_REMOVED lines=21> */
[----:B------:R-:W-:-:S02]  /*210f0*/  IMAD.MOV.U32 R7, RZ, RZ, R15 ;  /* 0x000000ffff077224 */ /* 0x000fc400078e000f */
[----:B------:R-:W-:Y:S01]  /*21100*/  IMAD.MOV.U32 R14, RZ, RZ, R0 ;  /* 0x000000ffff0e7224 */ /* 0x000fe200078e0000 */
[----:B------:R-:W-:Y:S01]  /*21110*/  MOV R15, R29 ;  /* 0x0000001d000f7202 */ /* 0x000fe20000000f00 */
        /* <DEDUP_REMOVED lines=13> */
[----:B-1----:R-:W-:-:S02]  /*211f0*/  IMAD.MOV.U32 R16, RZ, RZ, R11 ;  /* 0x000000ffff107224 */ /* 0x002fc400078e000b */
[----:B------:R-:W-:Y:S01]  /*21200*/  IMAD.MOV.U32 R18, RZ, RZ, R9 ;  /* 0x000000ffff127224 */ /* 0x000fe200078e0009 */
[----:B------:R-:W-:Y:S02]  /*21210*/  MOV R19, R8 ;  /* 0x0000000800137202 */ /* 0x000fe40000000f00 */
        /* <DEDUP_REMOVED lines=16> */
[----:B------:R0:W-:Y:S04]  /*21320*/  STL.64 [R1+0x4410], R26 ;  /* 0x0044101a01007387 */ /* 0x0001e80000100a00 */
[----:B--2---:R2:W-:Y:S04]  /*21330*/  STL.64 [R1+0x4408], R24 ;  /* 0x0044081801007387 */ /* 0x0045e80000100a00 */
[----:B-1----:R-:W3:Y:S04]  /*21340*/  LDL.LU R16, [R1+0x110] ;  /* 0x0001100001107983 */ /* 0x002ee80000300800 */
[----:B------:R-:W3:Y:S04]  /*21350*/  LDL.LU R17, [R1+0x114] ;  /* 0x0001140001117983 */ /* 0x000ee80000300800 */
[----:B------:R-:W3:Y:S04]  /*21360*/  LDL.LU R18, [R1+0x118] ;  /* 0x0001180001127983 */ /* 0x000ee80000300800 */
[----:B------:R-:W3:Y:S01]  /*21370*/  LDL.LU R19, [R1+0x11c] ;  /* 0x00011c0001137983 */ /* 0x000ee20000300800 */
[----:B0-----:R-:W-:Y:S01]  /*21380*/  MOV R26, R10 ;  /* 0x0000000a001a7202 */ /* 0x001fe20000000f00 */
[----:B------:R-:W-:Y:S01]  /*21390*/  IMAD.MOV.U32 R27, RZ, RZ, R11 ;  /* 0x000000ffff1b7224 */ /* 0x000fe200078e000b */
[----:B--2---:R-:W-:Y:S01]  /*213a0*/  MOV R24, R8 ;  /* 0x0000000800187202 */ /* 0x004fe20000000f00 */
[----:B------:R-:W-:Y:S01]  /*213b0*/  IMAD.MOV.U32 R25, RZ, RZ, R9 ;  /* 0x000000ffff197224 */ /* 0x000fe200078e0009 */
[----:B---3--:R-:W-:Y:S04]  /*213c0*/  STL.64 [R1+0x4420], R18 ;  /* 0x0044201201007387 */ /* 0x008fe80000100a00 */
[----:B------:R-:W-:Y:S04]  /*213d0*/  STL.64 [R1+0x4418], R16 ;  /* 0x0044181001007387 */ /* 0x000fe80000100a00 */
[----:B------:R-:W2:Y:S04]  /*213e0*/  LDL.LU R8, [R1+0x4508] ;  /* 0x0045080001087983 */ /* 0x000ea80000300800 */
[----:B------:R-:W3:Y:S04]  /*213f0*/  LDL.LU R9, [R1+0x4504] ;  /* 0x0045040001097983 */ /* 0x000ee80000300800 */
[----:B------:R-:W5:Y:S04]  /*21400*/  LDL.LU R10, [R1+0x4500] ;  /* 0x00450000010a7983 */ /* 0x000f680000300800 */
[----:B------:R-:W5:Y:S04]  /*21410*/  LDL.LU R11, [R1+0x44fc] ;  /* 0x0044fc00010b7983 */ /* 0x000f680000300800 */
[----:B------:R-:W-:Y:S04]  /*21420*/  STL.64 [R1+0x4430], R26 ;  /* 0x0044301a01007387 */ /* 0x000fe80000100a00 */
[----:B------:R0:W-:Y:S04]  /*21430*/  STL.64 [R1+0x4428], R24 ;  /* 0x0044281801007387 */ /* 0x0001e80000100a00 */
[----:B0-----:R-:W5:Y:S04]  /*21440*/  LDL.LU R24, [R1+0x40] ;  /* 0x0000400001187983 */ /* 0x001f680000300800 */
[----:B------:R-:W5:Y:S01]  /*21450*/  LDL.LU R25, [R1+0x44] ;  /* 0x0000440001197983 */ /* 0x000f620000300800 */
[----:B----4-:R-:W-:Y:S01]  /*21460*/  MOV R26, R0 ;  /* 0x00000000001a7202 */ /* 0x010fe20000000f00 */
[----:B------:R-:W-:-:S02]  /*21470*/  IMAD.MOV.U32 R27, RZ, RZ, R29 ;  /* 0x000000ffff1b7224 */ /* 0x000fc400078e001d */
[----:B------:R-:W4:Y:S04]  /*21480*/  LDL.LU R0, [R1+0x44f8] ;  /* 0x0044f80001007983 */ /* 0x000f280000300800 */
[----:B------:R-:W4:Y:S04]  /*21490*/  LDL.LU R29, [R1+0x44f4] ;  /* 0x0044f400011d7983 */ /* 0x000f280000300800 */
[----:B------:R2:W-:Y:S02]  /*214a0*/  STL.64 [R1+0x4450], R26 ;  /* 0x0044501a01007387 */ /* 0x0005e40000100a00 */
[----:B--2---:R-:W-:Y:S01]  /*214b0*/  IMAD.MOV.U32 R27, RZ, RZ, R8 ;  /* 0x000000ffff1b7224 */ /* 0x004fe200078e0008 */
[----:B---3--:R-:W-:Y:S01]  /*214c0*/  MOV R26, R9 ;  /* 0x00000009001a7202 */ /* 0x008fe20000000f00 */
[----:B-----5:R0:W-:Y:S04]  /*214d0*/  STL.64 [R1+0x4448], R24 ;  /* 0x0044481801007387 */ /* 0x0201e80000100a00 */
[----:B------:R-:W2:Y:S04]  /*214e0*/  LDL.LU R16, [R1+0x120] ;  /* 0x0001200001107983 */ /* 0x000ea80000300800 */
[----:B------:R-:W2:Y:S04]  /*214f0*/  LDL.LU R17, [R1+0x124] ;  /* 0x0001240001117983 */ /* 0x000ea80000300800 */
[----:B------:R-:W3:Y:S04]  /*21500*/  LDL.LU R18, [R1+0x128] ;  /* 0x0001280001127983 */ /* 0x000ee80000300800 */
[----:B------:R-:W3:Y:S01]  /*21510*/  LDL.LU R19, [R1+0x12c] ;  /* 0x00012c0001137983 */ /* 0x000ee20000300800 */
[----:B0-----:R-:W-:Y:S01]  /*21520*/  MOV R24, R11 ;  /* 0x0000000b00187202 */ /* 0x001fe20000000f00 */
[----:B------:R-:W-:-:S02]  /*21530*/  IMAD.MOV.U32 R25, RZ, RZ, R10 ;  /* 0x000000ffff197224 */ /* 0x000fc400078e000a */
[----:B------:R-:W5:Y:S04]  /*21540*/  LDL.LU R11, [R1+0x44f0] ;  /* 0x0044f000010b7983 */ /* 0x000f680000300800 */
        /* <DEDUP_REMOVED lines=8> */
[----:B------:R-:W-:-:S02]  /*215d0*/  IMAD.MOV.U32 R27, RZ, RZ, R0 ;  /* 0x000000ffff1b7224 */ /* 0x000fc400078e0000 */
[----:B------:R-:W4:Y:S04]  /*215e0*/  LDL.LU R29, [R1+0x44e0] ;  /* 0x0044e000011d7983 */ /* 0x000f280000300800 */
[----:B------:R-:W4:Y:S04]  /*215f0*/  LDL.LU R0, [R1+0x44dc] ;  /* 0x0044dc0001007983 */ /* 0x000f280000300800 */
[----:B------:R-:W-:Y:S04]  /*21600*/  STL.64 [R1+0x4490], R26 ;  /* 0x0044901a01007387 */ /* 0x000fe80000100a00 */
[----:B--2---:R-:W-:Y:S04]  /*21610*/  STL.64 [R1+0x4488], R24 ;  /* 0x0044881801007387 */ /* 0x004fe80000100a00 */
[----:B---3--:R-:W-:Y:S04]  /*21620*/  STL.64 [R1+0x4440], R18 ;  /* 0x0044401201007387 */ /* 0x008fe80000100a00 */
[----:B------:R0:W-:Y:S04]  /*21630*/  STL.64 [R1+0x4438], R16 ;  /* 0x0044381001007387 */ /* 0x0001e80000100a00 */
[----:B0-----:R-:W2:Y:S04]  /*21640*/  LDL.LU R16, [R1+0x130] ;  /* 0x0001300001107983 */ /* 0x001ea80000300800 */
[----:B------:R-:W2:Y:S04]  /*21650*/  LDL.LU R17, [R1+0x134] ;  /* 0x0001340001117983 */ /* 0x000ea80000300800 */
[----:B------:R-:W3:Y:S04]  /*21660*/  LDL.LU R18, [R1+0x138] ;  /* 0x0001380001127983 */ /* 0x000ee80000300800 */
[----:B------:R-:W3:Y:S01]  /*21670*/  LDL.LU R19, [R1+0x13c] ;  /* 0x00013c0001137983 */ /* 0x000ee20000300800 */
[----:B------:R-:W-:-:S02]  /*21680*/  MOV R24, R8 ;  /* 0x0000000800187202 */ /* 0x000fc40000000f00 */
[----:B------:R-:W-:Y:S01]  /*21690*/  MOV R26, R10 ;  /* 0x0000000a001a7202 */ /* 0x000fe20000000f00 */
[----:B-----5:R-:W-:Y:S01]  /*216a0*/  IMAD.MOV.U32 R27, RZ, RZ, R11 ;  /* 0x000000ffff1b7224 */ /* 0x020fe200078e000b */
[----:B------:R-:W5:Y:S01]  /*216b0*/  LDL.LU R8, [R1+0x44d8] ;  /* 0x0044d80001087983 */ /* 0x000f620000300800 */
[----:B------:R-:W-:-:S03]  /*216c0*/  IMAD.MOV.U32 R25, RZ, RZ, R9 ;  /* 0x000000ffff197224 */ /* 0x000fc600078e0009 */
[----:B------:R-:W5:Y:S04]  /*216d0*/  LDL.LU R9, [R1+0x44d4] ;  /* 0x0044d40001097983 */ /* 0x000f680000300800 */
[----:B------:R-:W5:Y:S04]  /*216e0*/  LDL.LU R10, [R1+0x44d0] ;  /* 0x0044d000010a7983 */ /* 0x000f680000300800 */
[----:B------:R-:W5:Y:S04]  /*216f0*/  LDL.LU R11, [R1+0x44cc] ;  /* 0x0044cc00010b7983 */ /* 0x000f680000300800 */
[----:B------:R-:W-:Y:S04]  /*21700*/  STL.64 [R1+0x44b0], R26 ;  /* 0x0044b01a01007387 */ /* 0x000fe80000100a00 */
[----:B------:R0:W-:Y:S04]  /*21710*/  STL.64 [R1+0x44a8], R24 ;  /* 0x0044a81801007387 */ /* 0x0001e80000100a00 */
[----:B0-----:R-:W5:Y:S04]  /*21720*/  LDL.LU R24, [R1+0x80] ;  /* 0x0000800001187983 */ /* 0x001f680000300800 */
[----:B------:R-:W5:Y:S04]  /*21730*/  LDL.LU R25, [R1+0x84] ;  /* 0x0000840001197983 */ /* 0x000f680000300800 */
[----:B------:R-:W5:Y:S01]  /*21740*/  LDL.LU R26, [R1+0x88] ;  /* 0x00008800011a7983 */ /* 0x000f620000300800 */
[----:B----4-:R-:W-:-:S03]  /*21750*/  MOV R27, R29 ;  /* 0x0000001d001b7202 */ /* 0x010fc60000000f00 */
[----:B------:R-:W4:Y:S04]  /*21760*/  LDL.LU R29, [R1+0x44c8] ;  /* 0x0044c800011d7983 */ /* 0x000f280000300800 */
[----:B------:R-:W5:Y:S04]  /*21770*/  LDL.LU R20, [R1+0x180] ;  /* 0x0001800001147983 */ /* 0x000f680000300800 */
[----:B------:R-:W5:Y:S04]  /*21780*/  LDL.LU R21, [R1+0x184] ;  /* 0x0001840001157983 */ /* 0x000f680000300800 */
[----:B------:R-:W5:Y:S04]  /*21790*/  LDL.LU R22, [R1+0x188] ;  /* 0x0001880001167983 */ /* 0x000f680000300800 */
[----:B------:R-:W5:Y:S04]  /*217a0*/  LDL.LU R23, [R1+0x18c] ;  /* 0x00018c0001177983 */ /* 0x000f680000300800 */
[----:B---3--:R-:W-:Y:S04]  /*217b0*/  STL.64 [R1+0x4460], R18 ;  /* 0x0044601201007387 */ /* 0x008fe80000100a00 */
[----:B--2---:R0:W-:Y:S04]  /*217c0*/  STL.64 [R1+0x4458], R16 ;  /* 0x0044581001007387 */ /* 0x0041e80000100a00 */
[----:B0-----:R-:W2:Y:S04]  /*217d0*/  LDL.LU R16, [R1+0x140] ;  /* 0x0001400001107983 */ /* 0x001ea80000300800 */
[----:B------:R-:W2:Y:S04]  /*217e0*/  LDL.LU R17, [R1+0x144] ;  /* 0x0001440001117983 */ /* 0x000ea80000300800 */
[----:B------:R-:W3:Y:S04]  /*217f0*/  LDL.LU R18, [R1+0x148] ;  /* 0x0001480001127983 */ /* 0x000ee80000300800 */
[----:B------:R-:W3:Y:S04]  /*21800*/  LDL.LU R19, [R1+0x14c] ;  /* 0x00014c0001137983 */ /* 0x000ee80000300800 */
        /* <DEDUP_REMOVED lines=11> */
[----:B------:R-:W3:Y:S01]  /*218c0*/  LDL.LU R19, [R1+0x16c] ;  /* 0x00016c0001137983 */ /* 0x000ee20000300800 */
[-C--:B-----5:R-:W-:Y:S03]  /*218d0*/  HMMA.16816.F32.BF16 R8, R8, R4.reuse, R20 ;  /* 0x000000040808723c */ /* 0x0a0fe60000041814 */
[----:B---3--:R-:W-:Y:S04]  /*218e0*/  STL.64 [R1+0x44c0], R18 ;  /* 0x0044c01201007387 */ /* 0x008fe80000100a00 */
        /* <DEDUP_REMOVED lines=19> */
[----:B-1----:R-:W3:Y:S01]  /*21a20*/  LDL.LU R10, [R1+0xc8] ;  /* 0x0000c800010a7983 */ /* 0x002ee20000300800 */
        /* <DEDUP_REMOVED lines=87> */
[----:B------:R-:W3:Y:S01]  /*21fa0*/  LDL.LU.64 R20, [R1+0x4388] ;  /* 0x0043880001147983 */ /* 0x000ee20000300a00 */
[----:B----4-:R-:W-:-:S07]  /*21fb0*/  IMAD.MOV.U32 R11, RZ, RZ, R29 ;  /* 0x000000ffff0b7224 */ /* 0x010fce00078e001d */
[----:B---3--:R-:W-:Y:S01]  /*21fc0*/  HMMA.16816.F32.BF16 R20, R20, R4, R8 ;  /* 0x000000041414723c */ /* 0x008fe20000041808 */
[----:B------:R-:W2:Y:S04]  /*21fd0*/  LDL.LU.64 R10, [R1+0x4380] ;  /* 0x00438000010a7983 */ /* 0x000ea80000300a00 */
[----:B------:R-:W2:-:S14]  /*21fe0*/  LDL.LU.64 R8, [R1+0x4378] ;  /* 0x0043780001087983 */ /* 0x000e9c0000300a00 */
        /* <DEDUP_REMOVED lines=14> */
[----:B0-----:R-:W-:Y:S02]  /*220d0*/  IMAD.MOV.U32 R10, RZ, RZ, R6 ;  /* 0x000000ffff0a7224 */ /* 0x001fe400078e0006 */
[----:B-1----:R-:W-:Y:S01]  /*220e0*/  IMAD.MOV.U32 R8, RZ, RZ, R12 ;  /* 0x000000ffff087224 */ /* 0x002fe200078e000c */
[----:B------:R-:W-:Y:S01]  /*220f0*/  MOV R11, R2 ;  /* 0x00000002000b7202 */ /* 0x000fe20000000f00 */
[----:B------:R-:W0:Y:S01]  /*22100*/  LDSM.16.MT88.4 R12, [R0+UR5+0x1a000] ;  /* 0x01a00005000c783b */ /* 0x000e220008004200 */
[----:B------:R-:W-:-:S03]  /*22110*/  MOV R9, R7 ;  /* 0x0000000700097202 */ /* 0x000fc60000000f00 */
        /* <DEDUP_REMOVED lines=14> */
[----:B------:R-:W-:-:S02]  /*22200*/  IMAD.MOV.U32 R17, RZ, RZ, R12 ;  /* 0x000000ffff117224 */ /* 0x000fc400078e000c */
[----:B0-----:R-:W-:Y:S01]  /*22210*/  IMAD.MOV.U32 R23, RZ, RZ, R6 ;  /* 0x000000ffff177224 */ /* 0x001fe200078e0006 */
[----:B------:R-:W-:Y:S01]  /*22220*/  MOV R22, R7 ;  /* 0x0000000700167202 */ /* 0x000fe20000000f00 */
[----:B-1----:R-:W-:Y:S01]  /*22230*/  IMAD.MOV.U32 R6, RZ, RZ, R8 ;  /* 0x000000ffff067224 */ /* 0x002fe200078e0008 */
[----:B------:R-:W-:Y:S01]  /*22240*/  MOV R7, R9 ;  /* 0x0000000900077202 */ /* 0x000fe20000000f00 */
[----:B------:R-:W-:Y:S01]  /*22250*/  IMAD.MOV.U32 R27, RZ, RZ, R10 ;  /* 0x000000ffff1b7224 */ /* 0x000fe200078e000a */
[----:B------:R-:W-:Y:S02]  /*22260*/  MOV R26, R11 ;  /* 0x0000000b001a7202 */ /* 0x000fe40000000f00 */
[----:B------:R-:W0:Y:S04]  /*22270*/  LDSM.16.MT88.4 R8, [R3+UR5+0x1a000] ;  /* 0x01a000050308783b */ /* 0x000e280008004200 */
[----:B------:R1:W-:Y:S04]  /*22280*/  STL [R1+0x4320], R16 ;  /* 0x0043201001007387 */ /* 0x0003e80000100800 */
[----:B------:R2:W-:Y:S01]  /*22290*/  STL [R1+0x431c], R17 ;  /* 0x00431c1101007387 */ /* 0x0005e20000100800 */
[----:B------:R-:W-:Y:S01]  /*222a0*/  MOV R24, R5 ;  /* 0x0000000500187202 */ /* 0x000fe20000000f00 */
        /* <DEDUP_REMOVED lines=9> */
[----:B------:R-:W-:-:S02]  /*22340*/  IMAD.MOV.U32 R25, RZ, RZ, R4 ;  /* 0x000000ffff197224 */ /* 0x000fc400078e0004 */
[----:B0-----:R-:W-:Y:S01]  /*22350*/  IMAD.MOV.U32 R19, RZ, RZ, R8 ;  /* 0x000000ffff137224 */ /* 0x001fe200078e0008 */
[----:B-1----:R-:W-:Y:S01]  /*22360*/  MOV R20, R9 ;  /* 0x0000000900147202 */ /* 0x002fe20000000f00 */
[----:B--2---:R-:W-:Y:S01]  /*22370*/  IMAD.MOV.U32 R21, RZ, RZ, R10 ;  /* 0x000000ffff157224 */ /* 0x004fe200078e000a */
        /* <DEDUP_REMOVED lines=12> */
[----:B------:R-:W-:Y:S01]  /*22440*/  STL [R1+0x435c], R27 ;  /* 0x00435c1b01007387 */ /* 0x000fe20000100800 */
[----:B0-----:R-:W-:Y:S01]  /*22450*/  IMAD.MOV.U32 R15, RZ, RZ, R8 ;  /* 0x000000ffff0f7224 */ /* 0x001fe200078e0008 */
[----:B------:R-:W-:Y:S01]  /*22460*/  MOV R14, R9 ;  /* 0x00000009000e7202 */ /* 0x000fe20000000f00 */
[----:B------:R-:W-:Y:S01]  /*22470*/  IMAD.MOV.U32 R13, RZ, RZ, R10 ;  /* 0x000000ffff0d7224 */ /* 0x000fe200078e000a */
[----:B------:R-:W-:-:S02]  /*22480*/  MOV R12, R11 ;  /* 0x0000000b000c7202 */ /* 0x000fc40000000f00 */
[----:B------:R-:W0:Y:S04]  /*22490*/  LDSM.16.MT88.4 R8, [R28+UR5+0x1a000] ;  /* 0x01a000051c08783b */ /* 0x000e280008004200 */
        /* <DEDUP_REMOVED lines=25> */
[----:B0-----:R-:W-:-:S02]  /*22630*/  IMAD.MOV.U32 R10, RZ, RZ, R17 ;  /* 0x000000ffff0a7224 */ /* 0x001fc400078e0011 */
[----:B-1----:R-:W-:Y:S01]  /*22640*/  IMAD.MOV.U32 R8, RZ, RZ, R19 ;  /* 0x000000ffff087224 */ /* 0x002fe200078e0013 */
[----:B------:R-:W-:Y:S01]  /*22650*/  MOV R11, R16 ;  /* 0x00000010000b7202 */ /* 0x000fe20000000f00 */
[----:B------:R-:W2:Y:S01]  /*22660*/  LDL.LU R19, [R1+0x4374] ;  /* 0x0043740001137983 */ /* 0x000ea20000300800 */
[----:B------:R-:W-:-:S03]  /*22670*/  MOV R9, R29 ;  /* 0x0000001d00097202 */ /* 0x000fc60000000f00 */
        /* <DEDUP_REMOVED lines=259> */
[----:B------:R-:W3:Y:S04]  /*236b0*/  LDL.LU R13, [R1+0xc4] ;  /* 0x0000c400010d7983 */ /* 0x000ee80000300800 */
[----:B--2---:R-:W3:Y:S01]  /*236c0*/  LDL.LU R14, [R1+0xc8] ;  /* 0x0000c800010e7983 */ /* 0x004ee20000300800 */
[----:B------:R-:W-:-:S03]  /*236d0*/  IMAD.MOV.U32 R15, RZ, RZ, R29 ;  /* 0x000000ffff0f7224 */ /* 0x000fc600078e001d */
        /* <DEDUP_REMOVED lines=32> */
[----:B------:R-:W-:Y:S04]  /*238e0*/  STL [R1+0x40e4], R6 ;  /* 0x0040e40601007387 */ /* 0x000fe80000100800 */
[----:B------:R-:W-:Y:S04]  /*238f0*/  STL [R1+0x40e0], R7 ;  /* 0x0040e00701007387 */ /* 0x000fe80000100800 */
[----:B-1----:R-:W-:Y:S04]  /*23900*/  STL.64 [R1+0x80], R12 ;  /* 0x0000800c01007387 */ /* 0x002fe80000100a00 */
[----:B------:R-:W-:Y:S01]  /*23910*/  STL [R1+0x88], R14 ;  /* 0x0000880e01007387 */ /* 0x000fe20000100800 */
[----:B--2---:R-:W-:-:S03]  /*23920*/  MOV R29, R15 ;  /* 0x0000000f001d7202 */ /* 0x004fc60000000f00 */
        /* <DEDUP_REMOVED lines=9> */
[----:B------:R-:W-:Y:S04]  /*239c0*/  STL [R1+0x4100], R6 ;  /* 0x0041000601007387 */ /* 0x000fe80000100800 */
[----:B------:R-:W-:Y:S04]  /*239d0*/  STL [R1+0x40fc], R5 ;  /* 0x0040fc0501007387 */ /* 0x000fe80000100800 */
[----:B------:R-:W-:Y:S01]  /*239e0*/  STL [R1+0x40f8], R4 ;  /* 0x0040f80401007387 */ /* 0x000fe20000100800 */
[----:B0-----:R-:W-:-:S03]  /*239f0*/  IMAD.MOV.U32 R29, RZ, RZ, R14 ;  /* 0x000000ffff1d7224 */ /* 0x001fc600078e000e */
[----:B------:R-:W-:Y:S01]  /*23a00*/  STL.64 [R1+0x60], R12 ;  /* 0x0000600c01007387 */ /* 0x000fe20000100a00 */
[----:B------:R-:W-:-:S03]  /*23a10*/  MOV R0, R15 ;  /* 0x0000000f00007202 */ /* 0x000fc60000000f00 */
        /* <DEDUP_REMOVED lines=28> */
[----:B0-----:R-:W-:Y:S01]  /*23be0*/  IMAD.MOV.U32 R29, RZ, RZ, R13 ;  /* 0x000000ffff1d7224 */ /* 0x001fe200078e000d */
[----:B------:R-:W-:-:S02]  /*23bf0*/  MOV R0, R14 ;  /* 0x0000000e00007202 */ /* 0x000fc40000000f00 */
[----:B------:R-:W-:Y:S01]  /*23c00*/  STL [R1+0x20], R12 ;  /* 0x0000200c01007387 */ /* 0x000fe20000100800 */
[----:B-1----:R-:W-:-:S03]  /*23c10*/  IMAD.MOV.U32 R3, RZ, RZ, R15 ;  /* 0x000000ffff037224 */ /* 0x002fc600078e000f */
        /* <DEDUP_REMOVED lines=27> */
[----:B0-----:R-:W-:-:S02]  /*23dd0*/  IMAD.MOV.U32 R22, RZ, RZ, R25 ;  /* 0x000000ffff167224 */ /* 0x001fc400078e0019 */
[----:B-1----:R-:W-:Y:S01]  /*23de0*/  IMAD.MOV.U32 R20, RZ, RZ, R27 ;  /* 0x000000ffff147224 */ /* 0x002fe200078e001b */
[----:B------:R-:W-:Y:S02]  /*23df0*/  MOV R21, R26 ;  /* 0x0000001a00157202 */ /* 0x000fe40000000f00 */
[----:B------:R-:W-:Y:S02]  /*23e00*/  MOV R23, R24 ;  /* 0x0000001800177202 */ /* 0x000fe40000000f00 */
        /* <DEDUP_REMOVED lines=21> */
[----:B------:R-:W-:-:S02]  /*23f60*/  MOV R11, R15 ;  /* 0x0000000f000b7202 */ /* 0x000fc40000000f00 */
[----:B------:R-:W-:Y:S01]  /*23f70*/  MOV R14, R0 ;  /* 0x00000000000e7202 */ /* 0x000fe20000000f00 */
[----:B------:R-:W-:Y:S01]  /*23f80*/  IMAD.MOV.U32 R15, RZ, RZ, R29 ;  /* 0x000000ffff0f7224 */ /* 0x000fe200078e001d */
        /* <DEDUP_REMOVED lines=13> */
[----:B-1----:R-:W-:-:S02]  /*24060*/  MOV R16, R7 ;  /* 0x0000000700107202 */ /* 0x002fc40000000f00 */
[----:B------:R-:W-:Y:S01]  /*24070*/  MOV R18, R5 ;  /* 0x0000000500127202 */ /* 0x000fe20000000f00 */
[----:B------:R-:W-:Y:S02]  /*24080*/  IMAD.MOV.U32 R19, RZ, RZ, R4 ;  /* 0x000000ffff137224 */ /* 0x000fe400078e0004 */
        /* <DEDUP_REMOVED lines=22> */
[----:B0-----:R-:W-:Y:S01]  /*241f0*/  IMAD.MOV.U32 R26, RZ, RZ, R6 ;  /* 0x000000ffff1a7224 */ /* 0x001fe200078e0006 */
[----:B------:R-:W-:Y:S01]  /*24200*/  MOV R27, R7 ;  /* 0x00000007001b7202 */ /* 0x000fe20000000f00 */
[----:B--2---:R-:W-:Y:S01]  /*24210*/  IMAD.MOV.U32 R24, RZ, RZ, R4 ;  /* 0x000000ffff187224 */ /* 0x004fe200078e0004 */
[----:B------:R-:W-:Y:S01]  /*24220*/  MOV R25, R5 ;  /* 0x0000000500197202 */ /* 0x000fe20000000f00 */
        /* <DEDUP_REMOVED lines=10> */
[----:B----4-:R-:W-:Y:S01]  /*242d0*/  IMAD.MOV.U32 R26, RZ, RZ, R0 ;  /* 0x000000ffff1a7224 */ /* 0x010fe200078e0000 */
[----:B------:R-:W-:-:S02]  /*242e0*/  MOV R27, R29 ;  /* 0x0000001d001b7202 */ /* 0x000fc40000000f00 */
[----:B------:R-:W4:Y:S04]  /*242f0*/  LDL.LU R0, [R1+0x410c] ;  /* 0x00410c0001007983 */ /* 0x000f280000300800 */
[----:B------:R-:W4:Y:S04]  /*24300*/  LDL.LU R29, [R1+0x4108] ;  /* 0x00410800011d7983 */ /* 0x000f280000300800 */
[----:B------:R2:W-:Y:S02]  /*24310*/  STL.64 [R1+0x4068], R26 ;  /* 0x0040681a01007387 */ /* 0x0005e40000100a00 */
[----:B--2---:R-:W-:Y:S01]  /*24320*/  MOV R27, R4 ;  /* 0x00000004001b7202 */ /* 0x004fe20000000f00 */
[----:B---3--:R-:W-:Y:S01]  /*24330*/  IMAD.MOV.U32 R26, RZ, RZ, R5 ;  /* 0x000000ffff1a7224 */ /* 0x008fe200078e0005 */
[----:B-----5:R0:W-:Y:S04]  /*24340*/  STL.64 [R1+0x4060], R24 ;  /* 0x0040601801007387 */ /* 0x0201e80000100a00 */
[----:B------:R-:W2:Y:S04]  /*24350*/  LDL.LU R16, [R1+0x120] ;  /* 0x0001200001107983 */ /* 0x000ea80000300800 */
[----:B------:R-:W2:Y:S04]  /*24360*/  LDL.LU R17, [R1+0x124] ;  /* 0x0001240001117983 */ /* 0x000ea80000300800 */
[----:B------:R-:W3:Y:S04]  /*24370*/  LDL.LU R18, [R1+0x128] ;  /* 0x0001280001127983 */ /* 0x000ee80000300800 */
[----:B------:R-:W3:Y:S01]  /*24380*/  LDL.LU R19, [R1+0x12c] ;  /* 0x00012c0001137983 */ /* 0x000ee20000300800 */
[----:B0-----:R-:W-:Y:S01]  /*24390*/  IMAD.MOV.U32 R24, RZ, RZ, R7 ;  /* 0x000000ffff187224 */ /* 0x001fe200078e0007 */
[----:B------:R-:W-:-:S02]  /*243a0*/  MOV R25, R6 ;  /* 0x0000000600197202 */ /* 0x000fc40000000f00 */
        /* <DEDUP_REMOVED lines=9> */
[----:B------:R-:W-:-:S02]  /*24440*/  MOV R27, R0 ;  /* 0x00000000001b7202 */ /* 0x000fc40000000f00 */
        /* <DEDUP_REMOVED lines=10> */
[----:B------:R-:W-:-:S02]  /*244f0*/  IMAD.MOV.U32 R24, RZ, RZ, R4 ;  /* 0x000000ffff187224 */ /* 0x000fc400078e0004 */
[----:B------:R-:W-:Y:S01]  /*24500*/  IMAD.MOV.U32 R26, RZ, RZ, R6 ;  /* 0x000000ffff1a7224 */ /* 0x000fe200078e0006 */
[----:B-----5:R-:W-:Y:S01]  /*24510*/  MOV R27, R7 ;  /* 0x00000007001b7202 */ /* 0x020fe20000000f00 */
[----:B------:R-:W5:Y:S01]  /*24520*/  LDL.LU R4, [R1+0x40ec] ;  /* 0x0040ec0001047983 */ /* 0x000f620000300800 */
[----:B------:R-:W-:-:S03]  /*24530*/  MOV R25, R5 ;  /* 0x0000000500197202 */ /* 0x000fc60000000f00 */
[----:B------:R-:W5:Y:S04]  /*24540*/  LDL.LU R5, [R1+0x40e8] ;  /* 0x0040e80001057983 */ /* 0x000f680000300800 */
[----:B------:R-:W5:Y:S04]  /*24550*/  LDL.LU R6, [R1+0x40e4] ;  /* 0x0040e40001067983 */ /* 0x000f680000300800 */
[----:B------:R-:W5:Y:S04]  /*24560*/  LDL.LU R7, [R1+0x40e0] ;  /* 0x0040e00001077983 */ /* 0x000f680000300800 */
[----:B------:R-:W-:Y:S04]  /*24570*/  STL.64 [R1+0x40c8], R26 ;  /* 0x0040c81a01007387 */ /* 0x000fe80000100a00 */
[----:B------:R0:W-:Y:S04]  /*24580*/  STL.64 [R1+0x40c0], R24 ;  /* 0x0040c01801007387 */ /* 0x0001e80000100a00 */
[----:B0-----:R-:W4:Y:S04]  /*24590*/  LDL.LU R24, [R1+0x80] ;  /* 0x0000800001187983 */ /* 0x001f280000300800 */
[----:B------:R-:W4:Y:S04]  /*245a0*/  LDL.LU R25, [R1+0x84] ;  /* 0x0000840001197983 */ /* 0x000f280000300800 */
        /* <DEDUP_REMOVED lines=23> */
[----:B-----5:R-:W-:Y:S01]  /*24720*/  HMMA.16816.F32.BF16 R4, R4, R8, R20 ;  /* 0x000000080404723c */ /* 0x020fe20000041814 */
[----:B----4-:R-:W-:-:S02]  /*24730*/  IMAD.MOV.U32 R27, RZ, RZ, R29 ;  /* 0x000000ffff1b7224 */ /* 0x010fc400078e001d */
        /* <DEDUP_REMOVED lines=20> */
[----:B-1----:R-:W5:Y:S04]  /*24880*/  LDL.LU R6, [R1+0xc8] ;  /* 0x0000c80001067983 */ /* 0x002f680000300800 */
[----:B------:R-:W5:Y:S01]  /*24890*/  LDL.LU R7, [R1+0xcc] ;  /* 0x0000cc0001077983 */ /* 0x000f620000300800 */
        /* <DEDUP_REMOVED lines=87> */
[----:B------:R-:W5:Y:S02]  /*24e10*/  LDL.LU.64 R20, [R1+0x3fa0] ;  /* 0x003fa00001147983 */ /* 0x000f640000300a00 */
[----:B-----5:R-:W-:Y:S02]  /*24e20*/  HMMA.16816.F32.BF16 R20, R20, R8, R4 ;  /* 0x000000081414723c */ /* 0x020fe40000041804 */
        /* <DEDUP_REMOVED lines=20> */
[----:B------:R-:W-:Y:S04]  /*24f70*/  LDSM.16.MT88.4 R12, [R0+UR5+0x1e000] ;  /* 0x01e00005000c783b */ /* 0x000fe80008004200 */
[----:B------:R-:W-:Y:S04]  /*24f80*/  STL.64 [R1+0x3d90], R6 ;  /* 0x003d900601007387 */ /* 0x000fe80000100a00 */
[----:B------:R-:W-:Y:S04]  /*24f90*/  STL.64 [R1+0x3d88], R4 ;  /* 0x003d880401007387 */ /* 0x000fe80000100a00 */
[----:B------:R-:W0:Y:S02]  /*24fa0*/  LDSM.16.MT88.4 R4, [R0+UR5+0x1e080] ;  /* 0x01e080050004783b */ /* 0x000e240008004200 */
        /* <DEDUP_REMOVED lines=4796> */
[----:B-1----:R-:W2:Y:S01]  /*37b70*/  LDL.LU R15, [R1+0x1b0] ;  /* 0x0001b000010f7983 */ /* 0x002ea20000300800 */
        /* <DEDUP_REMOVED lines=12> */
[----:B------:R-:W-:Y:S06]  /*37c40*/  LDSM.16.MT88.4 R12, [R0+UR5+0x38180] ;  /* 0x03818005000c783b */ /* 0x000fec0008004200 */
[----:B------:R-:W-:Y:S01]  /*37c50*/  MOV R29, R23 ;  /* 0x00000017001d7202 */ /* 0x000fe20000000f00 */
[----:B------:R-:W-:Y:S04]  /*37c60*/  STL.64 [R1+0xc0], R20 ;  /* 0x0000c01401007387 */ /* 0x000fe80000100a00 */
[----:B------:R-:W-:Y:S04]  /*37c70*/  STL [R1+0xc8], R22 ;  /* 0x0000c81601007387 */ /* 0x000fe80000100800 */
[----:B------:R-:W-:Y:S04]  /*37c80*/  LDSM.16.MT88.4 R20, [R2+UR5+0x38100] ;  /* 0x038100050214783b */ /* 0x000fe80008004200 */
[----:B------:R-:W-:Y:S04]  /*37c90*/  STL [R1+0x2588], R29 ;  /* 0x0025881d01007387 */ /* 0x000fe80000100800 */
[----:B------:R-:W-:Y:S04]  /*37ca0*/  STL.64 [R1+0x2430], R10 ;  /* 0x0024300a01007387 */ /* 0x000fe80000100a00 */
[----:B------:R-:W-:Y:S04]  /*37cb0*/  STL.64 [R1+0x2428], R8 ;  /* 0x0024280801007387 */ /* 0x000fe80000100a00 */
[----:B------:R-:W1:Y:S04]  /*37cc0*/  LDSM.16.MT88.4 R8, [R0+UR5+0x38000] ;  /* 0x038000050008783b */ /* 0x000e680008004200 */
[----:B0-----:R-:W-:Y:S04]  /*37cd0*/  STL [R1+0x23a4], R6 ;  /* 0x0023a40601007387 */ /* 0x001fe80000100800 */
[----:B------:R0:W-:Y:S01]  /*37ce0*/  STL [R1+0x23a0], R7 ;  /* 0x0023a00701007387 */ /* 0x0001e20000100800 */
[----:B-1----:R-:W-:Y:S01]  /*37cf0*/  IMAD.MOV.U32 R25, RZ, RZ, R8 ;  /* 0x000000ffff197224 */ /* 0x002fe200078e0008 */
[----:B------:R-:W-:Y:S01]  /*37d00*/  MOV R24, R9 ;  /* 0x0000000900187202 */ /* 0x000fe20000000f00 */
[----:B0-----:R-:W-:Y:S01]  /*37d10*/  IMAD.MOV.U32 R7, RZ, RZ, R10 ;  /* 0x000000ffff077224 */ /* 0x001fe200078e000a */
[----:B------:R-:W-:-:S02]  /*37d20*/  MOV R6, R11 ;  /* 0x0000000b00067202 */ /* 0x000fc40000000f00 */
[----:B------:R-:W0:Y:S02]  /*37d30*/  LDSM.16.MT88.4 R8, [R0+UR5+0x38080] ;  /* 0x038080050008783b */ /* 0x000e240008004200 */
[----:B0-----:R-:W-:Y:S01]  /*37d40*/  IMAD.MOV.U32 R19, RZ, RZ, R8 ;  /* 0x000000ffff137224 */ /* 0x001fe200078e0008 */
[----:B------:R-:W-:Y:S01]  /*37d50*/  MOV R18, R9 ;  /* 0x0000000900127202 */ /* 0x000fe20000000f00 */
[----:B------:R-:W-:Y:S01]  /*37d60*/  IMAD.MOV.U32 R17, RZ, RZ, R10 ;  /* 0x000000ffff117224 */ /* 0x000fe200078e000a */
        /* <DEDUP_REMOVED lines=70> */
[----:B0-----:R0:W-:Y:S04]  /*381d0*/  STL.64 [R1+0x2460], R14 ;  /* 0x0024600e01007387 */ /* 0x0011e80000100a00 */
[----:B------:R1:W-:Y:S01]  /*381e0*/  STL.64 [R1+0x2458], R12 ;  /* 0x0024580c01007387 */ /* 0x0003e20000100a00 */
[----:B0-----:R-:W-:Y:S02]  /*381f0*/  MOV R14, R17 ;  /* 0x00000011000e7202 */ /* 0x001fe40000000f00 */
[----:B-1----:R-:W-:Y:S01]  /*38200*/  MOV R12, R19 ;  /* 0x00000013000c7202 */ /* 0x002fe20000000f00 */
[----:B------:R-:W-:-:S02]  /*38210*/  IMAD.MOV.U32 R13, RZ, RZ, R18 ;  /* 0x000000ffff0d7224 */ /* 0x000fc400078e0012 */
[----:B------:R-:W-:Y:S02]  /*38220*/  IMAD.MOV.U32 R15, RZ, RZ, R16 ;  /* 0x000000ffff0f7224 */ /* 0x000fe400078e0010 */
[----:B------:R-:W0:Y:S04]  /*38230*/  LDSM.16.MT88.4 R16, [R2+UR5+0x38080] ;  /* 0x038080050210783b */ /* 0x000e280008004200 */
[----:B0-----:R-:W-:Y:S04]  /*38240*/  STL.64 [R1+0x2450], R18 ;  /* 0x0024501201007387 */ /* 0x001fe80000100a00 */
[----:B------:R0:W-:Y:S04]  /*38250*/  STL.64 [R1+0x2448], R16 ;  /* 0x0024481001007387 */ /* 0x0001e80000100a00 */
[----:B0-----:R-:W2:Y:S04]  /*38260*/  LDL.LU R16, [R1+0x190] ;  /* 0x0001900001107983 */ /* 0x001ea80000300800 */
[----:B------:R-:W2:Y:S04]  /*38270*/  LDL.LU R17, [R1+0x194] ;  /* 0x0001940001117983 */ /* 0x000ea80000300800 */
[----:B------:R-:W2:Y:S04]  /*38280*/  LDL.LU R18, [R1+0x198] ;  /* 0x0001980001127983 */ /* 0x000ea80000300800 */
[----:B------:R-:W2:Y:S04]  /*38290*/  LDL.LU R19, [R1+0x19c] ;  /* 0x00019c0001137983 */ /* 0x000ea80000300800 */
[----:B------:R-:W-:Y:S04]  /*382a0*/  STL.64 [R1+0x2440], R22 ;  /* 0x0024401601007387 */ /* 0x000fe80000100a00 */
[----:B------:R0:W-:Y:S02]  /*382b0*/  STL.64 [R1+0x2438], R20 ;  /* 0x0024381401007387 */ /* 0x0001e40000100a00 */
[----:B0-----:R-:W-:Y:S01]  /*382c0*/  MOV R20, R25 ;  /* 0x0000001900147202 */ /* 0x001fe20000000f00 */
        /* <DEDUP_REMOVED lines=10> */
[----:B------:R-:W-:Y:S01]  /*38370*/  STL [R1+0x240c], R2 ;  /* 0x00240c0201007387 */ /* 0x000fe20000100800 */
[-C--:B--2---:R-:W-:Y:S08]  /*38380*/  HMMA.16816.F32.BF16 R12, R12, R4.reuse, R16 ;  /* 0x000000040c0c723c */ /* 0x084ff00000041810 */
[----:B---3--:R-:W-:-:S15]  /*38390*/  HMMA.16816.F32.BF16 R20, R20, R4, R24 ;  /* 0x000000041414723c */ /* 0x008fde0000041818 */
[----:B------:R-:W-:-:S04]  /*383a0*/  NOP ;  /* 0x0000000000007918 */ /* 0x000fc80000000000 */
[----:B------:R-:W-:Y:S01]  /*383b0*/  MOV R7, R20 ;  /* 0x0000001400077202 */ /* 0x000fe20000000f00 */
[----:B------:R-:W-:Y:S04]  /*383c0*/  STL [R1+0x1a4], R21 ;  /* 0x0001a41501007387 */ /* 0x000fe80000100800 */
[----:B------:R-:W-:Y:S04]  /*383d0*/  STL.64 [R1+0x1a8], R22 ;  /* 0x0001a81601007387 */ /* 0x000fe80000100a00 */
[----:B------:R-:W-:Y:S04]  /*383e0*/  STL [R1+0x23a8], R7 ;  /* 0x0023a80701007387 */ /* 0x000fe80000100800 */
[----:B------:R0:W-:Y:S04]  /*383f0*/  STL.64 [R1+0x190], R12 ;  /* 0x0001900c01007387 */ /* 0x0001e80000100a00 */
[----:B------:R1:W-:Y:S04]  /*38400*/  STL [R1+0x198], R14 ;  /* 0x0001980e01007387 */ /* 0x0003e80000100800 */
[----:B------:R-:W2:Y:S04]  /*38410*/  LDL.LU R16, [R1+0xe0] ;  /* 0x0000e00001107983 */ /* 0x000ea80000300800 */
[----:B------:R-:W2:Y:S04]  /*38420*/  LDL.LU R17, [R1+0xe4] ;  /* 0x0000e40001117983 */ /* 0x000ea80000300800 */
[----:B------:R-:W3:Y:S04]  /*38430*/  LDL.LU R18, [R1+0xe8] ;  /* 0x0000e80001127983 */ /* 0x000ee80000300800 */
[----:B------:R-:W3:Y:S01]  /*38440*/  LDL.LU R19, [R1+0xec] ;  /* 0x0000ec0001137983 */ /* 0x000ee20000300800 */
[----:B------:R-:W-:Y:S01]  /*38450*/  IMAD.MOV.U32 R6, RZ, RZ, R15 ;  /* 0x000000ffff067224 */ /* 0x000fe200078e000f */
[----:B------:R-:W-:-:S02]  /*38460*/  MOV R15, R29 ;  /* 0x0000001d000f7202 */ /* 0x000fc40000000f00 */
[----:B---3--:R3:W-:Y:S04]  /*38470*/  STL.64 [R1+0x2480], R18 ;  /* 0x0024801201007387 */ /* 0x0087e80000100a00 */
[----:B--2---:R2:W-:Y:S04]  /*38480*/  STL.64 [R1+0x2478], R16 ;  /* 0x0024781001007387 */ /* 0x0045e80000100a00 */
[----:B0-----:R-:W4:Y:S01]  /*38490*/  LDL.LU R12, [R1] ;  /* 0x00000000010c7983 */ /* 0x001f220000300800 */
[----:B-1----:R-:W-:Y:S01]  /*384a0*/  IMAD.MOV.U32 R14, RZ, RZ, R0 ;  /* 0x000000ffff0e7224 */ /* 0x002fe200078e0000 */
[----:B------:R-:W-:-:S02]  /*384b0*/  MOV R13, R3 ;  /* 0x00000003000d7202 */ /* 0x000fc40000000f00 */
[----:B------:R-:W5:Y:S04]  /*384c0*/  LDL.LU R3, [R1+0x25f0] ;  /* 0x0025f00001037983 */ /* 0x000f680000300800 */
[----:B------:R-:W5:Y:S04]  /*384d0*/  LDL.LU R0, [R1+0x25ec] ;  /* 0x0025ec0001007983 */ /* 0x000f680000300800 */
[----:B------:R-:W5:Y:S04]  /*384e0*/  LDL.LU R29, [R1+0x25e8] ;  /* 0x0025e800011d7983 */ /* 0x000f680000300800 */
[----:B------:R-:W-:Y:S01]  /*384f0*/  STL.64 [R1+0x2490], R14 ;  /* 0x0024900e01007387 */ /* 0x000fe20000100a00 */
[----:B---3--:R-:W-:Y:S01]  /*38500*/  IMAD.MOV.U32 R18, RZ, RZ, R9 ;  /* 0x000000ffff127224 */ /* 0x008fe200078e0009 */
[----:B------:R-:W-:Y:S01]  /*38510*/  MOV R19, R8 ;  /* 0x0000000800137202 */ /* 0x000fe20000000f00 */
[----:B--2---:R-:W-:Y:S01]  /*38520*/  IMAD.MOV.U32 R16, RZ, RZ, R11 ;  /* 0x000000ffff107224 */ /* 0x004fe200078e000b */
[----:B------:R-:W-:Y:S01]  /*38530*/  MOV R17, R10 ;  /* 0x0000000a00117202 */ /* 0x000fe20000000f00 */
[----:B----4-:R0:W-:Y:S04]  /*38540*/  STL.64 [R1+0x2488], R12 ;  /* 0x0024880c01007387 */ /* 0x0101e80000100a00 */
[----:B------:R-:W2:Y:S04]  /*38550*/  LDL.LU R11, [R1+0x25e4] ;  /* 0x0025e400010b7983 */ /* 0x000ea80000300800 */
[----:B------:R-:W3:Y:S04]  /*38560*/  LDL.LU R10, [R1+0x25e0] ;  /* 0x0025e000010a7983 */ /* 0x000ee80000300800 */
[----:B------:R-:W4:Y:S04]  /*38570*/  LDL.LU R9, [R1+0x25dc] ;  /* 0x0025dc0001097983 */ /* 0x000f280000300800 */
[----:B------:R-:W2:Y:S04]  /*38580*/  LDL.LU R8, [R1+0x25d8] ;  /* 0x0025d80001087983 */ /* 0x000ea80000300800 */
[----:B------:R5:W-:Y:S04]  /*38590*/  STL.64 [R1+0x24a0], R18 ;  /* 0x0024a01201007387 */ /* 0x000be80000100a00 */
[----:B------:R1:W-:Y:S04]  /*385a0*/  STL.64 [R1+0x2498], R16 ;  /* 0x0024981001007387 */ /* 0x0003e80000100a00 */
[----:B0-----:R-:W2:Y:S04]  /*385b0*/  LDL.LU R12, [R1+0x100] ;  /* 0x00010000010c7983 */ /* 0x001ea80000300800 */
[----:B------:R-:W2:Y:S04]  /*385c0*/  LDL.LU R13, [R1+0x104] ;  /* 0x00010400010d7983 */ /* 0x000ea80000300800 */
[----:B------:R-:W2:Y:S04]  /*385d0*/  LDL.LU R14, [R1+0x108] ;  /* 0x00010800010e7983 */ /* 0x000ea80000300800 */
[----:B------:R-:W2:Y:S01]  /*385e0*/  LDL.LU R15, [R1+0x10c] ;  /* 0x00010c00010f7983 */ /* 0x000ea20000300800 */
[----:B-----5:R-:W-:Y:S01]  /*385f0*/  IMAD.MOV.U32 R19, RZ, RZ, R3 ;  /* 0x000000ffff137224 */ /* 0x020fe200078e0003 */
[----:B------:R-:W-:Y:S01]  /*38600*/  MOV R18, R0 ;  /* 0x0000000000127202 */ /* 0x000fe20000000f00 */
[----:B-1----:R-:W-:Y:S01]  /*38610*/  IMAD.MOV.U32 R17, RZ, RZ, R29 ;  /* 0x000000ffff117224 */ /* 0x002fe200078e001d */
[----:B--2---:R-:W-:Y:S04]  /*38620*/  STL.64 [R1+0x24b0], R14 ;  /* 0x0024b00e01007387 */ /* 0x004fe80000100a00 */
[----:B------:R0:W-:Y:S04]  /*38630*/  STL.64 [R1+0x24a8], R12 ;  /* 0x0024a80c01007387 */ /* 0x0001e80000100a00 */
[----:B------:R-:W2:Y:S04]  /*38640*/  LDL.LU R16, [R1+0x20] ;  /* 0x0000200001107983 */ /* 0x000ea80000300800 */
[----:B------:R-:W5:Y:S04]  /*38650*/  LDL.LU R29, [R1+0x25d4] ;  /* 0x0025d400011d7983 */ /* 0x000f680000300800 */
[----:B------:R-:W3:Y:S04]  /*38660*/  LDL.LU R0, [R1+0x25d0] ;  /* 0x0025d00001007983 */ /* 0x000ee80000300800 */
[----:B------:R-:W3:Y:S04]  /*38670*/  LDL.LU R3, [R1+0x25cc] ;  /* 0x0025cc0001037983 */ /* 0x000ee80000300800 */
[----:B------:R3:W-:Y:S04]  /*38680*/  STL.64 [R1+0x24c0], R18 ;  /* 0x0024c01201007387 */ /* 0x0007e80000100a00 */
[----:B--2---:R1:W-:Y:S04]  /*38690*/  STL.64 [R1+0x24b8], R16 ;  /* 0x0024b81001007387 */ /* 0x0043e80000100a00 */
[----:B0-----:R-:W2:Y:S04]  /*386a0*/  LDL.LU R12, [R1+0x110] ;  /* 0x00011000010c7983 */ /* 0x001ea80000300800 */
[----:B------:R-:W2:Y:S04]  /*386b0*/  LDL.LU R13, [R1+0x114] ;  /* 0x00011400010d7983 */ /* 0x000ea80000300800 */
[----:B------:R-:W2:Y:S04]  /*386c0*/  LDL.LU R14, [R1+0x118] ;  /* 0x00011800010e7983 */ /* 0x000ea80000300800 */
[----:B------:R-:W2:Y:S01]  /*386d0*/  LDL.LU R15, [R1+0x11c] ;  /* 0x00011c00010f7983 */ /* 0x000ea20000300800 */
[----:B---3--:R-:W-:Y:S01]  /*386e0*/  MOV R18, R10 ;  /* 0x0000000a00127202 */ /* 0x008fe20000000f00 */
[----:B------:R-:W-:Y:S01]  /*386f0*/  IMAD.MOV.U32 R19, RZ, RZ, R11 ;  /* 0x000000ffff137224 */ /* 0x000fe200078e000b */
[----:B-1----:R-:W-:Y:S01]  /*38700*/  MOV R16, R8 ;  /* 0x0000000800107202 */ /* 0x002fe20000000f00 */
[----:B----4-:R-:W-:Y:S01]  /*38710*/  IMAD.MOV.U32 R17, RZ, RZ, R9 ;  /* 0x000000ffff117224 */ /* 0x010fe200078e0009 */
[----:B--2---:R-:W-:Y:S04]  /*38720*/  STL.64 [R1+0x24d0], R14 ;  /* 0x0024d00e01007387 */ /* 0x004fe80000100a00 */
[----:B------:R-:W-:Y:S04]  /*38730*/  STL.64 [R1+0x24c8], R12 ;  /* 0x0024c80c01007387 */ /* 0x000fe80000100a00 */
[----:B------:R-:W2:Y:S04]  /*38740*/  LDL.LU R8, [R1+0x25c8] ;  /* 0x0025c80001087983 */ /* 0x000ea80000300800 */
[----:B------:R-:W3:Y:S04]  /*38750*/  LDL.LU R9, [R1+0x25c4] ;  /* 0x0025c40001097983 */ /* 0x000ee80000300800 */
[----:B------:R-:W4:Y:S04]  /*38760*/  LDL.LU R10, [R1+0x25c0] ;  /* 0x0025c000010a7983 */ /* 0x000f280000300800 */
[----:B------:R-:W4:Y:S04]  /*38770*/  LDL.LU R11, [R1+0x25bc] ;  /* 0x0025bc00010b7983 */ /* 0x000f280000300800 */
[----:B------:R-:W-:Y:S04]  /*38780*/  STL.64 [R1+0x24e0], R18 ;  /* 0x0024e01201007387 */ /* 0x000fe80000100a00 */
[----:B------:R0:W-:Y:S04]  /*38790*/  STL.64 [R1+0x24d8], R16 ;  /* 0x0024d81001007387 */ /* 0x0001e80000100a00 */
[----:B0-----:R-:W4:Y:S04]  /*387a0*/  LDL.LU R16, [R1+0x40] ;  /* 0x0000400001107983 */ /* 0x001f280000300800 */
[----:B------:R-:W4:Y:S01]  /*387b0*/  LDL.LU R17, [R1+0x44] ;  /* 0x0000440001117983 */ /* 0x000f220000300800 */
[----:B------:R-:W-:Y:S01]  /*387c0*/  MOV R18, R0 ;  /* 0x0000000000127202 */ /* 0x000fe20000000f00 */
[----:B-----5:R-:W-:-:S02]  /*387d0*/  IMAD.MOV.U32 R19, RZ, RZ, R29 ;  /* 0x000000ffff137224 */ /* 0x020fc400078e001d */
[----:B------:R-:W5:Y:S04]  /*387e0*/  LDL.LU R0, [R1+0x25b8] ;  /* 0x0025b80001007983 */ /* 0x000f680000300800 */
[----:B------:R-:W5:Y:S04]  /*387f0*/  LDL.LU R29, [R1+0x25b4] ;  /* 0x0025b400011d7983 */ /* 0x000f680000300800 */
[----:B------:R2:W-:Y:S02]  /*38800*/  STL.64 [R1+0x2500], R18 ;  /* 0x0025001201007387 */ /* 0x0005e40000100a00 */
[----:B--2---:R-:W-:Y:S01]  /*38810*/  IMAD.MOV.U32 R19, RZ, RZ, R8 ;  /* 0x000000ffff137224 */ /* 0x004fe200078e0008 */
[----:B---3--:R-:W-:Y:S01]  /*38820*/  MOV R18, R9 ;  /* 0x0000000900127202 */ /* 0x008fe20000000f00 */
[----:B----4-:R0:W-:Y:S04]  /*38830*/  STL.64 [R1+0x24f8], R16 ;  /* 0x0024f81001007387 */ /* 0x0101e80000100a00 */
[----:B------:R-:W2:Y:S04]  /*38840*/  LDL.LU R12, [R1+0x120] ;  /* 0x00012000010c7983 */ /* 0x000ea80000300800 */
[----:B------:R-:W2:Y:S04]  /*38850*/  LDL.LU R13, [R1+0x124] ;  /* 0x00012400010d7983 */ /* 0x000ea80000300800 */
[----:B------:R-:W3:Y:S04]  /*38860*/  LDL.LU R14, [R1+0x128] ;  /* 0x00012800010e7983 */ /* 0x000ee80000300800 */
[----:B------:R-:W3:Y:S01]  /*38870*/  LDL.LU R15, [R1+0x12c] ;  /* 0x00012c00010f7983 */ /* 0x000ee20000300800 */
[----:B0-----:R-:W-:Y:S01]  /*38880*/  MOV R16, R11 ;  /* 0x0000000b00107202 */ /* 0x001fe20000000f00 */
[----:B------:R-:W-:-:S02]  /*38890*/  IMAD.MOV.U32 R17, RZ, RZ, R10 ;  /* 0x000000ffff117224 */ /* 0x000fc400078e000a */
[----:B------:R-:W4:Y:S04]  /*388a0*/  LDL.LU R11, [R1+0x25b0] ;  /* 0x0025b000010b7983 */ /* 0x000f280000300800 */
[----:B------:R-:W2:Y:S04]  /*388b0*/  LDL.LU R10, [R1+0x25ac] ;  /* 0x0025ac00010a7983 */ /* 0x000ea80000300800 */
[----:B------:R-:W3:Y:S04]  /*388c0*/  LDL.LU R9, [R1+0x25a8] ;  /* 0x0025a80001097983 */ /* 0x000ee80000300800 */
[----:B------:R-:W3:Y:S04]  /*388d0*/  LDL.LU R8, [R1+0x25a4] ;  /* 0x0025a40001087983 */ /* 0x000ee80000300800 */
[----:B------:R-:W-:Y:S04]  /*388e0*/  STL.64 [R1+0x2520], R18 ;  /* 0x0025201201007387 */ /* 0x000fe80000100a00 */
[----:B------:R0:W-:Y:S04]  /*388f0*/  STL.64 [R1+0x2518], R16 ;  /* 0x0025181001007387 */ /* 0x0001e80000100a00 */
[----:B0-----:R-:W3:Y:S04]  /*38900*/  LDL.LU R16, [R1+0x60] ;  /* 0x0000600001107983 */ /* 0x001ee80000300800 */
[----:B------:R-:W3:Y:S01]  /*38910*/  LDL.LU R17, [R1+0x64] ;  /* 0x0000640001117983 */ /* 0x000ee20000300800 */
[----:B-----5:R-:W-:Y:S01]  /*38920*/  MOV R18, R29 ;  /* 0x0000001d00127202 */ /* 0x020fe20000000f00 */
[----:B------:R-:W-:-:S02]  /*38930*/  IMAD.MOV.U32 R19, RZ, RZ, R0 ;  /* 0x000000ffff137224 */ /* 0x000fc400078e0000 */
[----:B------:R-:W5:Y:S04]  /*38940*/  LDL.LU R29, [R1+0x25a0] ;  /* 0x0025a000011d7983 */ /* 0x000f680000300800 */
[----:B------:R-:W5:Y:S04]  /*38950*/  LDL.LU R0, [R1+0x259c] ;  /* 0x00259c0001007983 */ /* 0x000f680000300800 */
[----:B------:R4:W-:Y:S02]  /*38960*/  STL.64 [R1+0x2540], R18 ;  /* 0x0025401201007387 */ /* 0x0009e40000100a00 */
[----:B----4-:R-:W-:Y:S01]  /*38970*/  IMAD.MOV.U32 R19, RZ, RZ, R11 ;  /* 0x000000ffff137224 */ /* 0x010fe200078e000b */
[----:B--2---:R-:W-:Y:S01]  /*38980*/  MOV R18, R10 ;  /* 0x0000000a00127202 */ /* 0x004fe20000000f00 */
[----:B---3--:R-:W-:Y:S04]  /*38990*/  STL.64 [R1+0x2538], R16 ;  /* 0x0025381001007387 */ /* 0x008fe80000100a00 */
[----:B------:R-:W-:Y:S04]  /*389a0*/  STL.64 [R1+0x24f0], R14 ;  /* 0x0024f00e01007387 */ /* 0x000fe80000100a00 */
[----:B------:R0:W-:Y:S04]  /*389b0*/  STL.64 [R1+0x24e8], R12 ;  /* 0x0024e80c01007387 */ /* 0x0001e80000100a00 */
[----:B0-----:R-:W2:Y:S04]  /*389c0*/  LDL.LU R12, [R1+0x130] ;  /* 0x00013000010c7983 */ /* 0x001ea80000300800 */
[----:B------:R-:W2:Y:S04]  /*389d0*/  LDL.LU R13, [R1+0x134] ;  /* 0x00013400010d7983 */ /* 0x000ea80000300800 */
[----:B------:R-:W3:Y:S04]  /*389e0*/  LDL.LU R14, [R1+0x138] ;  /* 0x00013800010e7983 */ /* 0x000ee80000300800 */
[----:B------:R-:W3:Y:S01]  /*389f0*/  LDL.LU R15, [R1+0x13c] ;  /* 0x00013c00010f7983 */ /* 0x000ee20000300800 */
[----:B------:R-:W-:Y:S01]  /*38a00*/  MOV R16, R8 ;  /* 0x0000000800107202 */ /* 0x000fe20000000f00 */
[----:B------:R-:W-:-:S02]  /*38a10*/  IMAD.MOV.U32 R17, RZ, RZ, R9 ;  /* 0x000000ffff117224 */ /* 0x000fc400078e0009 */
[----:B------:R-:W4:Y:S04]  /*38a20*/  LDL.LU R8, [R1+0x2598] ;  /* 0x0025980001087983 */ /* 0x000f280000300800 */
[----:B------:R-:W4:Y:S04]  /*38a30*/  LDL.LU R9, [R1+0x2594] ;  /* 0x0025940001097983 */ /* 0x000f280000300800 */
[----:B------:R-:W4:Y:S04]  /*38a40*/  LDL.LU R10, [R1+0x2590] ;  /* 0x00259000010a7983 */ /* 0x000f280000300800 */
[----:B------:R-:W4:Y:S04]  /*38a50*/  LDL.LU R11, [R1+0x258c] ;  /* 0x00258c00010b7983 */ /* 0x000f280000300800 */
[----:B------:R-:W-:Y:S04]  /*38a60*/  STL.64 [R1+0x2560], R18 ;  /* 0x0025601201007387 */ /* 0x000fe80000100a00 */
[----:B------:R0:W-:Y:S04]  /*38a70*/  STL.64 [R1+0x2558], R16 ;  /* 0x0025581001007387 */ /* 0x0001e80000100a00 */
[----:B0-----:R-:W2:Y:S04]  /*38a80*/  LDL.LU R16, [R1+0x80] ;  /* 0x0000800001107983 */ /* 0x001ea80000300800 */
[----:B------:R-:W2:Y:S04]  /*38a90*/  LDL.LU R17, [R1+0x84] ;  /* 0x0000840001117983 */ /* 0x000ea80000300800 */
[----:B------:R-:W2:Y:S01]  /*38aa0*/  LDL.LU R18, [R1+0x88] ;  /* 0x0000880001127983 */ /* 0x000ea20000300800 */
[----:B-----5:R-:W-:-:S03]  /*38ab0*/  MOV R19, R29 ;  /* 0x0000001d00137202 */ /* 0x020fc60000000f00 */
[----:B------:R-:W5:Y:S04]  /*38ac0*/  LDL.LU R29, [R1+0x2588] ;  /* 0x00258800011d7983 */ /* 0x000f680000300800 */
[----:B--2---:R-:W-:Y:S04]  /*38ad0*/  STL.64 [R1+0x2580], R18 ;  /* 0x0025801201007387 */ /* 0x004fe80000100a00 */
[----:B------:R0:W-:Y:S04]  /*38ae0*/  STL.64 [R1+0x2578], R16 ;  /* 0x0025781001007387 */ /* 0x0001e80000100a00 */
[----:B0-----:R-:W4:Y:S04]  /*38af0*/  LDL.LU R16, [R1+0x180] ;  /* 0x0001800001107983 */ /* 0x001f280000300800 */
[----:B------:R-:W4:Y:S04]  /*38b00*/  LDL.LU R17, [R1+0x184] ;  /* 0x0001840001117983 */ /* 0x000f280000300800 */
[----:B------:R-:W4:Y:S04]  /*38b10*/  LDL.LU R18, [R1+0x188] ;  /* 0x0001880001127983 */ /* 0x000f280000300800 */
[----:B------:R-:W4:Y:S04]  /*38b20*/  LDL.LU R19, [R1+0x18c] ;  /* 0x00018c0001137983 */ /* 0x000f280000300800 */
[----:B---3--:R-:W-:Y:S04]  /*38b30*/  STL.64 [R1+0x2510], R14 ;  /* 0x0025100e01007387 */ /* 0x008fe80000100a00 */
[----:B------:R0:W-:Y:S04]  /*38b40*/  STL.64 [R1+0x2508], R12 ;  /* 0x0025080c01007387 */ /* 0x0001e80000100a00 */
        /* <DEDUP_REMOVED lines=16> */
[----:B----4-:R-:W-:Y:S03]  /*38c50*/  HMMA.16816.F32.BF16 R8, R8, R4, R16 ;  /* 0x000000040808723c */ /* 0x010fe60000041810 */
        /* <DEDUP_REMOVED lines=10> */
[----:B------:R-:W4:Y:S04]  /*38d00*/  LDL.LU R20, [R1+0xd0] ;  /* 0x0000d00001147983 */ /* 0x000f280000300800 */
[----:B------:R-:W4:Y:S04]  /*38d10*/  LDL.LU R21, [R1+0xd4] ;  /* 0x0000d40001157983 */ /* 0x000f280000300800 */
[----:B------:R-:W4:Y:S04]  /*38d20*/  LDL.LU R22, [R1+0xd8] ;  /* 0x0000d80001167983 */ /* 0x000f280000300800 */
[----:B------:R-:W4:Y:S04]  /*38d30*/  LDL.LU R23, [R1+0xdc] ;  /* 0x0000dc0001177983 */ /* 0x000f280000300800 */
[----:B------:R-:W-:Y:S04]  /*38d40*/  STL [R1+0x23ac], R6 ;  /* 0x0023ac0601007387 */ /* 0x000fe80000100800 */
[----:B------:R-:W2:Y:S04]  /*38d50*/  LDL.LU.64 R18, [R1+0x2580] ;  /* 0x0025800001127983 */ /* 0x000ea80000300a00 */
[----:B------:R-:W2:Y:S04]  /*38d60*/  LDL.LU.64 R16, [R1+0x2578] ;  /* 0x0025780001107983 */ /* 0x000ea80000300a00 */
[----:B------:R0:W-:Y:S01]  /*38d70*/  STL.64 [R1+0x180], R8 ;  /* 0x0001800801007387 */ /* 0x0001e20000100a00 */
[----:B------:R-:W-:-:S03]  /*38d80*/  IMAD.MOV.U32 R7, RZ, RZ, R11 ;  /* 0x000000ffff077224 */ /* 0x000fc600078e000b */
[----:B------:R1:W-:Y:S04]  /*38d90*/  STL [R1+0x188], R10 ;  /* 0x0001880a01007387 */ /* 0x0003e80000100800 */
[----:B0-----:R-:W3:Y:S04]  /*38da0*/  LDL.LU R8, [R1+0xc0] ;  /* 0x0000c00001087983 */ /* 0x001ee80000300800 */
[----:B------:R-:W3:Y:S04]  /*38db0*/  LDL.LU R9, [R1+0xc4] ;  /* 0x0000c40001097983 */ /* 0x000ee80000300800 */
[----:B-1----:R-:W3:Y:S04]  /*38dc0*/  LDL.LU R10, [R1+0xc8] ;  /* 0x0000c800010a7983 */ /* 0x002ee80000300800 */
[----:B------:R-:W-:Y:S01]  /*38dd0*/  STL [R1+0x23b0], R7 ;  /* 0x0023b00701007387 */ /* 0x000fe20000100800 */
[----:B--2---:R-:W-:Y:S03]  /*38de0*/  HMMA.16816.F32.BF16 R16, R16, R4, R12 ;  /* 0x000000041010723c */ /* 0x004fe6000004180c */
[----:B------:R-:W2:Y:S04]  /*38df0*/  LDL.LU.64 R14, [R1+0x2570] ;  /* 0x00257000010e7983 */ /* 0x000ea80000300a00 */
[----:B------:R-:W2:-:S12]  /*38e00*/  LDL.LU.64 R12, [R1+0x2568] ;  /* 0x00256800010c7983 */ /* 0x000e980000300a00 */
[----:B------:R-:W-:Y:S04]  /*38e10*/  STL.64 [R1+0x170], R16 ;  /* 0x0001701001007387 */ /* 0x000fe80000100a00 */
[----:B------:R0:W-:Y:S01]  /*38e20*/  STL [R1+0x178], R18 ;  /* 0x0001781201007387 */ /* 0x0001e20000100800 */
[----:B------:R-:W-:-:S03]  /*38e30*/  IMAD.MOV.U32 R6, RZ, RZ, R19 ;  /* 0x000000ffff067224 */ /* 0x000fc600078e0013 */
[----:B0-----:R-:W2:Y:S04]  /*38e40*/  LDL.LU.64 R18, [R1+0x2560] ;  /* 0x0025600001127983 */ /* 0x001ea80000300a00 */
[----:B------:R-:W2:Y:S04]  /*38e50*/  LDL.LU.64 R16, [R1+0x2558] ;  /* 0x0025580001107983 */ /* 0x000ea80000300a00 */
[----:B------:R-:W-:Y:S01]  /*38e60*/  STL [R1+0x23b4], R6 ;  /* 0x0023b40601007387 */ /* 0x000fe20000100800 */
[----:B--2---:R-:W-:Y:S03]  /*38e70*/  HMMA.16816.F32.BF16 R16, R16, R4, R12 ;  /* 0x000000041010723c */ /* 0x004fe6000004180c */
[----:B------:R-:W2:Y:S04]  /*38e80*/  LDL.LU.64 R14, [R1+0x2550] ;  /* 0x00255000010e7983 */ /* 0x000ea80000300a00 */
[----:B------:R-:W2:-:S12]  /*38e90*/  LDL.LU.64 R12, [R1+0x2548] ;  /* 0x00254800010c7983 */ /* 0x000e980000300a00 */
[----:B------:R-:W-:Y:S04]  /*38ea0*/  STL.64 [R1+0x160], R16 ;  /* 0x0001601001007387 */ /* 0x000fe80000100a00 */
[----:B------:R0:W-:Y:S01]  /*38eb0*/  STL [R1+0x168], R18 ;  /* 0x0001681201007387 */ /* 0x0001e20000100800 */
[----:B------:R-:W-:-:S03]  /*38ec0*/  MOV R7, R19 ;  /* 0x0000001300077202 */ /* 0x000fc60000000f00 */
        /* <DEDUP_REMOVED lines=72> */
[----:B------:R-:W2:Y:S04]  /*39350*/  LDL.LU.64 R22, [R1+0x2440] ;  /* 0x0024400001167983 */ /* 0x000ea80000300a00 */
[----:B------:R-:W2:Y:S01]  /*39360*/  LDL.LU.64 R20, [R1+0x2438] ;  /* 0x0024380001147983 */ /* 0x000ea20000300a00 */
[----:B-----5:R-:W-:-:S07]  /*39370*/  MOV R11, R29 ;  /* 0x0000001d000b7202 */ /* 0x020fce0000000f00 */
[----:B--2---:R-:W-:Y:S01]  /*39380*/  HMMA.16816.F32.BF16 R20, R20, R4, R8 ;  /* 0x000000041414723c */ /* 0x004fe20000041808 */
[----:B------:R-:W3:Y:S04]  /*39390*/  LDL.LU.64 R10, [R1+0x2430] ;  /* 0x00243000010a7983 */ /* 0x000ee80000300a00 */
[----:B------:R-:W3:-:S14]  /*393a0*/  LDL.LU.64 R8, [R1+0x2428] ;  /* 0x0024280001087983 */ /* 0x000edc0000300a00 */
[----:B------:R-:W-:Y:S01]  /*393b0*/  MOV R29, R21 ;  /* 0x00000015001d7202 */ /* 0x000fe20000000f00 */
[----:B------:R-:W-:Y:S04]  /*393c0*/  STL [R1+0xc0], R20 ;  /* 0x0000c01401007387 */ /* 0x000fe80000100800 */
[----:B------:R-:W-:Y:S04]  /*393d0*/  STL.64 [R1+0xc8], R22 ;  /* 0x0000c81601007387 */ /* 0x000fe80000100a00 */
        /* <DEDUP_REMOVED lines=165> */
[----:B------:R-:W2:Y:S01]  /*39e30*/  LDL.LU R19, [R1+0x23e4] ;  /* 0x0023e40001137983 */ /* 0x000ea20000300800 */
[----:B------:R-:W-:-:S03]  /*39e40*/  MOV R9, R20 ;  /* 0x0000001400097202 */ /* 0x000fc60000000f00 */
[----:B------:R-:W2:Y:S04]  /*39e50*/  LDL.LU R20, [R1+0x23e0] ;  /* 0x0023e00001147983 */ /* 0x000ea80000300800 */
[----:B------:R-:W2:Y:S04]  /*39e60*/  LDL.LU R21, [R1+0x23dc] ;  /* 0x0023dc0001157983 */ /* 0x000ea80000300800 */
[----:B------:R-:W2:Y:S04]  /*39e70*/  LDL.LU R4, [R1+0x23d8] ;  /* 0x0023d80001047983 */ /* 0x000ea80000300800 */
[----:B------:R4:W-:Y:S04]  /*39e80*/  STL.64 [R1+0x2308], R10 ;  /* 0x0023080a01007387 */ /* 0x0009e80000100a00 */
[----:B------:R0:W-:Y:S01]  /*39e90*/  STL.64 [R1+0x2300], R8 ;  /* 0x0023000801007387 */ /* 0x0001e20000100a00 */
[----:B----4-:R-:W-:-:S02]  /*39ea0*/  IMAD.MOV.U32 R10, RZ, RZ, R17 ;  /* 0x000000ffff0a7224 */ /* 0x010fc400078e0011 */
[----:B0-----:R-:W-:Y:S01]  /*39eb0*/  IMAD.MOV.U32 R8, RZ, RZ, R5 ;  /* 0x000000ffff087224 */ /* 0x001fe200078e0005 */
        /* <DEDUP_REMOVED lines=20> */
[----:B------:R-:W-:Y:S04]  /*3a000*/  STL.64 [R1+0x2348], R10 ;  /* 0x0023480a01007387 */ /* 0x000fe80000100a00 */
[----:B------:R-:W-:Y:S04]  /*3a010*/  STL.64 [R1+0x2340], R8 ;  /* 0x0023400801007387 */ /* 0x000fe80000100a00 */
[----:B--2---:R-:W-:Y:S04]  /*3a020*/  STL.64 [R1+0x22b8], R14 ;  /* 0x0022b80e01007387 */ /* 0x004fe80000100a00 */
[----:B------:R0:W-:Y:S04]  /*3a030*/  STL.64 [R1+0x22b0], R12 ;  /* 0x0022b00c01007387 */ /* 0x0001e80000100a00 */
[----:B0-----:R-:W2:Y:S04]  /*3a040*/  LDL.LU R12, [R1+0x130] ;  /* 0x00013000010c7983 */ /* 0x001ea80000300800 */
[----:B------:R-:W2:Y:S04]  /*3a050*/  LDL.LU R13, [R1+0x134] ;  /* 0x00013400010d7983 */ /* 0x000ea80000300800 */
[----:B------:R-:W2:Y:S01]  /*3a060*/  LDL.LU R14, [R1+0x138] ;  /* 0x00013800010e7983 */ /* 0x000ea20000300800 */
[----:B------:R-:W-:Y:S01]  /*3a070*/  MOV R10, R23 ;  /* 0x00000017000a7202 */ /* 0x000fe20000000f00 */
[----:B------:R-:W-:Y:S01]  /*3a080*/  IMAD.MOV.U32 R11, RZ, RZ, R22 ;  /* 0x000000ffff0b7224 */ /* 0x000fe200078e0016 */
[----:B------:R-:W-:Y:S01]  /*3a090*/  MOV R8, R25 ;  /* 0x0000001900087202 */ /* 0x000fe20000000f00 */
[----:B------:R-:W-:-:S02]  /*3a0a0*/  IMAD.MOV.U32 R9, RZ, RZ, R24 ;  /* 0x000000ffff097224 */ /* 0x000fc400078e0018 */
[----:B---3--:R-:W-:Y:S01]  /*3a0b0*/  IMAD.MOV.U32 R15, RZ, RZ, R6 ;  /* 0x000000ffff0f7224 */ /* 0x008fe200078e0006 */
[----:B------:R-:W-:Y:S04]  /*3a0c0*/  LDSM.16.MT88.4 R24, [R2+UR5+0x3a180] ;  /* 0x03a180050218783b */ /* 0x000fe80008004200 */
[----:B------:R-:W3:Y:S04]  /*3a0d0*/  LDL.LU R6, [R1+0x23bc] ;  /* 0x0023bc0001067983 */ /* 0x000ee80000300800 */
[----:B------:R0:W-:Y:S04]  /*3a0e0*/  STL.64 [R1+0x2368], R10 ;  /* 0x0023680a01007387 */ /* 0x0001e80000100a00 */
[----:B------:R1:W-:Y:S01]  /*3a0f0*/  STL.64 [R1+0x2360], R8 ;  /* 0x0023600801007387 */ /* 0x0003e20000100a00 */
[----:B0-----:R-:W-:Y:S01]  /*3a100*/  MOV R10, R19 ;  /* 0x00000013000a7202 */ /* 0x001fe20000000f00 */
[----:B------:R-:W-:Y:S01]  /*3a110*/  IMAD.MOV.U32 R11, RZ, RZ, R18 ;  /* 0x000000ffff0b7224 */ /* 0x000fe200078e0012 */
[----:B-1----:R-:W-:Y:S01]  /*3a120*/  MOV R8, R21 ;  /* 0x0000001500087202 */ /* 0x002fe20000000f00 */
[----:B------:R-:W-:-:S02]  /*3a130*/  IMAD.MOV.U32 R9, RZ, RZ, R20 ;  /* 0x000000ffff097224 */ /* 0x000fc400078e0014 */
[----:B------:R-:W-:Y:S04]  /*3a140*/  LDSM.16.MT88.4 R20, [R2+UR5+0x3a100] ;  /* 0x03a100050214783b */ /* 0x000fe80008004200 */
[----:B------:R-:W-:Y:S04]  /*3a150*/  STL.64 [R1+0x2388], R10 ;  /* 0x0023880a01007387 */ /* 0x000fe80000100a00 */
[----:B------:R-:W-:Y:S04]  /*3a160*/  STL.64 [R1+0x2380], R8 ;  /* 0x0023800801007387 */ /* 0x000fe80000100a00 */
[----:B--2---:R-:W-:Y:S04]  /*3a170*/  STL.64 [R1+0x22d8], R14 ;  /* 0x0022d80e01007387 */ /* 0x004fe80000100a00 */
[----:B------:R0:W-:Y:S04]  /*3a180*/  STL.64 [R1+0x22d0], R12 ;  /* 0x0022d00c01007387 */ /* 0x0001e80000100a00 */
[----:B0-----:R-:W2:Y:S04]  /*3a190*/  LDL.LU R12, [R1+0x140] ;  /* 0x00014000010c7983 */ /* 0x001ea80000300800 */
[----:B------:R-:W2:Y:S04]  /*3a1a0*/  LDL.LU R13, [R1+0x144] ;  /* 0x00014400010d7983 */ /* 0x000ea80000300800 */
[----:B------:R-:W2:Y:S01]  /*3a1b0*/  LDL.LU R14, [R1+0x148] ;  /* 0x00014800010e7983 */ /* 0x000ea20000300800 */
[----:B------:R-:W-:-:S03]  /*3a1c0*/  MOV R15, R7 ;  /* 0x00000007000f7202 */ /* 0x000fc60000000f00 */
[----:B------:R-:W3:Y:S04]  /*3a1d0*/  LDL.LU R7, [R1+0x23b8] ;  /* 0x0023b80001077983 */ /* 0x000ee80000300800 */
[----:B--2---:R-:W-:Y:S04]  /*3a1e0*/  STL.64 [R1+0x22f8], R14 ;  /* 0x0022f80e01007387 */ /* 0x004fe80000100a00 */
[----:B------:R0:W-:Y:S04]  /*3a1f0*/  STL.64 [R1+0x22f0], R12 ;  /* 0x0022f00c01007387 */ /* 0x0001e80000100a00 */
[----:B0-----:R-:W2:Y:S04]  /*3a200*/  LDL.LU R12, [R1+0x150] ;  /* 0x00015000010c7983 */ /* 0x001ea80000300800 */
[----:B------:R-:W2:Y:S04]  /*3a210*/  LDL.LU R13, [R1+0x154] ;  /* 0x00015400010d7983 */ /* 0x000ea80000300800 */
[----:B------:R-:W2:Y:S01]  /*3a220*/  LDL.LU R14, [R1+0x158] ;  /* 0x00015800010e7983 */ /* 0x000ea20000300800 */
[----:B---3--:R-:W-:-:S03]  /*3a230*/  IMAD.MOV.U32 R15, RZ, RZ, R6 ;  /* 0x000000ffff0f7224 */ /* 0x008fc600078e0006 */
[----:B------:R-:W3:Y:S04]  /*3a240*/  LDL.LU R6, [R1+0x23b4] ;  /* 0x0023b40001067983 */ /* 0x000ee80000300800 */
        /* <DEDUP_REMOVED lines=29> */
[----:B------:R0:W-:Y:S02]  /*3a420*/  STL.64 [R1+0x2390], R12 ;  /* 0x0023900c01007387 */ /* 0x0001e40000100a00 */
[----:B0-----:R-:W-:-:S02]  /*3a430*/  MOV R12, R7 ;  /* 0x00000007000c7202 */ /* 0x001fc40000000f00 */
[----:B------:R-:W3:Y:S04]  /*3a440*/  LDL.LU R7, [R1+0x23a0] ;  /* 0x0023a00001077983 */ /* 0x000ee80000300800 */
[----:B------:R-:W3:Y:S04]  /*3a450*/  LDL.LU R13, [R1+0x1a4] ;  /* 0x0001a400010d7983 */ /* 0x000ee80000300800 */
[----:B------:R-:W3:Y:S04]  /*3a460*/  LDL.LU R14, [R1+0x1a8] ;  /* 0x0001a800010e7983 */ /* 0x000ee80000300800 */
[----:B------:R-:W3:Y:S01]  /*3a470*/  LDL.LU R15, [R1+0x1ac] ;  /* 0x0001ac00010f7983 */ /* 0x000ee20000300800 */
[----:B-----5:R-:W-:Y:S01]  /*3a480*/  IMAD.MOV.U32 R8, RZ, RZ, R17 ;  /* 0x000000ffff087224 */ /* 0x020fe200078e0011 */
[----:B----4-:R-:W-:Y:S01]  /*3a490*/  MOV R9, R16 ;  /* 0x0000001000097202 */ /* 0x010fe20000000f00 */
[----:B------:R-:W-:Y:S01]  /*3a4a0*/  IMAD.MOV.U32 R10, RZ, RZ, R5 ;  /* 0x000000ffff0a7224 */ /* 0x000fe200078e0005 */
[----:B------:R-:W-:Y:S01]  /*3a4b0*/  MOV R11, R4 ;  /* 0x00000004000b7202 */ /* 0x000fe20000000f00 */
[----:B------:R-:W-:Y:S04]  /*3a4c0*/  STL [R1+0x21f0], R2 ;  /* 0x0021f00201007387 */ /* 0x000fe80000100800 */
[----:B------:R-:W0:Y:S02]  /*3a4d0*/  LDSM.16.MT88.4 R16, [R2+UR5+0x3a080] ;  /* 0x03a080050210783b */ /* 0x000e240008004200 */
[----:B---3--:R-:W-:Y:S02]  /*3a4e0*/  HMMA.16816.F32.BF16 R8, R8, R6, R12 ;  /* 0x000000060808723c */ /* 0x008fe4000004180c */
        /* <DEDUP_REMOVED lines=10> */
[----:B------:R1:W-:Y:S01]  /*3a590*/  STL [R1+0x1e8], R10 ;  /* 0x0001e80a01007387 */ /* 0x0003e20000100800 */
[----:B------:R-:W-:-:S03]  /*3a5a0*/  IMAD.MOV.U32 R2, RZ, RZ, R11 ;  /* 0x000000ffff027224 */ /* 0x000fc600078e000b */
[----:B-1----:R-:W2:Y:S04]  /*3a5b0*/  LDL.LU.64 R10, [R1+0x2368] ;  /* 0x00236800010a7983 */ /* 0x002ea80000300a00 */
[----:B------:R-:W2:Y:S04]  /*3a5c0*/  LDL.LU.64 R8, [R1+0x2360] ;  /* 0x0023600001087983 */ /* 0x000ea80000300a00 */
[----:B------:R-:W-:Y:S01]  /*3a5d0*/  STL [R1+0x21f4], R2 ;  /* 0x0021f40201007387 */ /* 0x000fe20000100800 */
[----:B--2---:R-:W-:Y:S03]  /*3a5e0*/  HMMA.16816.F32.BF16 R8, R8, R6, R12 ;  /* 0x000000060808723c */ /* 0x004fe6000004180c */
[----:B------:R-:W2:Y:S04]  /*3a5f0*/  LDL.LU.64 R14, [R1+0x2358] ;  /* 0x00235800010e7983 */ /* 0x000ea80000300a00 */
[----:B------:R-:W2:-:S12]  /*3a600*/  LDL.LU.64 R12, [R1+0x2350] ;  /* 0x00235000010c7983 */ /* 0x000e980000300a00 */
        /* <DEDUP_REMOVED lines=9> */
[----:B------:R-:W-:-:S03]  /*3a6a0*/  MOV R2, R11 ;  /* 0x0000000b00027202 */ /* 0x000fc60000000f00 */
        /* <DEDUP_REMOVED lines=63> */
[----:B-1----:R-:W3:Y:S01]  /*3aaa0*/  LDL.LU R12, [R1+0xc0] ;  /* 0x0000c000010c7983 */ /* 0x002ee20000300800 */
[----:B------:R-:W-:-:S03]  /*3aab0*/  IMAD.MOV.U32 R13, RZ, RZ, R29 ;  /* 0x000000ffff0d7224 */ /* 0x000fc600078e001d */
[----:B------:R-:W4:Y:S04]  /*3aac0*/  LDL.LU R29, [R1+0x2208] ;  /* 0x00220800011d7983 */ /* 0x000f280000300800 */
[----:B--2---:R-:W3:Y:S04]  /*3aad0*/  LDL.LU R14, [R1+0xc8] ;  /* 0x0000c800010e7983 */ /* 0x004ee80000300800 */
[----:B------:R-:W3:Y:S01]  /*3aae0*/  LDL.LU R15, [R1+0xcc] ;  /* 0x0000cc00010f7983 */ /* 0x000ee20000300800 */
[-C--:B0-----:R-:W-:Y:S03]  /*3aaf0*/  HMMA.16816.F32.BF16 R16, R16, R6.reuse, R8 ;  /* 0x000000061010723c */ /* 0x081fe60000041808 */
[----:B------:R-:W2:Y:S04]  /*3ab00*/  LDL.LU.64 R10, [R1+0x2200] ;  /* 0x00220000010a7983 */ /* 0x000ea80000300a00 */
[----:B------:R-:W2:Y:S01]  /*3ab10*/  LDL.LU.64 R8, [R1+0x21f8] ;  /* 0x0021f80001087983 */ /* 0x000ea20000300a00 */
[-C--:B---3--:R-:W-:Y:S11]  /*3ab20*/  HMMA.16816.F32.BF16 R12, R20, R6.reuse, R12 ;  /* 0x00000006140c723c */ /* 0x088ff6000004180c */
[----:B------:R-:W-:Y:S04]  /*3ab30*/  STL.64 [R1+0xd0], R16 ;  /* 0x0000d01001007387 */ /* 0x000fe80000100a00 */
[----:B------:R-:W-:Y:S04]  /*3ab40*/  STL.64 [R1+0xd8], R18 ;  /* 0x0000d81201007387 */ /* 0x000fe80000100a00 */
[----:B------:R-:W-:Y:S04]  /*3ab50*/  LDSM.16.MT88.4 R16, [R3+UR5+0x3c080] ;  /* 0x03c080050310783b */ /* 0x000fe80008004200 */
[----:B------:R-:W-:Y:S04]  /*3ab60*/  STL.64 [R1+0xc0], R12 ;  /* 0x0000c00c01007387 */ /* 0x000fe80000100a00 */
[----:B------:R-:W-:Y:S04]  /*3ab70*/  STL.64 [R1+0xc8], R14 ;  /* 0x0000c80e01007387 */ /* 0x000fe80000100a00 */
[----:B------:R-:W-:Y:S01]  /*3ab80*/  LDSM.16.MT88.4 R12, [R0+UR5+0x3c000] ;  /* 0x03c00005000c783b */ /* 0x000fe20008004200 */
[----:B--2---:R-:W-:Y:S03]  /*3ab90*/  HMMA.16816.F32.BF16 R8, R24, R6, R8 ;  /* 0x000000061808723c */ /* 0x004fe60000041808 */
[----:B----4-:R-:W0:Y:S04]  /*3aba0*/  LDSM.16.M88.4 R4, [R29+UR5+0x40380] ;  /* 0x040380051d04783b */ /* 0x010e280008000200 */
[----:B0-----:R-:W-:-:S12]  /*3abb0*/  STL [R1+0x207c], R6 ;  /* 0x00207c0601007387 */ /* 0x001fd80000100800 */
[----:B------:R-:W-:Y:S04]  /*3abc0*/  STL.64 [R1+0x70], R8 ;  /* 0x0000700801007387 */ /* 0x000fe80000100a00 */
[----:B------:R-:W-:Y:S04]  /*3abd0*/  STL.64 [R1+0x78], R10 ;  /* 0x0000780a01007387 */ /* 0x000fe80000100a00 */
[----:B------:R-:W0:Y:S04]  /*3abe0*/  LDSM.16.MT88.4 R8, [R0+UR5+0x3c080] ;  /* 0x03c080050008783b */ /* 0x000e280008004200 */
[----:B------:R1:W-:Y:S02]  /*3abf0*/  STL [R1+0x2078], R7 ;  /* 0x0020780701007387 */ /* 0x0003e40000100800 */
[----:B-1----:R-:W-:-:S02]  /*3ac00*/  MOV R7, R12 ;  /* 0x0000000c00077202 */ /* 0x002fc40000000f00 */
[----:B0-----:R-:W-:Y:S01]  /*3ac10*/  MOV R12, R10 ;  /* 0x0000000a000c7202 */ /* 0x001fe20000000f00 */
[----:B------:R-:W-:Y:S01]  /*3ac20*/  IMAD.MOV.U32 R25, RZ, RZ, R9 ;  /* 0x000000ffff197224 */ /* 0x000fe200078e0009 */
[----:B------:R-:W-:Y:S01]  /*3ac30*/  MOV R24, R8 ;  /* 0x0000000800187202 */ /* 0x000fe20000000f00 */
[----:B------:R-:W-:Y:S02]  /*3ac40*/  IMAD.MOV.U32 R29, RZ, RZ, R11 ;  /* 0x000000ffff1d7224 */ /* 0x000fe400078e000b */
[----:B------:R-:W0:Y:S02]  /*3ac50*/  LDSM.16.MT88.4 R8, [R0+UR5+0x3c100] ;  /* 0x03c100050008783b */ /* 0x000e240008004200 */
[----:B0-----:R-:W-:Y:S01]  /*3ac60*/  MOV R23, R8 ;  /* 0x0000000800177202 */ /* 0x001fe20000000f00 */
[----:B------:R-:W-:Y:S01]  /*3ac70*/  IMAD.MOV.U32 R22, RZ, RZ, R9 ;  /* 0x000000ffff167224 */ /* 0x000fe200078e0009 */
[----:B------:R-:W-:Y:S01]  /*3ac80*/  MOV R21, R10 ;  /* 0x0000000a00157202 */ /* 0x000fe20000000f00 */
[----:B------:R-:W-:-:S02]  /*3ac90*/  IMAD.MOV.U32 R20, RZ, RZ, R11 ;  /* 0x000000ffff147224 */ /* 0x000fc400078e000b */
[----:B------:R-:W0:Y:S04]  /*3aca0*/  LDSM.16.MT88.4 R8, [R0+UR5+0x3c180] ;  /* 0x03c180050008783b */ /* 0x000e280008004200 */
[----:B------:R1:W-:Y:S01]  /*3acb0*/  STL.64 [R1+0x21e8], R4 ;  /* 0x0021e80401007387 */ /* 0x0003e20000100a00 */
[----:B------:R-:W-:Y:S01]  /*3acc0*/  IMAD.MOV.U32 R6, RZ, RZ, R13 ;  /* 0x000000ffff067224 */ /* 0x000fe200078e000d */
[----:B-1----:R-:W-:Y:S01]  /*3acd0*/  MOV R5, R14 ;  /* 0x0000000e00057202 */ /* 0x002fe20000000f00 */
[----:B------:R-:W-:Y:S01]  /*3ace0*/  IMAD.MOV.U32 R4, RZ, RZ, R15 ;  /* 0x000000ffff047224 */ /* 0x000fe200078e000f */
[----:B0-----:R-:W-:Y:S04]  /*3acf0*/  STL.64 [R1+0x2190], R10 ;  /* 0x0021900a01007387 */ /* 0x001fe80000100a00 */
[----:B------:R-:W-:Y:S04]  /*3ad00*/  STL.64 [R1+0x2188], R8 ;  /* 0x0021880801007387 */ /* 0x000fe80000100a00 */
[----:B------:R0:W-:Y:S02]  /*3ad10*/  STL [R1+0x20b8], R0 ;  /* 0x0020b80001007387 */ /* 0x0001e40000100800 */
[----:B0-----:R-:W-:-:S02]  /*3ad20*/  MOV R0, R12 ;  /* 0x0000000c00007202 */ /* 0x001fc40000000f00 */
[----:B------:R-:W0:Y:S01]  /*3ad30*/  LDSM.16.MT88.4 R12, [R3+UR5+0x3c000] ;  /* 0x03c00005030c783b */ /* 0x000e220008004200 */
[----:B------:R-:W-:Y:S01]  /*3ad40*/  IMAD.MOV.U32 R8, RZ, RZ, R23 ;  /* 0x000000ffff087224 */ /* 0x000fe200078e0017 */
[----:B------:R-:W-:Y:S01]  /*3ad50*/  MOV R9, R22 ;  /* 0x0000001600097202 */ /* 0x000fe20000000f00 */
[----:B------:R-:W-:Y:S01]  /*3ad60*/  IMAD.MOV.U32 R10, RZ, RZ, R21 ;  /* 0x000000ffff0a7224 */ /* 0x000fe200078e0015 */
[----:B------:R-:W-:Y:S02]  /*3ad70*/  MOV R11, R20 ;  /* 0x00000014000b7202 */ /* 0x000fe40000000f00 */
[----:B------:R-:W1:Y:S04]  /*3ad80*/  LDSM.16.MT88.4 R20, [R3+UR5+0x3c100] ;  /* 0x03c100050314783b */ /* 0x000e680008004200 */
[----:B0-----:R-:W-:Y:S04]  /*3ad90*/  STL.64 [R1+0x2180], R14 ;  /* 0x0021800e01007387 */ /* 0x001fe80000100a00 */
[----:B------:R-:W-:Y:S04]  /*3ada0*/  STL.64 [R1+0x2178], R12 ;  /* 0x0021780c01007387 */ /* 0x000fe80000100a00 */
[----:B------:R0:W-:Y:S04]  /*3adb0*/  STL.64 [R1+0x2170], R18 ;  /* 0x0021701201007387 */ /* 0x0001e80000100a00 */
[----:B------:R-:W-:Y:S04]  /*3adc0*/  STL.64 [R1+0x2168], R16 ;  /* 0x0021681001007387 */ /* 0x000fe80000100a00 */
[----:B------:R-:W-:Y:S04]  /*3add0*/  LDSM.16.MT88.4 R12, [R28+UR5+0x3c080] ;  /* 0x03c080051c0c783b */ /* 0x000fe80008004200 */
[----:B-1----:R-:W-:Y:S04]  /*3ade0*/  STL.64 [R1+0x21a0], R22 ;  /* 0x0021a01601007387 */ /* 0x002fe80000100a00 */
[----:B------:R-:W-:Y:S04]  /*3adf0*/  STL.64 [R1+0x2198], R20 ;  /* 0x0021981401007387 */ /* 0x000fe80000100a00 */
[----:B------:R-:W-:Y:S01]  /*3ae00*/  LDSM.16.MT88.4 R20, [R28+UR5+0x3c000] ;  /* 0x03c000051c14783b */ /* 0x000fe20008004200 */
[----:B0-----:R-:W-:Y:S01]  /*3ae10*/  IMAD.MOV.U32 R19, RZ, RZ, R25 ;  /* 0x000000ffff137224 */ /* 0x001fe200078e0019 */
[----:B------:R-:W-:-:S02]  /*3ae20*/  MOV R18, R24 ;  /* 0x0000001800127202 */ /* 0x000fc40000000f00 */
[----:B------:R-:W0:Y:S04]  /*3ae30*/  LDSM.16.MT88.4 R24, [R3+UR5+0x3c180] ;  /* 0x03c180050318783b */ /* 0x000e280008004200 */
[----:B0-----:R0:W-:Y:S04]  /*3ae40*/  STL [R1+0x2144], R24 ;  /* 0x0021441801007387 */ /* 0x0011e80000100800 */
[----:B------:R1:W-:Y:S04]  /*3ae50*/  STL [R1+0x2140], R25 ;  /* 0x0021401901007387 */ /* 0x0003e80000100800 */
[----:B------:R2:W-:Y:S04]  /*3ae60*/  STL [R1+0x213c], R26 ;  /* 0x00213c1a01007387 */ /* 0x0005e80000100800 */
[----:B------:R3:W-:Y:S04]  /*3ae70*/  STL [R1+0x2138], R27 ;  /* 0x0021381b01007387 */ /* 0x0007e80000100800 */
[----:B------:R-:W-:Y:S04]  /*3ae80*/  STL [R1+0x20bc], R3 ;  /* 0x0020bc0301007387 */ /* 0x000fe80000100800 */
[----:B------:R-:W-:Y:S04]  /*3ae90*/  STL.64 [R1+0x60], R20 ;  /* 0x0000601401007387 */ /* 0x000fe80000100a00 */
[----:B------:R-:W-:Y:S04]  /*3aea0*/  STL.64 [R1+0x68], R22 ;  /* 0x0000681601007387 */ /* 0x000fe80000100a00 */
[----:B------:R-:W-:Y:S01]  /*3aeb0*/  LDSM.16.MT88.4 R20, [R28+UR5+0x3c180] ;  /* 0x03c180051c14783b */ /* 0x000fe20008004200 */
[----:B0-----:R-:W-:Y:S01]  /*3aec0*/  IMAD.MOV.U32 R24, RZ, RZ, R12 ;  /* 0x000000ffff187224 */ /* 0x001fe200078e000c */
[----:B-1----:R-:W-:Y:S01]  /*3aed0*/  MOV R25, R13 ;  /* 0x0000000d00197202 */ /* 0x002fe20000000f00 */
[----:B--2---:R-:W-:Y:S01]  /*3aee0*/  IMAD.MOV.U32 R26, RZ, RZ, R14 ;  /* 0x000000ffff1a7224 */ /* 0x004fe200078e000e */
[----:B---3--:R-:W-:-:S05]  /*3aef0*/  MOV R27, R15 ;  /* 0x0000000f001b7202 */ /* 0x008fca0000000f00 */
[----:B------:R-:W-:Y:S04]  /*3af00*/  STL [R1+0x2154], R27 ;  /* 0x0021541b01007387 */ /* 0x000fe80000100800 */
[----:B------:R-:W-:Y:S04]  /*3af10*/  STL [R1+0x2150], R26 ;  /* 0x0021501a01007387 */ /* 0x000fe80000100800 */
[----:B------:R-:W-:Y:S04]  /*3af20*/  STL [R1+0x214c], R25 ;  /* 0x00214c1901007387 */ /* 0x000fe80000100800 */
[----:B------:R-:W-:Y:S04]  /*3af30*/  STL [R1+0x2148], R24 ;  /* 0x0021481801007387 */ /* 0x000fe80000100800 */
[----:B------:R-:W0:Y:S04]  /*3af40*/  LDSM.16.MT88.4 R24, [R28+UR5+0x3c100] ;  /* 0x03c100051c18783b */ /* 0x000e280008004200 */
[----:B------:R-:W2:Y:S01]  /*3af50*/  LDL.LU R12, [R1+0x1c0] ;  /* 0x0001c000010c7983 */ /* 0x000ea20000300800 */
[----:B------:R-:W-:-:S03]  /*3af60*/  IMAD.MOV.U32 R15, RZ, RZ, R2 ;  /* 0x000000ffff0f7224 */ /* 0x000fc600078e0002 */
[----:B0-----:R-:W-:Y:S04]  /*3af70*/  STL.64 [R1+0x40], R24 ;  /* 0x0000401801007387 */ /* 0x001fe80000100a00 */
[----:B------:R-:W-:Y:S04]  /*3af80*/  STL.64 [R1+0x48], R26 ;  /* 0x0000481a01007387 */ /* 0x000fe80000100a00 */
[----:B------:R-:W-:Y:S04]  /*3af90*/  STL.64 [R1+0x30], R20 ;  /* 0x0000301401007387 */ /* 0x000fe80000100a00 */
[----:B------:R-:W-:Y:S04]  /*3afa0*/  STL.64 [R1+0x38], R22 ;  /* 0x0000381601007387 */ /* 0x000fe80000100a00 */
[----:B------:R-:W2:Y:S04]  /*3afb0*/  LDL.LU R13, [R1+0x1c4] ;  /* 0x0001c400010d7983 */ /* 0x000ea80000300800 */
[----:B------:R-:W3:Y:S04]  /*3afc0*/  LDL.LU R14, [R1+0x1c8] ;  /* 0x0001c800010e7983 */ /* 0x000ee80000300800 */
[----:B------:R-:W4:Y:S04]  /*3afd0*/  LDL.LU R2, [R1+0x21f4] ;  /* 0x0021f40001027983 */ /* 0x000f280000300800 */
[----:B---3--:R0:W-:Y:S04]  /*3afe0*/  STL.64 [R1+0x21b0], R14 ;  /* 0x0021b00e01007387 */ /* 0x0081e80000100a00 */
[----:B--2---:R1:W-:Y:S04]  /*3aff0*/  STL.64 [R1+0x21a8], R12 ;  /* 0x0021a80c01007387 */ /* 0x0043e80000100a00 */
[----:B------:R-:W-:Y:S04]  /*3b000*/  STL.64 [R1+0x21c0], R10 ;  /* 0x0021c00a01007387 */ /* 0x000fe80000100a00 */
[----:B------:R2:W-:Y:S01]  /*3b010*/  STL.64 [R1+0x21b8], R8 ;  /* 0x0021b80801007387 */ /* 0x0005e20000100a00 */
[----:B0-----:R-:W-:Y:S01]  /*3b020*/  MOV R14, R0 ;  /* 0x00000000000e7202 */ /* 0x001fe20000000f00 */
[----:B------:R-:W-:Y:S01]  /*3b030*/  IMAD.MOV.U32 R15, RZ, RZ, R29 ;  /* 0x000000ffff0f7224 */ /* 0x000fe200078e001d */
[----:B-1----:R-:W-:Y:S01]  /*3b040*/  MOV R12, R18 ;  /* 0x00000012000c7202 */ /* 0x002fe20000000f00 */
[----:B------:R-:W-:-:S03]  /*3b050*/  IMAD.MOV.U32 R13, RZ, RZ, R19 ;  /* 0x000000ffff0d7224 */ /* 0x000fc600078e0013 */
[----:B------:R0:W-:Y:S04]  /*3b060*/  STL.64 [R1+0x21d0], R14 ;  /* 0x0021d00e01007387 */ /* 0x0001e80000100a00 */
[----:B------:R1:W-:Y:S04]  /*3b070*/  STL.64 [R1+0x21c8], R12 ;  /* 0x0021c80c01007387 */ /* 0x0003e80000100a00 */
[----:B--2---:R-:W2:Y:S04]  /*3b080*/  LDL.LU R8, [R1+0x1e0] ;  /* 0x0001e00001087983 */ /* 0x004ea80000300800 */
[----:B------:R-:W2:Y:S04]  /*3b090*/  LDL.LU R9, [R1+0x1e4] ;  /* 0x0001e40001097983 */ /* 0x000ea80000300800 */
[----:B------:R-:W3:Y:S01]  /*3b0a0*/  LDL.LU R10, [R1+0x1e8] ;  /* 0x0001e800010a7983 */ /* 0x000ee20000300800 */
[----:B----4-:R-:W-:-:S03]  /*3b0b0*/  MOV R11, R2 ;  /* 0x00000002000b7202 */ /* 0x010fc60000000f00 */
[----:B------:R-:W4:Y:S01]  /*3b0c0*/  LDL.LU R2, [R1+0x21f0] ;  /* 0x0021f00001027983 */ /* 0x000f220000300800 */
[----:B0-----:R-:W-:Y:S02]  /*3b0d0*/  IMAD.MOV.U32 R14, RZ, RZ, R5 ;  /* 0x000000ffff0e7224 */ /* 0x001fe400078e0005 */
[----:B-1----:R-:W-:Y:S01]  /*3b0e0*/  IMAD.MOV.U32 R12, RZ, RZ, R7 ;  /* 0x000000ffff0c7224 */ /* 0x002fe200078e0007 */
[----:B------:R-:W-:Y:S02]  /*3b0f0*/  MOV R13, R6 ;  /* 0x00000006000d7202 */ /* 0x000fe40000000f00 */
[----:B------:R-:W-:Y:S02]  /*3b100*/  MOV R15, R4 ;  /* 0x00000004000f7202 */ /* 0x000fe40000000f00 */
[----:B----4-:R-:W0:Y:S04]  /*3b110*/  LDSM.16.MT88.4 R4, [R2+UR5+0x3c000] ;  /* 0x03c000050204783b */ /* 0x010e280008004200 */
[----:B---3--:R-:W-:Y:S04]  /*3b120*/  STL.64 [R1+0x21e0], R10 ;  /* 0x0021e00a01007387 */ /* 0x008fe80000100a00 */
[----:B--2---:R1:W-:Y:S04]  /*3b130*/  STL.64 [R1+0x21d8], R8 ;  /* 0x0021d80801007387 */ /* 0x0043e80000100a00 */
[----:B-1----:R-:W2:Y:S04]  /*3b140*/  LDL.LU R8, [R1+0x1f0] ;  /* 0x0001f00001087983 */ /* 0x002ea80000300800 */
[----:B------:R-:W2:Y:S04]  /*3b150*/  LDL.LU R9, [R1+0x1f4] ;  /* 0x0001f40001097983 */ /* 0x000ea80000300800 */
[----:B------:R-:W2:Y:S04]  /*3b160*/  LDL.LU R10, [R1+0x1f8] ;  /* 0x0001f800010a7983 */ /* 0x000ea80000300800 */
[----:B------:R-:W2:Y:S04]  /*3b170*/  LDL.LU R11, [R1+0x1fc] ;  /* 0x0001fc00010b7983 */ /* 0x000ea80000300800 */
[----:B------:R-:W3:Y:S04]  /*3b180*/  LDL.LU R20, [R1+0x1d0] ;  /* 0x0001d00001147983 */ /* 0x000ee80000300800 */
[----:B------:R-:W3:Y:S04]  /*3b190*/  LDL.LU R21, [R1+0x1d4] ;  /* 0x0001d40001157983 */ /* 0x000ee80000300800 */
[----:B------:R-:W3:Y:S04]  /*3b1a0*/  LDL.LU R22, [R1+0x1d8] ;  /* 0x0001d80001167983 */ /* 0x000ee80000300800 */
[----:B------:R-:W3:Y:S01]  /*3b1b0*/  LDL.LU R23, [R1+0x1dc] ;  /* 0x0001dc0001177983 */ /* 0x000ee20000300800 */
[----:B0-----:R-:W-:Y:S01]  /*3b1c0*/  IMAD.MOV.U32 R27, RZ, RZ, R4 ;  /* 0x000000ffff1b7224 */ /* 0x001fe200078e0004 */
[----:B------:R-:W-:Y:S01]  /*3b1d0*/  MOV R26, R5 ;  /* 0x00000005001a7202 */ /* 0x000fe20000000f00 */
[----:B------:R-:W-:Y:S01]  /*3b1e0*/  IMAD.MOV.U32 R25, RZ, RZ, R6 ;  /* 0x000000ffff197224 */ /* 0x000fe200078e0006 */
[----:B------:R-:W-:-:S02]  /*3b1f0*/  MOV R24, R7 ;  /* 0x0000000700187202 */ /* 0x000fc40000000f00 */
[----:B------:R-:W0:Y:S04]  /*3b200*/  LDSM.16.MT88.4 R4, [R2+UR5+0x3c080] ;  /* 0x03c080050204783b */ /* 0x000e280008004200 */
[----:B------:R0:W-:Y:S04]  /*3b210*/  STL [R1+0x20c0], R28 ;  /* 0x0020c01c01007387 */ /* 0x0001e80000100800 */
[----:B------:R-:W4:Y:S04]  /*3b220*/  LDL.LU R16, [R1+0x1b0] ;  /* 0x0001b00001107983 */ /* 0x000f280000300800 */
[----:B------:R-:W4:Y:S04]  /*3b230*/  LDL.LU R17, [R1+0x1b4] ;  /* 0x0001b40001117983 */ /* 0x000f280000300800 */
[----:B------:R-:W4:Y:S04]  /*3b240*/  LDL.LU R18, [R1+0x1b8] ;  /* 0x0001b80001127983 */ /* 0x000f280000300800 */
[----:B------:R-:W4:Y:S04]  /*3b250*/  LDL.LU R19, [R1+0x1bc] ;  /* 0x0001bc0001137983 */ /* 0x000f280000300800 */
[----:B------:R-:W-:Y:S04]  /*3b260*/  STL [R1+0x2164], R24 ;  /* 0x0021641801007387 */ /* 0x000fe80000100800 */
[----:B------:R-:W-:Y:S04]  /*3b270*/  STL [R1+0x2160], R25 ;  /* 0x0021601901007387 */ /* 0x000fe80000100800 */
[----:B------:R-:W-:Y:S04]  /*3b280*/  STL [R1+0x215c], R26 ;  /* 0x00215c1a01007387 */ /* 0x000fe80000100800 */
[----:B------:R-:W-:Y:S01]  /*3b290*/  STL [R1+0x2158], R27 ;  /* 0x0021581b01007387 */ /* 0x000fe20000100800 */
[----:B0-----:R-:W-:Y:S01]  /*3b2a0*/  IMAD.MOV.U32 R28, RZ, RZ, R5 ;  /* 0x000000ffff1c7224 */ /* 0x001fe200078e0005 */
[----:B------:R-:W-:-:S02]  /*3b2b0*/  MOV R3, R6 ;  /* 0x0000000600037202 */ /* 0x000fc40000000f00 */
[----:B------:R-:W-:Y:S01]  /*3b2c0*/  STL [R1+0xa0], R4 ;  /* 0x0000a00401007387 */ /* 0x000fe20000100800 */
[----:B------:R-:W-:-:S03]  /*3b2d0*/  IMAD.MOV.U32 R0, RZ, RZ, R7 ;  /* 0x000000ffff007224 */ /* 0x000fc600078e0007 */
[----:B------:R-:W0:Y:S04]  /*3b2e0*/  LDSM.16.MT88.4 R4, [R2+UR5+0x3c100] ;  /* 0x03c100050204783b */ /* 0x000e280008004200 */
[----:B0-----:R-:W-:Y:S04]  /*3b2f0*/  STL.64 [R1+0x90], R4 ;  /* 0x0000900401007387 */ /* 0x001fe80000100a00 */
[----:B------:R-:W-:Y:S01]  /*3b300*/  STL [R1+0x98], R6 ;  /* 0x0000980601007387 */ /* 0x000fe20000100800 */
[----:B------:R-:W-:-:S03]  /*3b310*/  MOV R29, R7 ;  /* 0x00000007001d7202 */ /* 0x000fc60000000f00 */
[----:B------:R-:W0:Y:S02]  /*3b320*/  LDSM.16.MT88.4 R4, [R2+UR5+0x3c180] ;  /* 0x03c180050204783b */ /* 0x000e240008004200 */
[----:B0-----:R-:W-:Y:S01]  /*3b330*/  IMAD.MOV.U32 R24, RZ, RZ, R4 ;  /* 0x000000ffff187224 */ /* 0x001fe200078e0004 */
[----:B------:R-:W-:Y:S02]  /*3b340*/  MOV R25, R5 ;  /* 0x0000000500197202 */ /* 0x000fe40000000f00 */
        /* <DEDUP_REMOVED lines=11> */
[----:B------:R-:W3:Y:S01]  /*3b400*/  LDL.LU.64 R8, [R1+0x21b8] ;  /* 0x0021b80001087983 */ /* 0x000ee20000300a00 */
[----:B------:R-:W-:Y:S01]  /*3b410*/  MOV R27, R7 ;  /* 0x00000007001b7202 */ /* 0x000fe20000000f00 */
[----:B------:R-:W-:-:S11]  /*3b420*/  IMAD.MOV.U32 R26, RZ, RZ, R6 ;  /* 0x000000ffff1a7224 */ /* 0x000fd600078e0006 */
[----:B------:R-:W-:Y:S01]  /*3b430*/  MOV R7, R15 ;  /* 0x0000000f00077202 */ /* 0x000fe20000000f00 */
[----:B------:R-:W-:Y:S01]  /*3b440*/  IMAD.MOV.U32 R6, RZ, RZ, R14 ;  /* 0x000000ffff067224 */ /* 0x000fe200078e000e */
[----:B------:R0:W-:Y:S04]  /*3b450*/  STL.64 [R1+0x140], R12 ;  /* 0x0001400c01007387 */ /* 0x0001e80000100a00 */
[----:B------:R-:W2:Y:S04]  /*3b460*/  LDL.LU.64 R14, [R1+0x21b0] ;  /* 0x0021b000010e7983 */ /* 0x000ea80000300a00 */
[----:B0-----:R-:W2:Y:S04]  /*3b470*/  LDL.LU.64 R12, [R1+0x21a8] ;  /* 0x0021a800010c7983 */ /* 0x001ea80000300a00 */
[----:B------:R-:W-:Y:S04]  /*3b480*/  STL [R1+0x2084], R7 ;  /* 0x0020840701007387 */ /* 0x000fe80000100800 */
[----:B------:R-:W-:Y:S01]  /*3b490*/  STL [R1+0x2080], R6 ;  /* 0x0020800601007387 */ /* 0x000fe20000100800 */
[----:B---3--:R-:W-:Y:S03]  /*3b4a0*/  HMMA.16816.F32.BF16 R8, R8, R4, R20 ;  /* 0x000000040808723c */ /* 0x008fe60000041814 */
[----:B------:R-:W3:Y:S04]  /*3b4b0*/  LDL.LU.64 R22, [R1+0x21a0] ;  /* 0x0021a00001167983 */ /* 0x000ee80000300a00 */
[----:B------:R-:W3:-:S12]  /*3b4c0*/  LDL.LU.64 R20, [R1+0x2198] ;  /* 0x0021980001147983 */ /* 0x000ed80000300a00 */
[----:B------:R-:W-:Y:S04]  /*3b4d0*/  STL.64 [R1+0x120], R8 ;  /* 0x0001200801007387 */ /* 0x000fe80000100a00 */
[----:B------:R0:W-:Y:S04]  /*3b4e0*/  STL.64 [R1+0x128], R10 ;  /* 0x0001280a01007387 */ /* 0x0001e80000100a00 */
[----:B0-----:R-:W2:Y:S04]  /*3b4f0*/  LDL.LU.64 R10, [R1+0x2190] ;  /* 0x00219000010a7983 */ /* 0x001ea80000300a00 */
[----:B------:R-:W2:Y:S02]  /*3b500*/  LDL.LU.64 R8, [R1+0x2188] ;  /* 0x0021880001087983 */ /* 0x000ea40000300a00 */
[----:B--2---:R-:W-:Y:S02]  /*3b510*/  HMMA.16816.F32.BF16 R8, R8, R4, R12 ;  /* 0x000000040808723c */ /* 0x004fe4000004180c */
[----:B------:R-:W4:Y:S04]  /*3b520*/  LDL.LU.64 R14, [R1+0x2180] ;  /* 0x00218000010e7983 */ /* 0x000f280000300a00 */
[----:B------:R-:W4:-:S13]  /*3b530*/  LDL.LU.64 R12, [R1+0x2178] ;  /* 0x00217800010c7983 */ /* 0x000f1a0000300a00 */
[----:B------:R0:W-:Y:S01]  /*3b540*/  STL [R1+0xf0], R8 ;  /* 0x0000f00801007387 */ /* 0x0001e20000100800 */
[----:B------:R-:W-:Y:S01]  /*3b550*/  IMAD.MOV.U32 R7, RZ, RZ, R9 ;  /* 0x000000ffff077224 */ /* 0x000fe200078e0009 */
[----:B------:R-:W-:Y:S01]  /*3b560*/  MOV R6, R10 ;  /* 0x0000000a00067202 */ /* 0x000fe20000000f00 */
[----:B------:R-:W-:Y:S01]  /*3b570*/  IMAD.MOV.U32 R2, RZ, RZ, R11 ;  /* 0x000000ffff027224 */ /* 0x000fe200078e000b */
[----:B0-----:R-:W3:Y:S04]  /*3b580*/  LDL.LU R8, [R1+0x1a0] ;  /* 0x0001a00001087983 */ /* 0x001ee80000300800 */
[----:B------:R-:W3:Y:S04]  /*3b590*/  LDL.LU R9, [R1+0x1a4] ;  /* 0x0001a40001097983 */ /* 0x000ee80000300800 */
[----:B------:R-:W3:Y:S04]  /*3b5a0*/  LDL.LU R10, [R1+0x1a8] ;  /* 0x0001a800010a7983 */ /* 0x000ee80000300800 */
[----:B------:R-:W3:Y:S01]  /*3b5b0*/  LDL.LU R11, [R1+0x1ac] ;  /* 0x0001ac00010b7983 */ /* 0x000ee20000300800 */
[----:B----4-:R-:W-:Y:S03]  /*3b5c0*/  HMMA.16816.F32.BF16 R12, R12, R4, R16 ;  /* 0x000000040c0c723c */ /* 0x010fe60000041810 */
[----:B------:R-:W2:Y:S04]  /*3b5d0*/  LDL.LU.64 R18, [R1+0x2170] ;  /* 0x0021700001127983 */ /* 0x000ea80000300a00 */
[----:B------:R-:W2:-:S12]  /*3b5e0*/  LDL.LU.64 R16, [R1+0x2168] ;  /* 0x0021680001107983 */ /* 0x000e980000300a00 */
[----:B------:R0:W-:Y:S04]  /*3b5f0*/  STL.64 [R1+0xe0], R12 ;  /* 0x0000e00c01007387 */ /* 0x0001e80000100a00 */
[----:B------:R1:W-:Y:S04]  /*3b600*/  STL.64 [R1+0xe8], R14 ;  /* 0x0000e80e01007387 */ /* 0x0003e80000100a00 */
[----:B0-----:R-:W2:Y:S04]  /*3b610*/  LDL.LU R12, [R1+0x190] ;  /* 0x00019000010c7983 */ /* 0x001ea80000300800 */
[----:B------:R-:W2:Y:S04]  /*3b620*/  LDL.LU R13, [R1+0x194] ;  /* 0x00019400010d7983 */ /* 0x000ea80000300800 */
[----:B-1----:R-:W2:Y:S04]  /*3b630*/  LDL.LU R14, [R1+0x198] ;  /* 0x00019800010e7983 */ /* 0x002ea80000300800 */
[----:B------:R-:W2:Y:S01]  /*3b640*/  LDL.LU R15, [R1+0x19c] ;  /* 0x00019c00010f7983 */ /* 0x000ea20000300800 */
[-C--:B---3--:R-:W-:Y:S08]  /*3b650*/  HMMA.16816.F32.BF16 R8, R20, R4.reuse, R8 ;  /* 0x000000041408723c */ /* 0x088ff00000041808 */
[----:B--2---:R-:W-:Y:S01]  /*3b660*/  HMMA.16816.F32.BF16 R12, R16, R4, R12 ;  /* 0x00000004100c723c */ /* 0x004fe2000004180c */
[----:B------:R-:W-:-:S02]  /*3b670*/  MOV R16, R24 ;  /* 0x0000001800107202 */ /* 0x000fc40000000f00 */
[----:B------:R-:W-:Y:S01]  /*3b680*/  MOV R18, R26 ;  /* 0x0000001a00127202 */ /* 0x000fe20000000f00 */
[----:B------:R-:W2:Y:S01]  /*3b690*/  LDL.LU R24, [R1+0x2164] ;  /* 0x0021640001187983 */ /* 0x000ea20000300800 */
[----:B------:R-:W-:Y:S02]  /*3b6a0*/  IMAD.MOV.U32 R19, RZ, RZ, R27 ;  /* 0x000000ffff137224 */ /* 0x000fe400078e001b */
[----:B------:R-:W-:-:S12]  /*3b6b0*/  IMAD.MOV.U32 R17, RZ, RZ, R25 ;  /* 0x000000ffff117224 */ /* 0x000fd800078e0019 */
[----:B------:R-:W-:Y:S04]  /*3b6c0*/  STL.64 [R1+0x190], R12 ;  /* 0x0001900c01007387 */ /* 0x000fe80000100a00 */
[----:B------:R-:W-:Y:S04]  /*3b6d0*/  STL.64 [R1+0x198], R14 ;  /* 0x0001980e01007387 */ /* 0x000fe80000100a00 */
[----:B------:R-:W3:Y:S04]  /*3b6e0*/  LDL.LU R25, [R1+0x2160] ;  /* 0x0021600001197983 */ /* 0x000ee80000300800 */
[----:B------:R-:W4:Y:S04]  /*3b6f0*/  LDL.LU R26, [R1+0x215c] ;  /* 0x00215c00011a7983 */ /* 0x000f280000300800 */
[----:B------:R-:W5:Y:S04]  /*3b700*/  LDL.LU R27, [R1+0x2158] ;  /* 0x00215800011b7983 */ /* 0x000f680000300800 */
[----:B------:R-:W-:Y:S04]  /*3b710*/  STL.64 [R1+0x2090], R18 ;  /* 0x0020901201007387 */ /* 0x000fe80000100a00 */
[----:B------:R0:W-:Y:S04]  /*3b720*/  STL.64 [R1+0x2088], R16 ;  /* 0x0020881001007387 */ /* 0x0001e80000100a00 */
[----:B0-----:R-:W2:Y:S04]  /*3b730*/  LDL.LU R16, [R1+0xd0] ;  /* 0x0000d00001107983 */ /* 0x001ea80000300800 */
[----:B------:R-:W-:Y:S04]  /*3b740*/  STL.64 [R1+0x1a0], R8 ;  /* 0x0001a00801007387 */ /* 0x000fe80000100a00 */
[----:B------:R-:W-:Y:S04]  /*3b750*/  STL.64 [R1+0x1a8], R10 ;  /* 0x0001a80a01007387 */ /* 0x000fe80000100a00 */
[----:B------:R-:W2:Y:S04]  /*3b760*/  LDL.LU R17, [R1+0xd4] ;  /* 0x0000d40001117983 */ /* 0x000ea80000300800 */
[----:B------:R-:W2:Y:S04]  /*3b770*/  LDL.LU R18, [R1+0xd8] ;  /* 0x0000d80001127983 */ /* 0x000ea80000300800 */
[----:B------:R-:W2:Y:S04]  /*3b780*/  LDL.LU R19, [R1+0xdc] ;  /* 0x0000dc0001137983 */ /* 0x000ea80000300800 */
[----:B------:R-:W2:Y:S04]  /*3b790*/  LDL.LU R12, [R1+0x30] ;  /* 0x00003000010c7983 */ /* 0x000ea80000300800 */
[----:B------:R-:W2:Y:S04]  /*3b7a0*/  LDL.LU R13, [R1+0x34] ;  /* 0x00003400010d7983 */ /* 0x000ea80000300800 */
[----:B------:R-:W2:Y:S04]  /*3b7b0*/  LDL.LU R14, [R1+0x38] ;  /* 0x00003800010e7983 */ /* 0x000ea80000300800 */
[----:B------:R-:W2:Y:S04]  /*3b7c0*/  LDL.LU R15, [R1+0x3c] ;  /* 0x00003c00010f7983 */ /* 0x000ea80000300800 */
[----:B--2---:R-:W-:Y:S04]  /*3b7d0*/  STL.64 [R1+0x20e0], R14 ;  /* 0x0020e00e01007387 */ /* 0x004fe80000100a00 */
[----:B------:R-:W-:Y:S04]  /*3b7e0*/  STL.64 [R1+0x20d8], R12 ;  /* 0x0020d80c01007387 */ /* 0x000fe80000100a00 */
[----:B------:R-:W-:Y:S04]  /*3b7f0*/  STL.64 [R1+0x20a0], R18 ;  /* 0x0020a01201007387 */ /* 0x000fe80000100a00 */
[----:B------:R5:W-:Y:S02]  /*3b800*/  STL.64 [R1+0x2098], R16 ;  /* 0x0020981001007387 */ /* 0x000be40000100a00 */
[----:B-----5:R-:W-:Y:S01]  /*3b810*/  MOV R16, R27 ;  /* 0x0000001b00107202 */ /* 0x020fe20000000f00 */
[----:B----4-:R-:W-:Y:S01]  /*3b820*/  IMAD.MOV.U32 R17, RZ, RZ, R26 ;  /* 0x000000ffff117224 */ /* 0x010fe200078e001a */
[----:B------:R-:W2:Y:S04]  /*3b830*/  LDL.LU R27, [R1+0x2154] ;  /* 0x00215400011b7983 */ /* 0x000ea80000300800 */
[----:B------:R-:W4:Y:S01]  /*3b840*/  LDL.LU R26, [R1+0x2150] ;  /* 0x00215000011a7983 */ /* 0x000f220000300800 */
[----:B---3--:R-:W-:Y:S01]  /*3b850*/  MOV R18, R25 ;  /* 0x0000001900127202 */ /* 0x008fe20000000f00 */
[----:B------:R-:W-:-:S02]  /*3b860*/  IMAD.MOV.U32 R19, RZ, RZ, R24 ;  /* 0x000000ffff137224 */ /* 0x000fc400078e0018 */
[----:B------:R-:W3:Y:S04]  /*3b870*/  LDL.LU R25, [R1+0x214c] ;  /* 0x00214c0001197983 */ /* 0x000ee80000300800 */
[----:B------:R-:W5:Y:S04]  /*3b880*/  LDL.LU R24, [R1+0x2148] ;  /* 0x0021480001187983 */ /* 0x000f680000300800 */
[----:B------:R-:W2:Y:S04]  /*3b890*/  LDL.LU R12, [R1+0x40] ;  /* 0x00004000010c7983 */ /* 0x000ea80000300800 */
[----:B------:R-:W2:Y:S04]  /*3b8a0*/  LDL.LU R13, [R1+0x44] ;  /* 0x00004400010d7983 */ /* 0x000ea80000300800 */
[----:B------:R-:W2:Y:S04]  /*3b8b0*/  LDL.LU R14, [R1+0x48] ;  /* 0x00004800010e7983 */ /* 0x000ea80000300800 */
[----:B------:R-:W2:Y:S04]  /*3b8c0*/  LDL.LU R15, [R1+0x4c] ;  /* 0x00004c00010f7983 */ /* 0x000ea80000300800 */
[----:B--2---:R4:W-:Y:S04]  /*3b8d0*/  STL.64 [R1+0x2100], R14 ;  /* 0x0021000e01007387 */ /* 0x0049e80000100a00 */
[----:B------:R5:W-:Y:S01]  /*3b8e0*/  STL.64 [R1+0x20f8], R12 ;  /* 0x0020f80c01007387 */ /* 0x000be20000100a00 */
[----:B----4-:R-:W-:-:S02]  /*3b8f0*/  MOV R14, R26 ;  /* 0x0000001a000e7202 */ /* 0x010fc40000000f00 */
[----:B-----5:R-:W-:Y:S01]  /*3b900*/  MOV R12, R24 ;  /* 0x00000018000c7202 */ /* 0x020fe20000000f00 */
[----:B------:R-:W-:Y:S01]  /*3b910*/  IMAD.MOV.U32 R15, RZ, RZ, R27 ;  /* 0x000000ffff0f7224 */ /* 0x000fe200078e001b */
[----:B------:R-:W2:Y:S01]  /*3b920*/  LDL.LU R24, [R1+0x2144] ;  /* 0x0021440001187983 */ /* 0x000ea20000300800 */
[----:B---3--:R-:W-:-:S03]  /*3b930*/  IMAD.MOV.U32 R13, RZ, RZ, R25 ;  /* 0x000000ffff0d7224 */ /* 0x008fc600078e0019 */
[----:B------:R-:W2:Y:S04]  /*3b940*/  LDL.LU R25, [R1+0x2140] ;  /* 0x0021400001197983 */ /* 0x000ea80000300800 */
[----:B------:R-:W2:Y:S04]  /*3b950*/  LDL.LU R26, [R1+0x213c] ;  /* 0x00213c00011a7983 */ /* 0x000ea80000300800 */
[----:B------:R-:W2:Y:S04]  /*3b960*/  LDL.LU R27, [R1+0x2138] ;  /* 0x00213800011b7983 */ /* 0x000ea80000300800 */
[----:B------:R-:W-:Y:S04]  /*3b970*/  STL.64 [R1+0x2120], R14 ;  /* 0x0021200e01007387 */ /* 0x000fe80000100a00 */
[----:B------:R-:W-:Y:S04]  /*3b980*/  STL.64 [R1+0x2118], R12 ;  /* 0x0021180c01007387 */ /* 0x000fe80000100a00 */
[----:B------:R-:W-:Y:S04]  /*3b990*/  STL.64 [R1+0x20d0], R18 ;  /* 0x0020d01201007387 */ /* 0x000fe80000100a00 */
[----:B------:R0:W-:Y:S04]  /*3b9a0*/  STL.64 [R1+0x20c8], R16 ;  /* 0x0020c81001007387 */ /* 0x0001e80000100a00 */
[----:B0-----:R-:W3:Y:S04]  /*3b9b0*/  LDL.LU R16, [R1+0x110] ;  /* 0x0001100001107983 */ /* 0x001ee80000300800 */
[----:B------:R-:W3:Y:S04]  /*3b9c0*/  LDL.LU R17, [R1+0x114] ;  /* 0x0001140001117983 */ /* 0x000ee80000300800 */
[----:B------:R-:W4:Y:S04]  /*3b9d0*/  LDL.LU R18, [R1+0x118] ;  /* 0x0001180001127983 */ /* 0x000f280000300800 */
[----:B------:R-:W4:Y:S04]  /*3b9e0*/  LDL.LU R19, [R1+0x11c] ;  /* 0x00011c0001137983 */ /* 0x000f280000300800 */
[----:B------:R-:W2:Y:S04]  /*3b9f0*/  LDL.LU R8, [R1+0x180] ;  /* 0x0001800001087983 */ /* 0x000ea80000300800 */
[----:B------:R-:W2:Y:S04]  /*3ba00*/  LDL.LU R9, [R1+0x184] ;  /* 0x0001840001097983 */ /* 0x000ea80000300800 */
[----:B------:R-:W2:Y:S04]  /*3ba10*/  LDL.LU R10, [R1+0x188] ;  /* 0x00018800010a7983 */ /* 0x000ea80000300800 */
[----:B------:R-:W2:Y:S04]  /*3ba20*/  LDL.LU R11, [R1+0x18c] ;  /* 0x00018c00010b7983 */ /* 0x000ea80000300800 */
[----:B------:R-:W5:Y:S04]  /*3ba30*/  LDL.LU R12, [R1+0x60] ;  /* 0x00006000010c7983 */ /* 0x000f680000300800 */
[----:B------:R-:W5:Y:S04]  /*3ba40*/  LDL.LU R13, [R1+0x64] ;  /* 0x00006400010d7983 */ /* 0x000f680000300800 */
[----:B------:R-:W5:Y:S04]  /*3ba50*/  LDL.LU R14, [R1+0x68] ;  /* 0x00006800010e7983 */ /* 0x000f680000300800 */
[----:B------:R-:W5:Y:S04]  /*3ba60*/  LDL.LU R15, [R1+0x6c] ;  /* 0x00006c00010f7983 */ /* 0x000f680000300800 */
[----:B----4-:R-:W-:Y:S04]  /*3ba70*/  STL.64 [R1+0x20f0], R18 ;  /* 0x0020f01201007387 */ /* 0x010fe80000100a00 */
[----:B---3--:R0:W-:Y:S04]  /*3ba80*/  STL.64 [R1+0x20e8], R16 ;  /* 0x0020e81001007387 */ /* 0x0081e80000100a00 */
[----:B0-----:R-:W3:Y:S04]  /*3ba90*/  LDL.LU R16, [R1+0x130] ;  /* 0x0001300001107983 */ /* 0x001ee80000300800 */
[----:B------:R-:W3:Y:S04]  /*3baa0*/  LDL.LU R17, [R1+0x134] ;  /* 0x0001340001117983 */ /* 0x000ee80000300800 */
[----:B------:R-:W4:Y:S04]  /*3bab0*/  LDL.LU R18, [R1+0x138] ;  /* 0x0001380001127983 */ /* 0x000f280000300800 */
[----:B------:R-:W4:Y:S04]  /*3bac0*/  LDL.LU R19, [R1+0x13c] ;  /* 0x00013c0001137983 */ /* 0x000f280000300800 */
[----:B----4-:R-:W-:Y:S04]  /*3bad0*/  STL.64 [R1+0x2110], R18 ;  /* 0x0021101201007387 */ /* 0x010fe80000100a00 */
[----:B---3--:R0:W-:Y:S04]  /*3bae0*/  STL.64 [R1+0x2108], R16 ;  /* 0x0021081001007387 */ /* 0x0081e80000100a00 */
[----:B0-----:R-:W3:Y:S04]  /*3baf0*/  LDL.LU R16, [R1+0x150] ;  /* 0x0001500001107983 */ /* 0x001ee80000300800 */
[----:B------:R-:W3:Y:S04]  /*3bb00*/  LDL.LU R17, [R1+0x154] ;  /* 0x0001540001117983 */ /* 0x000ee80000300800 */
[----:B------:R-:W4:Y:S04]  /*3bb10*/  LDL.LU R18, [R1+0x158] ;  /* 0x0001580001127983 */ /* 0x000f280000300800 */
[----:B------:R-:W4:Y:S01]  /*3bb20*/  LDL.LU R19, [R1+0x15c] ;  /* 0x00015c0001137983 */ /* 0x000f220000300800 */
[-C--:B--2---:R-:W-:Y:S03]  /*3bb30*/  HMMA.16816.F32.BF16 R8, R24, R4.reuse, R8 ;  /* 0x000000041808723c */ /* 0x084fe60000041808 */
[----:B----4-:R-:W-:Y:S04]  /*3bb40*/  STL.64 [R1+0x2130], R18 ;  /* 0x0021301201007387 */ /* 0x010fe80000100a00 */
[----:B---3--:R0:W-:Y:S04]  /*3bb50*/  STL.64 [R1+0x2128], R16 ;  /* 0x0021281001007387 */ /* 0x0081e80000100a00 */
[----:B0-----:R-:W5:Y:S04]  /*3bb60*/  LDL.LU R16, [R1+0x170] ;  /* 0x0001700001107983 */ /* 0x001f680000300800 */
[----:B------:R-:W5:Y:S04]  /*3bb70*/  LDL.LU R17, [R1+0x174] ;  /* 0x0001740001117983 */ /* 0x000f680000300800 */
[----:B------:R-:W5:Y:S04]  /*3bb80*/  LDL.LU R18, [R1+0x178] ;  /* 0x0001780001127983 */ /* 0x000f680000300800 */
[----:B------:R-:W5:Y:S04]  /*3bb90*/  LDL.LU R19, [R1+0x17c] ;  /* 0x00017c0001137983 */ /* 0x000f680000300800 */
[----:B------:R-:W2:Y:S04]  /*3bba0*/  LDL.LU R20, [R1+0x70] ;  /* 0x0000700001147983 */ /* 0x000ea80000300800 */
        /* <DEDUP_REMOVED lines=19> */
[----:B------:R-:W4:Y:S04]  /*3bce0*/  LDL.LU.64 R18, [R1+0x2130] ;  /* 0x0021300001127983 */ /* 0x000f280000300a00 */
[----:B------:R-:W4:Y:S04]  /*3bcf0*/  LDL.LU.64 R16, [R1+0x2128] ;  /* 0x0021280001107983 */ /* 0x000f280000300a00 */
[----:B------:R-:W-:Y:S04]  /*3bd00*/  STL.64 [R1+0x170], R12 ;  /* 0x0001700c01007387 */ /* 0x000fe80000100a00 */
[----:B------:R0:W-:Y:S04]  /*3bd10*/  STL.64 [R1+0x178], R14 ;  /* 0x0001780e01007387 */ /* 0x0001e80000100a00 */
[----:B0-----:R-:W4:Y:S04]  /*3bd20*/  LDL.LU.64 R14, [R1+0x2120] ;  /* 0x00212000010e7983 */ /* 0x001f280000300a00 */
[----:B------:R-:W4:Y:S01]  /*3bd30*/  LDL.LU.64 R12, [R1+0x2118] ;  /* 0x00211800010c7983 */ /* 0x000f220000300a00 */
[----:B------:R-:W-:Y:S01]  /*3bd40*/  MOV R27, R29 ;  /* 0x0000001d001b7202 */ /* 0x000fe20000000f00 */
[----:B----4-:R-:W-:Y:S02]  /*3bd50*/  HMMA.16816.F32.BF16 R12, R12, R4, R16 ;  /* 0x000000040c0c723c */ /* 0x010fe40000041810 */
[----:B------:R-:W4:Y:S04]  /*3bd60*/  LDL.LU.64 R18, [R1+0x2110] ;  /* 0x0021100001127983 */ /* 0x000f280000300a00 */
[----:B------:R-:W4:-:S13]  /*3bd70*/  LDL.LU.64 R16, [R1+0x2108] ;  /* 0x0021080001107983 */ /* 0x000f1a0000300a00 */
[----:B------:R-:W-:Y:S04]  /*3bd80*/  STL.64 [R1+0x150], R12 ;  /* 0x0001500c01007387 */ /* 0x000fe80000100a00 */
[----:B------:R0:W-:Y:S01]  /*3bd90*/  STL [R1+0x158], R14 ;  /* 0x0001580e01007387 */ /* 0x0001e20000100800 */
[----:B------:R-:W-:-:S03]  /*3bda0*/  IMAD.MOV.U32 R29, RZ, RZ, R15 ;  /* 0x000000ffff1d7224 */ /* 0x000fc600078e000f */
[----:B0-----:R-:W4:Y:S04]  /*3bdb0*/  LDL.LU.64 R14, [R1+0x2100] ;  /* 0x00210000010e7983 */ /* 0x001f280000300a00 */
[----:B------:R-:W4:Y:S04]  /*3bdc0*/  LDL.LU.64 R12, [R1+0x20f8] ;  /* 0x0020f800010c7983 */ /* 0x000f280000300a00 */
[----:B------:R-:W-:Y:S01]  /*3bdd0*/  STL [R1+0x1ff0], R29 ;  /* 0x001ff01d01007387 */ /* 0x000fe20000100800 */
[----:B----4-:R-:W-:Y:S03]  /*3bde0*/  HMMA.16816.F32.BF16 R12, R12, R4, R16 ;  /* 0x000000040c0c723c */ /* 0x010fe60000041810 */
[----:B------:R-:W4:Y:S04]  /*3bdf0*/  LDL.LU.64 R18, [R1+0x20f0] ;  /* 0x0020f00001127983 */ /* 0x000f280000300a00 */
[----:B------:R-:W4:-:S12]  /*3be00*/  LDL.LU.64 R16, [R1+0x20e8] ;  /* 0x0020e80001107983 */ /* 0x000f180000300a00 */
[----:B------:R-:W-:Y:S04]  /*3be10*/  STL.64 [R1+0x130], R12 ;  /* 0x0001300c01007387 */ /* 0x000fe80000100a00 */
[----:B------:R0:W-:Y:S04]  /*3be20*/  STL.64 [R1+0x138], R14 ;  /* 0x0001380e01007387 */ /* 0x0001e80000100a00 */
[----:B0-----:R-:W4:Y:S04]  /*3be30*/  LDL.LU.64 R14, [R1+0x20e0] ;  /* 0x0020e000010e7983 */ /* 0x001f280000300a00 */
[----:B------:R-:W4:Y:S02]  /*3be40*/  LDL.LU.64 R12, [R1+0x20d8] ;  /* 0x0020d800010c7983 */ /* 0x000f240000300a00 */
[----:B----4-:R-:W-:Y:S02]  /*3be50*/  HMMA.16816.F32.BF16 R12, R12, R4, R16 ;  /* 0x000000040c0c723c */ /* 0x010fe40000041810 */
[----:B------:R-:W2:Y:S04]  /*3be60*/  LDL.LU.64 R18, [R1+0x20d0] ;  /* 0x0020d00001127983 */ /* 0x000ea80000300a00 */
[----:B------:R-:W2:-:S13]  /*3be70*/  LDL.LU.64 R16, [R1+0x20c8] ;  /* 0x0020c80001107983 */ /* 0x000e9a0000300a00 */
[----:B------:R0:W-:Y:S04]  /*3be80*/  STL [R1+0x2040], R12 ;  /* 0x0020400c01007387 */ /* 0x0001e80000100800 */
[----:B------:R1:W-:Y:S04]  /*3be90*/  STL [R1+0x203c], R13 ;  /* 0x00203c0d01007387 */ /* 0x0003e80000100800 */
[----:B------:R4:W-:Y:S04]  /*3bea0*/  STL [R1+0x2038], R14 ;  /* 0x0020380e01007387 */ /* 0x0009e80000100800 */
[----:B------:R5:W-:Y:S04]  /*3beb0*/  STL [R1+0x2034], R15 ;  /* 0x0020340f01007387 */ /* 0x000be80000100800 */
[----:B0-----:R-:W3:Y:S01]  /*3bec0*/  LDL.LU R12, [R1+0xa0] ;  /* 0x0000a000010c7983 */ /* 0x001ee20000300800 */
[----:B-1----:R-:W-:-:S03]  /*3bed0*/  MOV R13, R28 ;  /* 0x0000001c000d7202 */ /* 0x002fc60000000f00 */
[----:B------:R-:W3:Y:S01]  /*3bee0*/  LDL.LU R28, [R1+0x20c0] ;  /* 0x0020c000011c7983 */ /* 0x000ee20000300800 */
[----:B----4-:R-:W-:Y:S01]  /*3bef0*/  IMAD.MOV.U32 R14, RZ, RZ, R3 ;  /* 0x000000ffff0e7224 */ /* 0x010fe200078e0003 */
[----:B-----5:R-:W-:Y:S02]  /*3bf00*/  MOV R15, R0 ;  /* 0x00000000000f7202 */ /* 0x020fe40000000f00 */
[----:B------:R-:W4:Y:S04]  /*3bf10*/  LDL.LU R3, [R1+0x20bc] ;  /* 0x0020bc0001037983 */ /* 0x000f280000300800 */
[----:B------:R-:W5:Y:S01]  /*3bf20*/  LDL.LU R0, [R1+0x20b8] ;  /* 0x0020b80001007983 */ /* 0x000f620000300800 */
        /* <DEDUP_REMOVED lines=8> */
[----:B------:R0:W-:Y:S01]  /*3bfb0*/  STL [R1+0x1ff4], R29 ;  /* 0x001ff41d01007387 */ /* 0x0001e20000100800 */
[----:B---3--:R-:W-:Y:S03]  /*3bfc0*/  HMMA.16816.F32.BF16 R8, R24, R4, R8 ;  /* 0x000000041808723c */ /* 0x008fe60000041808 */
[----:B-----5:R-:W-:-:S15]  /*3bfd0*/  LDSM.16.MT88.4 R24, [R0+UR5+0x3e100] ;  /* 0x03e100050018783b */ /* 0x020fde0008004200 */
[----:B------:R-:W-:Y:S01]  /*3bfe0*/  NOP ;  /* 0x0000000000007918 */ /* 0x000fe20000000000 */
[----:B0-----:R-:W-:Y:S01]  /*3bff0*/  MOV R29, R11 ;  /* 0x0000000b001d7202 */ /* 0x001fe20000000f00 */
[-C--:B--2---:R-:W-:Y:S01]  /*3c000*/  HMMA.16816.F32.BF16 R12, R12, R4.reuse, R16 ;  /* 0x000000040c0c723c */ /* 0x084fe20000041810 */
[----:B------:R-:W2:Y:S04]  /*3c010*/  LDL.LU.64 R18, [R1+0x2090] ;  /* 0x0020900001127983 */ /* 0x000ea80000300a00 */
[----:B------:R-:W2:Y:S04]  /*3c020*/  LDL.LU.64 R16, [R1+0x2088] ;  /* 0x0020880001107983 */ /* 0x000ea80000300a00 */
[----:B------:R-:W-:Y:S10]  /*3c030*/  STL.64 [R1+0x60], R8 ;  /* 0x0000600801007387 */ /* 0x000ff40000100a00 */
[----:B------:R-:W-:Y:S04]  /*3c040*/  STL.64 [R1+0xa0], R12 ;  /* 0x0000a00c01007387 */ /* 0x000fe80000100a00 */
[----:B------:R-:W-:Y:S04]  /*3c050*/  STL.64 [R1+0xa8], R14 ;  /* 0x0000a80e01007387 */ /* 0x000fe80000100a00 */
[----:B------:R-:W-:Y:S04]  /*3c060*/  STL [R1+0x68], R10 ;  /* 0x0000680a01007387 */ /* 0x000fe80000100800 */
[----:B------:R-:W0:Y:S04]  /*3c070*/  LDSM.16.MT88.4 R8, [R0+UR5+0x3e180] ;  /* 0x03e180050008783b */ /* 0x000e280008004200 */
[----:B------:R-:W-:Y:S04]  /*3c080*/  STL [R1+0x1ff8], R29 ;  /* 0x001ff81d01007387 */ /* 0x000fe80000100800 */
[----:B0-----:R-:W-:Y:S01]  /*3c090*/  STL.64 [R1+0x2070], R10 ;  /* 0x0020700a01007387 */ /* 0x001fe20000100a00 */
[----:B--2---:R-:W-:Y:S03]  /*3c0a0*/  HMMA.16816.F32.BF16 R12, R16, R4, R20 ;  /* 0x00000004100c723c */ /* 0x004fe60000041814 */
[----:B----4-:R-:W0:Y:S04]  /*3c0b0*/  LDSM.16.MT88.4 R16, [R3+UR5+0x3e180] ;  /* 0x03e180050310783b */ /* 0x010e280008004200 */
[----:B------:R-:W-:-:S12]  /*3c0c0*/  LDSM.16.MT88.4 R20, [R28+UR5+0x3e180] ;  /* 0x03e180051c14783b */ /* 0x000fd80008004200 */
[----:B------:R-:W-:Y:S04]  /*3c0d0*/  STL.64 [R1+0x50], R12 ;  /* 0x0000500c01007387 */ /* 0x000fe80000100a00 */
[----:B------:R-:W-:Y:S04]  /*3c0e0*/  STL.64 [R1+0x58], R14 ;  /* 0x0000580e01007387 */ /* 0x000fe80000100a00 */
[----:B------:R-:W1:Y:S04]  /*3c0f0*/  LDSM.16.MT88.4 R12, [R0+UR5+0x3e000] ;  /* 0x03e00005000c783b */ /* 0x000e680008004200 */
[----:B------:R-:W-:Y:S04]  /*3c100*/  STL.64 [R1+0x2068], R8 ;  /* 0x0020680801007387 */ /* 0x000fe80000100a00 */
[----:B0-----:R0:W-:Y:S02]  /*3c110*/  STL.64 [R1+0x2060], R18 ;  /* 0x0020601201007387 */ /* 0x0011e40000100a00 */
[----:B0-----:R-:W-:Y:S01]  /*3c120*/  IMAD.MOV.U32 R19, RZ, RZ, R2 ;  /* 0x000000ffff137224 */ /* 0x001fe200078e0002 */
[----:B-1----:R-:W-:Y:S01]  /*3c130*/  MOV R10, R12 ;  /* 0x0000000c000a7202 */ /* 0x002fe20000000f00 */
[----:B------:R-:W-:Y:S01]  /*3c140*/  IMAD.MOV.U32 R9, RZ, RZ, R13 ;  /* 0x000000ffff097224 */ /* 0x000fe200078e000d */
[----:B------:R-:W-:Y:S01]  /*3c150*/  MOV R8, R14 ;  /* 0x0000000e00087202 */ /* 0x000fe20000000f00 */
[----:B------:R-:W-:-:S02]  /*3c160*/  IMAD.MOV.U32 R2, RZ, RZ, R15 ;  /* 0x000000ffff027224 */ /* 0x000fc400078e000f */
[----:B------:R-:W0:Y:S04]  /*3c170*/  LDSM.16.MT88.4 R12, [R0+UR5+0x3e080] ;  /* 0x03e08005000c783b */ /* 0x000e280008004200 */
[----:B------:R1:W-:Y:S01]  /*3c180*/  STL.64 [R1+0x2058], R16 ;  /* 0x0020581001007387 */ /* 0x0003e20000100a00 */
[----:B------:R-:W-:-:S03]  /*3c190*/  MOV R18, R6 ;  /* 0x0000000600127202 */ /* 0x000fc60000000f00 */
[----:B-1----:R-:W2:Y:S01]  /*3c1a0*/  LDL.LU R16, [R1+0xf0] ;  /* 0x0000f00001107983 */ /* 0x002ea20000300800 */
[----:B------:R-:W-:-:S03]  /*3c1b0*/  IMAD.MOV.U32 R17, RZ, RZ, R7 ;  /* 0x000000ffff117224 */ /* 0x000fc600078e0007 */
[----:B------:R-:W3:Y:S04]  /*3c1c0*/  LDL.LU R7, [R1+0x2084] ;  /* 0x0020840001077983 */ /* 0x000ee80000300800 */
[----:B------:R-:W4:Y:S04]  /*3c1d0*/  LDL.LU R6, [R1+0x2080] ;  /* 0x0020800001067983 */ /* 0x000f280000300800 */
[----:B------:R0:W-:Y:S02]  /*3c1e0*/  STL [R1+0x2030], R28 ;  /* 0x0020301c01007387 */ /* 0x0001e40000100800 */
[----:B0-----:R-:W-:Y:S01]  /*3c1f0*/  MOV R28, R13 ;  /* 0x0000000d001c7202 */ /* 0x001fe20000000f00 */
[----:B------:R-:W-:Y:S01]  /*3c200*/  IMAD.MOV.U32 R5, RZ, RZ, R14 ;  /* 0x000000ffff057224 */ /* 0x000fe200078e000e */
[----:B------:R0:W-:Y:S01]  /*3c210*/  STL [R1+0x20], R12 ;  /* 0x0000200c01007387 */ /* 0x0001e20000100800 */
[----:B------:R-:W-:-:S02]  /*3c220*/  MOV R4, R15 ;  /* 0x0000000f00047202 */ /* 0x000fc40000000f00 */
[----:B------:R-:W-:Y:S01]  /*3c230*/  MOV R13, R25 ;  /* 0x00000019000d7202 */ /* 0x000fe20000000f00 */
[----:B------:R-:W-:Y:S01]  /*3c240*/  IMAD.MOV.U32 R14, RZ, RZ, R26 ;  /* 0x000000ffff0e7224 */ /* 0x000fe200078e001a */
[----:B------:R-:W-:Y:S01]  /*3c250*/  MOV R15, R27 ;  /* 0x0000001b000f7202 */ /* 0x000fe20000000f00 */
[----:B0-----:R-:W-:Y:S02]  /*3c260*/  IMAD.MOV.U32 R12, RZ, RZ, R24 ;  /* 0x000000ffff0c7224 */ /* 0x001fe400078e0018 */
[----:B------:R-:W0:Y:S04]  /*3c270*/  LDSM.16.MT88.4 R24, [R3+UR5+0x3e000] ;  /* 0x03e000050318783b */ /* 0x000e280008004200 */
[----:B0-----:R-:W-:Y:S04]  /*3c280*/  STL.64 [R1+0x2008], R26 ;  /* 0x0020081a01007387 */ /* 0x001fe80000100a00 */
[----:B------:R0:W-:Y:S04]  /*3c290*/  STL.64 [R1+0x2000], R24 ;  /* 0x0020001801007387 */ /* 0x0001e80000100a00 */
[----:B0-----:R-:W5:Y:S04]  /*3c2a0*/  LDL.LU R24, [R1+0x140] ;  /* 0x0001400001187983 */ /* 0x001f680000300800 */
[----:B------:R-:W5:Y:S01]  /*3c2b0*/  LDL.LU R25, [R1+0x144] ;  /* 0x0001440001197983 */ /* 0x000f620000300800 */
[----:B---3--:R-:W-:Y:S01]  /*3c2c0*/  MOV R27, R7 ;  /* 0x00000007001b7202 */ /* 0x008fe20000000f00 */
[----:B----4-:R-:W-:-:S02]  /*3c2d0*/  IMAD.MOV.U32 R26, RZ, RZ, R6 ;  /* 0x000000ffff1a7224 */ /* 0x010fc400078e0006 */
[----:B------:R-:W2:Y:S04]  /*3c2e0*/  LDL.LU R6, [R1+0x207c] ;  /* 0x00207c0001067983 */ /* 0x000ea80000300800 */
[----:B------:R-:W2:Y:S04]  /*3c2f0*/  LDL.LU R7, [R1+0x2078] ;  /* 0x0020780001077983 */ /* 0x000ea80000300800 */
[----:B------:R0:W-:Y:S02]  /*3c300*/  STL.64 [R1+0x2018], R26 ;  /* 0x0020181a01007387 */ /* 0x0001e40000100a00 */
[----:B0-----:R-:W-:Y:S01]  /*3c310*/  IMAD.MOV.U32 R26, RZ, RZ, R8 ;  /* 0x000000ffff1a7224 */ /* 0x001fe200078e0008 */
[----:B------:R-:W-:Y:S01]  /*3c320*/  MOV R27, R2 ;  /* 0x00000002001b7202 */ /* 0x000fe20000000f00 */
[----:B-----5:R0:W-:Y:S02]  /*3c330*/  STL.64 [R1+0x2010], R24 ;  /* 0x0020101801007387 */ /* 0x0201e40000100a00 */
[----:B0-----:R-:W-:Y:S01]  /*3c340*/  IMAD.MOV.U32 R24, RZ, RZ, R10 ;  /* 0x000000ffff187224 */ /* 0x001fe200078e000a */
[----:B------:R-:W-:-:S02]  /*3c350*/  MOV R25, R9 ;  /* 0x0000000900197202 */ /* 0x000fc40000000f00 */
[----:B------:R-:W0:Y:S02]  /*3c360*/  LDSM.16.MT88.4 R8, [R3+UR5+0x3e080] ;  /* 0x03e080050308783b */ /* 0x000e240008004200 */
[----:B0-----:R-:W-:Y:S02]  /*3c370*/  MOV R29, R10 ;  /* 0x0000000a001d7202 */ /* 0x001fe40000000f00 */
[----:B------:R0:W-:Y:S01]  /*3c380*/  STL [R1+0x40], R8 ;  /* 0x0000400801007387 */ /* 0x0001e20000100800 */
[----:B------:R-:W-:Y:S02]  /*3c390*/  IMAD.MOV.U32 R0, RZ, RZ, R11 ;  /* 0x000000ffff007224 */ /* 0x000fe400078e000b */
[----:B------:R-:W-:Y:S01]  /*3c3a0*/  IMAD.MOV.U32 R2, RZ, RZ, R9 ;  /* 0x000000ffff027224 */ /* 0x000fe200078e0009 */
[----:B------:R-:W2:Y:S04]  /*3c3b0*/  LDL.LU.64 R10, [R1+0x2070] ;  /* 0x00207000010a7983 */ /* 0x000ea80000300a00 */
[----:B0-----:R-:W2:Y:S02]  /*3c3c0*/  LDL.LU.64 R8, [R1+0x2068] ;  /* 0x0020680001087983 */ /* 0x001ea40000300a00 */
[----:B--2---:R-:W-:Y:S02]  /*3c3d0*/  HMMA.16816.F32.BF16 R8, R8, R6, R16 ;  /* 0x000000060808723c */ /* 0x004fe40000041810 */
[----:B------:R-:W2:Y:S04]  /*3c3e0*/  LDL.LU.64 R18, [R1+0x2060] ;  /* 0x0020600001127983 */ /* 0x000ea80000300a00 */
[----:B------:R-:W2:-:S13]  /*3c3f0*/  LDL.LU.64 R16, [R1+0x2058] ;  /* 0x0020580001107983 */ /* 0x000e9a0000300a00 */
[----:B------:R-:W-:Y:S04]  /*3c400*/  STL.64 [R1+0x1c0], R8 ;  /* 0x0001c00801007387 */ /* 0x000fe80000100a00 */
[----:B------:R0:W-:Y:S04]  /*3c410*/  STL.64 [R1+0x1c8], R10 ;  /* 0x0001c80a01007387 */ /* 0x0001e80000100a00 */
[----:B0-----:R-:W2:Y:S04]  /*3c420*/  LDL.LU.64 R10, [R1+0x2050] ;  /* 0x00205000010a7983 */ /* 0x001ea80000300a00 */
[----:B------:R-:W2:Y:S02]  /*3c430*/  LDL.LU.64 R8, [R1+0x2048] ;  /* 0x0020480001087983 */ /* 0x000ea40000300a00 */
[----:B--2---:R-:W-:Y:S01]  /*3c440*/  HMMA.16816.F32.BF16 R8, R16, R6, R8 ;  /* 0x000000061008723c */ /* 0x004fe20000041808 */
[----:B------:R-:W-:-:S02]  /*3c450*/  MOV R16, R12 ;  /* 0x0000000c00107202 */ /* 0x000fc40000000f00 */
[----:B------:R-:W2:Y:S01]  /*3c460*/  LDL.LU R12, [R1+0x2040] ;  /* 0x00204000010c7983 */ /* 0x000ea20000300800 */
[----:B------:R-:W-:Y:S01]  /*3c470*/  IMAD.MOV.U32 R17, RZ, RZ, R13 ;  /* 0x000000ffff117224 */ /* 0x000fe200078e000d */
[----:B------:R-:W-:Y:S01]  /*3c480*/  MOV R18, R14 ;  /* 0x0000000e00127202 */ /* 0x000fe20000000f00 */
[----:B------:R-:W-:-:S13]  /*3c490*/  IMAD.MOV.U32 R19, RZ, RZ, R15 ;  /* 0x000000ffff137224 */ /* 0x000fda00078e000f */
[----:B------:R-:W-:Y:S04]  /*3c4a0*/  STL.64 [R1+0x1b0], R8 ;  /* 0x0001b00801007387 */ /* 0x000fe80000100a00 */
[----:B------:R-:W-:Y:S04]  /*3c4b0*/  STL.64 [R1+0x1b8], R10 ;  /* 0x0001b80a01007387 */ /* 0x000fe80000100a00 */
[----:B------:R-:W2:Y:S04]  /*3c4c0*/  LDL.LU R13, [R1+0x203c] ;  /* 0x00203c00010d7983 */ /* 0x000ea80000300800 */
[----:B------:R-:W2:Y:S04]  /*3c4d0*/  LDL.LU R14, [R1+0x2038] ;  /* 0x00203800010e7983 */ /* 0x000ea80000300800 */
[----:B------:R-:W2:Y:S04]  /*3c4e0*/  LDL.LU R15, [R1+0x2034] ;  /* 0x00203400010f7983 */ /* 0x000ea80000300800 */
[----:B------:R-:W-:Y:S04]  /*3c4f0*/  STL.64 [R1+0x2028], R18 ;  /* 0x0020281201007387 */ /* 0x000fe80000100a00 */
[----:B------:R0:W-:Y:S04]  /*3c500*/  STL.64 [R1+0x2020], R16 ;  /* 0x0020201001007387 */ /* 0x0001e80000100a00 */
[----:B0-----:R-:W3:Y:S04]  /*3c510*/  LDL.LU R16, [R1+0x160] ;  /* 0x0001600001107983 */ /* 0x001ee80000300800 */
[----:B------:R-:W3:Y:S04]  /*3c520*/  LDL.LU R17, [R1+0x164] ;  /* 0x0001640001117983 */ /* 0x000ee80000300800 */
[----:B------:R-:W3:Y:S04]  /*3c530*/  LDL.LU R18, [R1+0x168] ;  /* 0x0001680001127983 */ /* 0x000ee80000300800 */
[----:B------:R-:W3:Y:S04]  /*3c540*/  LDL.LU R19, [R1+0x16c] ;  /* 0x00016c0001137983 */ /* 0x000ee80000300800 */
[----:B------:R-:W4:Y:S04]  /*3c550*/  LDL.LU R8, [R1+0xe0] ;  /* 0x0000e00001087983 */ /* 0x000f280000300800 */
[----:B------:R-:W4:Y:S04]  /*3c560*/  LDL.LU R9, [R1+0xe4] ;  /* 0x0000e40001097983 */ /* 0x000f280000300800 */
[----:B------:R-:W4:Y:S04]  /*3c570*/  LDL.LU R10, [R1+0xe8] ;  /* 0x0000e800010a7983 */ /* 0x000f280000300800 */
[----:B------:R-:W4:Y:S01]  /*3c580*/  LDL.LU R11, [R1+0xec] ;  /* 0x0000ec00010b7983 */ /* 0x000f220000300800 */
[----:B--2---:R-:W-:Y:S03]  /*3c590*/  HMMA.16816.F32.BF16 R12, R20, R6, R12 ;  /* 0x00000006140c723c */ /* 0x004fe6000004180c */
[----:B------:R-:W2:Y:S01]  /*3c5a0*/  LDL.LU R20, [R1+0x20] ;  /* 0x0000200001147983 */ /* 0x000ea20000300800 */
[----:B------:R-:W-:-:S04]  /*3c5b0*/  MOV R21, R28 ;  /* 0x0000001c00157202 */ /* 0x000fc80000000f00 */
[----:B---3--:R-:W-:Y:S11]  /*3c5c0*/  HMMA.16816.F32.BF16 R24, R24, R6, R16 ;  /* 0x000000061818723c */ /* 0x008ff60000041810 */
[----:B------:R0:W-:Y:S04]  /*3c5d0*/  STL.64 [R1+0x180], R12 ;  /* 0x0001800c01007387 */ /* 0x0001e80000100a00 */
[----:B------:R1:W-:Y:S04]  /*3c5e0*/  STL.64 [R1+0x188], R14 ;  /* 0x0001880e01007387 */ /* 0x0003e80000100a00 */
[----:B------:R-:W3:Y:S01]  /*3c5f0*/  LDL.LU R28, [R1+0x2030] ;  /* 0x00203000011c7983 */ /* 0x000ee20000300800 */
[----:B------:R-:W-:Y:S01]  /*3c600*/  IMAD.MOV.U32 R22, RZ, RZ, R5 ;  /* 0x000000ffff167224 */ /* 0x000fe200078e0005 */
[----:B------:R-:W-:-:S02]  /*3c610*/  MOV R23, R4 ;  /* 0x0000000400177202 */ /* 0x000fc40000000f00 */
[----:B0-----:R-:W5:Y:S04]  /*3c620*/  LDL.LU R12, [R1+0x120] ;  /* 0x00012000010c7983 */ /* 0x001f680000300800 */
[----:B------:R-:W5:Y:S04]  /*3c630*/  LDL.LU R13, [R1+0x124] ;  /* 0x00012400010d7983 */ /* 0x000f680000300800 */
[----:B-1----:R-:W5:Y:S04]  /*3c640*/  LDL.LU R14, [R1+0x128] ;  /* 0x00012800010e7983 */ /* 0x002f680000300800 */
[----:B------:R-:W5:Y:S04]  /*3c650*/  LDL.LU R15, [R1+0x12c] ;  /* 0x00012c00010f7983 */ /* 0x000f680000300800 */
[----:B------:R-:W5:Y:S04]  /*3c660*/  LDL.LU.64 R18, [R1+0x2028] ;  /* 0x0020280001127983 */ /* 0x000f680000300a00 */
[----:B------:R-:W5:Y:S04]  /*3c670*/  LDL.LU.64 R16, [R1+0x2020] ;  /* 0x0020200001107983 */ /* 0x000f680000300a00 */
[----:B------:R-:W-:Y:S01]  /*3c680*/  STL.64 [R1+0x80], R24 ;  /* 0x0000801801007387 */ /* 0x000fe20000100a00 */
[----:B------:R-:W-:-:S03]  /*3c690*/  IMAD.MOV.U32 R4, RZ, RZ, R26 ;  /* 0x000000ffff047224 */ /* 0x000fc600078e001a */
[----:B------:R0:W-:Y:S01]  /*3c6a0*/  STL.64 [R1+0x88], R26 ;  /* 0x0000881a01007387 */ /* 0x0001e20000100a00 */
[----:B------:R-:W-:-:S03]  /*3c6b0*/  MOV R5, R27 ;  /* 0x0000001b00057202 */ /* 0x000fc60000000f00 */
[----:B0-----:R-:W2:Y:S04]  /*3c6c0*/  LDL.LU.64 R26, [R1+0x2018] ;  /* 0x00201800011a7983 */ /* 0x001ea80000300a00 */
[----:B------:R-:W2:Y:S02]  /*3c6d0*/  LDL.LU.64 R24, [R1+0x2010] ;  /* 0x0020100001187983 */ /* 0x000ea40000300a00 */
[-C--:B--2---:R-:W-:Y:S02]  /*3c6e0*/  HMMA.16816.F32.BF16 R20, R20, R6.reuse, R24 ;  /* 0x000000061414723c */ /* 0x084fe40000041818 */
[----:B------:R-:W4:Y:S04]  /*3c6f0*/  LDL.LU.64 R26, [R1+0x2008] ;  /* 0x00200800011a7983 */ /* 0x000f280000300a00 */
[----:B------:R-:W4:Y:S02]  /*3c700*/  LDL.LU.64 R24, [R1+0x2000] ;  /* 0x0020000001187983 */ /* 0x000f240000300a00 */
[-C--:B-----5:R-:W-:Y:S02]  /*3c710*/  HMMA.16816.F32.BF16 R12, R16, R6.reuse, R12 ;  /* 0x00000006100c723c */ /* 0x0a0fe4000004180c */
[----:B---3--:R-:W-:Y:S09]  /*3c720*/  LDSM.16.MT88.4 R16, [R28+UR5+0x3e080] ;  /* 0x03e080051c10783b */ /* 0x008ff20008004200 */
[----:B------:R-:W-:Y:S04]  /*3c730*/  STL.64 [R1+0xf0], R20 ;  /* 0x0000f01401007387 */ /* 0x000fe80000100a00 */
[----:B------:R-:W-:Y:S01]  /*3c740*/  STL.64 [R1+0xf8], R22 ;  /* 0x0000f81601007387 */ /* 0x000fe20000100a00 */
[----:B----4-:R-:W-:-:S15]  /*3c750*/  HMMA.16816.F32.BF16 R8, R24, R6, R8 ;  /* 0x000000061808723c */ /* 0x010fde0000041808 */
[----:B------:R-:W-:-:S04]  /*3c760*/  NOP ;  /* 0x0000000000007918 */ /* 0x000fc80000000000 */
[----:B------:R-:W-:Y:S04]  /*3c770*/  STL.64 [R1+0x1f38], R10 ;  /* 0x001f380a01007387 */ /* 0x000fe80000100a00 */
[----:B------:R-:W-:Y:S04]  /*3c780*/  STL.64 [R1+0x120], R12 ;  /* 0x0001200c01007387 */ /* 0x000fe80000100a00 */
[----:B------:R-:W-:Y:S04]  /*3c790*/  STL.64 [R1+0x128], R14 ;  /* 0x0001280e01007387 */ /* 0x000fe80000100a00 */
[----:B------:R0:W-:Y:S04]  /*3c7a0*/  STL.64 [R1+0x1f30], R8 ;  /* 0x001f300801007387 */ /* 0x0001e80000100a00 */
[----:B------:R-:W1:Y:S04]  /*3c7b0*/  LDSM.16.MT88.4 R12, [R3+UR5+0x3e100] ;  /* 0x03e10005030c783b */ /* 0x000e680008004200 */
[----:B0-----:R-:W2:Y:S01]  /*3c7c0*/  LDL.LU R8, [R1+0x40] ;  /* 0x0000400001087983 */ /* 0x001ea20000300800 */
[----:B------:R-:W-:-:S03]  /*3c7d0*/  IMAD.MOV.U32 R9, RZ, RZ, R2 ;  /* 0x000000ffff097224 */ /* 0x000fc600078e0002 */
[----:B------:R-:W3:Y:S01]  /*3c7e0*/  LDL.LU R2, [R1+0x1ffc] ;  /* 0x001ffc0001027983 */ /* 0x000ee20000300800 */
[----:B------:R-:W-:Y:S01]  /*3c7f0*/  IMAD.MOV.U32 R11, RZ, RZ, R0 ;  /* 0x000000ffff0b7224 */ /* 0x000fe200078e0000 */
[----:B-1----:R-:W-:Y:S01]  /*3c800*/  MOV R21, R12 ;  /* 0x0000000c00157202 */ /* 0x002fe20000000f00 */
[----:B------:R-:W-:Y:S01]  /*3c810*/  IMAD.MOV.U32 R20, RZ, RZ, R13 ;  /* 0x000000ffff147224 */ /* 0x000fe200078e000d */
[----:B------:R-:W-:Y:S01]  /*3c820*/  MOV R3, R14 ;  /* 0x0000000e00037202 */ /* 0x000fe20000000f00 */
[----:B------:R-:W-:Y:S02]  /*3c830*/  IMAD.MOV.U32 R0, RZ, RZ, R15 ;  /* 0x000000ffff007224 */ /* 0x000fe400078e000f */
[----:B------:R-:W0:Y:S04]  /*3c840*/  LDSM.16.MT88.4 R12, [R28+UR5+0x3e000] ;  /* 0x03e000051c0c783b */ /* 0x000e280008004200 */
[----:B0-----:R0:W-:Y:S04]  /*3c850*/  STL.64 [R1+0x1fd8], R14 ;  /* 0x001fd80e01007387 */ /* 0x0011e80000100a00 */
[----:B------:R1:W-:Y:S01]  /*3c860*/  STL.64 [R1+0x1fd0], R12 ;  /* 0x001fd00c01007387 */ /* 0x0003e20000100a00 */
[----:B0-----:R-:W-:Y:S01]  /*3c870*/  MOV R15, R16 ;  /* 0x00000010000f7202 */ /* 0x001fe20000000f00 */
[----:B------:R-:W-:Y:S01]  /*3c880*/  IMAD.MOV.U32 R14, RZ, RZ, R17 ;  /* 0x000000ffff0e7224 */ /* 0x000fe200078e0011 */
[----:B-1----:R-:W-:Y:S01]  /*3c890*/  MOV R13, R18 ;  /* 0x00000012000d7202 */ /* 0x002fe20000000f00 */
[----:B------:R-:W-:-:S02]  /*3c8a0*/  IMAD.MOV.U32 R12, RZ, RZ, R19 ;  /* 0x000000ffff0c7224 */ /* 0x000fc400078e0013 */
[----:B------:R-:W0:Y:S02]  /*3c8b0*/  LDSM.16.MT88.4 R16, [R28+UR5+0x3e100] ;  /* 0x03e100051c10783b */ /* 0x000e240008004200 */
[----:B0-----:R-:W-:Y:S01]  /*3c8c0*/  MOV R25, R16 ;  /* 0x0000001000197202 */ /* 0x001fe20000000f00 */
[----:B------:R-:W-:Y:S01]  /*3c8d0*/  IMAD.MOV.U32 R24, RZ, RZ, R17 ;  /* 0x000000ffff187224 */ /* 0x000fe200078e0011 */
[----:B------:R-:W-:Y:S01]  /*3c8e0*/  MOV R23, R18 ;  /* 0x0000001200177202 */ /* 0x000fe20000000f00 */
[----:B------:R-:W-:Y:S01]  /*3c8f0*/  IMAD.MOV.U32 R22, RZ, RZ, R19 ;  /* 0x000000ffff167224 */ /* 0x000fe200078e0013 */
[----:B------:R-:W-:Y:S01]  /*3c900*/  MOV R10, R29 ;  /* 0x0000001d000a7202 */ /* 0x000fe20000000f00 */
[----:B---3--:R-:W0:Y:S02]  /*3c910*/  LDSM.16.MT88.4 R16, [R2+UR5+0x3e000] ;  /* 0x03e000050210783b */ /* 0x008e240008004200 */
[----:B0-----:R-:W-:Y:S01]  /*3c920*/  MOV R29, R16 ;  /* 0x00000010001d7202 */ /* 0x001fe20000000f00 */
[----:B------:R-:W-:Y:S01]  /*3c930*/  IMAD.MOV.U32 R28, RZ, RZ, R17 ;  /* 0x000000ffff1c7224 */ /* 0x000fe200078e0011 */
[----:B------:R-:W-:Y:S01]  /*3c940*/  MOV R27, R18 ;  /* 0x00000012001b7202 */ /* 0x000fe20000000f00 */
[----:B------:R-:W-:-:S02]  /*3c950*/  IMAD.MOV.U32 R26, RZ, RZ, R19 ;  /* 0x000000ffff1a7224 */ /* 0x000fc400078e0013 */
[----:B------:R-:W0:Y:S04]  /*3c960*/  LDSM.16.MT88.4 R16, [R2+UR5+0x3e080] ;  /* 0x03e080050210783b */ /* 0x000e280008004200 */
[----:B0-----:R0:W-:Y:S04]  /*3c970*/  STL.64 [R1+0x1f68], R18 ;  /* 0x001f681201007387 */ /* 0x0011e80000100a00 */
[----:B------:R1:W-:Y:S01]  /*3c980*/  STL.64 [R1+0x1f60], R16 ;  /* 0x001f601001007387 */ /* 0x0003e20000100a00 */
[----:B0-----:R-:W-:Y:S01]  /*3c990*/  MOV R18, R27 ;  /* 0x0000001b00127202 */ /* 0x001fe20000000f00 */
[----:B------:R-:W-:Y:S01]  /*3c9a0*/  IMAD.MOV.U32 R19, RZ, RZ, R26 ;  /* 0x000000ffff137224 */ /* 0x000fe200078e001a */
[----:B-1----:R-:W-:Y:S01]  /*3c9b0*/  MOV R16, R29 ;  /* 0x0000001d00107202 */ /* 0x002fe20000000f00 */
[----:B------:R-:W-:Y:S01]  /*3c9c0*/  IMAD.MOV.U32 R17, RZ, RZ, R28 ;  /* 0x000000ffff117224 */ /* 0x000fe200078e001c */
[----:B------:R-:W3:Y:S04]  /*3c9d0*/  LDL.LU R29, [R1+0x1ff8] ;  /* 0x001ff800011d7983 */ /* 0x000ee80000300800 */
[----:B------:R-:W-:Y:S04]  /*3c9e0*/  STL.64 [R1+0x1f88], R18 ;  /* 0x001f881201007387 */ /* 0x000fe80000100a00 */
[----:B------:R0:W-:Y:S04]  /*3c9f0*/  STL.64 [R1+0x1f80], R16 ;  /* 0x001f801001007387 */ /* 0x0001e80000100a00 */
[----:B0-----:R-:W2:Y:S04]  /*3ca00*/  LDL.LU R16, [R1+0x190] ;  /* 0x0001900001107983 */ /* 0x001ea80000300800 */
[----:B------:R-:W2:Y:S04]  /*3ca10*/  LDL.LU R17, [R1+0x194] ;  /* 0x0001940001117983 */ /* 0x000ea80000300800 */
[----:B------:R-:W2:Y:S04]  /*3ca20*/  LDL.LU R18, [R1+0x198] ;  /* 0x0001980001127983 */ /* 0x000ea80000300800 */
[----:B------:R-:W2:Y:S02]  /*3ca30*/  LDL.LU R19, [R1+0x19c] ;  /* 0x00019c0001137983 */ /* 0x000ea40000300800 */
[----:B--2---:R-:W-:Y:S02]  /*3ca40*/  HMMA.16816.F32.BF16 R16, R8, R6, R16 ;  /* 0x000000060810723c */ /* 0x004fe40000041810 */
[----:B------:R-:W2:-:S15]  /*3ca50*/  LDL.LU R8, [R1+0x50] ;  /* 0x0000500001087983 */ /* 0x000e9e0000300800 */
[----:B------:R-:W-:Y:S02]  /*3ca60*/  NOP ;  /* 0x0000000000007918 */ /* 0x000fe40000000000 */
[----:B------:R0:W-:Y:S04]  /*3ca70*/  STL.64 [R1+0xd0], R16 ;  /* 0x0000d01001007387 */ /* 0x0001e80000100a00 */
[----:B------:R1:W-:Y:S04]  /*3ca80*/  STL.64 [R1+0xd8], R18 ;  /* 0x0000d81201007387 */ /* 0x0003e80000100a00 */
[----:B------:R-:W2:Y:S04]  /*3ca90*/  LDL.LU R9, [R1+0x54] ;  /* 0x0000540001097983 */ /* 0x000ea80000300800 */
[----:B------:R-:W4:Y:S04]  /*3caa0*/  LDL.LU R10, [R1+0x58] ;  /* 0x00005800010a7983 */ /* 0x000f280000300800 */
[----:B------:R-:W4:Y:S01]  /*3cab0*/  LDL.LU R11, [R1+0x5c] ;  /* 0x00005c00010b7983 */ /* 0x000f220000300800 */
[----:B0-----:R-:W-:-:S02]  /*3cac0*/  MOV R16, R25 ;  /* 0x0000001900107202 */ /* 0x001fc40000000f00 */
[----:B-1----:R-:W-:Y:S01]  /*3cad0*/  MOV R18, R23 ;  /* 0x0000001700127202 */ /* 0x002fe20000000f00 */
[----:B------:R-:W-:Y:S02]  /*3cae0*/  IMAD.MOV.U32 R19, RZ, RZ, R22 ;  /* 0x000000ffff137224 */ /* 0x000fe400078e0016 */
[----:B------:R-:W-:Y:S02]  /*3caf0*/  IMAD.MOV.U32 R17, RZ, RZ, R24 ;  /* 0x000000ffff117224 */ /* 0x000fe400078e0018 */
[----:B------:R-:W-:Y:S04]  /*3cb00*/  LDSM.16.MT88.4 R24, [R2+UR5+0x3e180] ;  /* 0x03e180050218783b */ /* 0x000fe80008004200 */
[----:B------:R0:W-:Y:S04]  /*3cb10*/  STL.64 [R1+0x1fa8], R18 ;  /* 0x001fa81201007387 */ /* 0x0001e80000100a00 */
[----:B------:R1:W-:Y:S01]  /*3cb20*/  STL.64 [R1+0x1fa0], R16 ;  /* 0x001fa01001007387 */ /* 0x0003e20000100a00 */
[----:B0-----:R-:W-:Y:S01]  /*3cb30*/  MOV R18, R13 ;  /* 0x0000000d00127202 */ /* 0x001fe20000000f00 */
[----:B------:R-:W-:Y:S01]  /*3cb40*/  IMAD.MOV.U32 R19, RZ, RZ, R12 ;  /* 0x000000ffff137224 */ /* 0x000fe200078e000c */
[----:B-1----:R-:W-:Y:S01]  /*3cb50*/  MOV R16, R15 ;  /* 0x0000000f00107202 */ /* 0x002fe20000000f00 */
[----:B------:R-:W-:-:S03]  /*3cb60*/  IMAD.MOV.U32 R17, RZ, RZ, R14 ;  /* 0x000000ffff117224 */ /* 0x000fc600078e000e */
[----:B------:R-:W-:Y:S04]  /*3cb70*/  STL.64 [R1+0x1fc8], R18 ;  /* 0x001fc81201007387 */ /* 0x000fe80000100a00 */
[----:B------:R-:W-:Y:S04]  /*3cb80*/  STL.64 [R1+0x1fc0], R16 ;  /* 0x001fc01001007387 */ /* 0x000fe80000100a00 */
[----:B----4-:R-:W-:Y:S04]  /*3cb90*/  STL.64 [R1+0x1f48], R10 ;  /* 0x001f480a01007387 */ /* 0x010fe80000100a00 */
[----:B--2---:R0:W-:Y:S04]  /*3cba0*/  STL.64 [R1+0x1f40], R8 ;  /* 0x001f400801007387 */ /* 0x0041e80000100a00 */
[----:B0-----:R-:W2:Y:S04]  /*3cbb0*/  LDL.LU R8, [R1+0x60] ;  /* 0x0000600001087983 */ /* 0x001ea80000300800 */
[----:B------:R-:W2:Y:S04]  /*3cbc0*/  LDL.LU R9, [R1+0x64] ;  /* 0x0000640001097983 */ /* 0x000ea80000300800 */
[----:B------:R-:W4:Y:S01]  /*3cbd0*/  LDL.LU R10, [R1+0x68] ;  /* 0x00006800010a7983 */ /* 0x000f220000300800 */
[----:B---3--:R-:W-:-:S03]  /*3cbe0*/  MOV R11, R29 ;  /* 0x0000001d000b7202 */ /* 0x008fc60000000f00 */
[----:B------:R-:W3:Y:S04]  /*3cbf0*/  LDL.LU R29, [R1+0x1ff4] ;  /* 0x001ff400011d7983 */ /* 0x000ee80000300800 */
[----:B------:R-:W5:Y:S04]  /*3cc00*/  LDL.LU R16, [R1+0x170] ;  /* 0x0001700001107983 */ /* 0x000f680000300800 */
[----:B------:R-:W5:Y:S04]  /*3cc10*/  LDL.LU R17, [R1+0x174] ;  /* 0x0001740001117983 */ /* 0x000f680000300800 */
[----:B------:R-:W2:Y:S04]  /*3cc20*/  LDL.LU R18, [R1+0x178] ;  /* 0x0001780001127983 */ /* 0x000ea80000300800 */
[----:B------:R-:W2:Y:S04]  /*3cc30*/  LDL.LU R19, [R1+0x17c] ;  /* 0x00017c0001137983 */ /* 0x000ea80000300800 */
[----:B--2---:R-:W-:Y:S04]  /*3cc40*/  STL.64 [R1+0x1fe8], R18 ;  /* 0x001fe81201007387 */ /* 0x004fe80000100a00 */
[----:B-----5:R0:W-:Y:S04]  /*3cc50*/  STL.64 [R1+0x1fe0], R16 ;  /* 0x001fe01001007387 */ /* 0x0201e80000100a00 */
[----:B0-----:R-:W2:Y:S04]  /*3cc60*/  LDL.LU R16, [R1+0x1a0] ;  /* 0x0001a00001107983 */ /* 0x001ea80000300800 */
[----:B------:R-:W2:Y:S04]  /*3cc70*/  LDL.LU R17, [R1+0x1a4] ;  /* 0x0001a40001117983 */ /* 0x000ea80000300800 */
[----:B------:R-:W2:Y:S04]  /*3cc80*/  LDL.LU R18, [R1+0x1a8] ;  /* 0x0001a80001127983 */ /* 0x000ea80000300800 */
[----:B------:R-:W2:Y:S04]  /*3cc90*/  LDL.LU R19, [R1+0x1ac] ;  /* 0x0001ac0001137983 */ /* 0x000ea80000300800 */
[----:B----4-:R-:W-:Y:S04]  /*3cca0*/  STL.64 [R1+0x1f58], R10 ;  /* 0x001f580a01007387 */ /* 0x010fe80000100a00 */
[----:B------:R0:W-:Y:S04]  /*3ccb0*/  STL.64 [R1+0x1f50], R8 ;  /* 0x001f500801007387 */ /* 0x0001e80000100a00 */
[----:B0-----:R-:W4:Y:S04]  /*3ccc0*/  LDL.LU R8, [R1+0xa0] ;  /* 0x0000a00001087983 */ /* 0x001f280000300800 */
[----:B------:R-:W4:Y:S04]  /*3ccd0*/  LDL.LU R9, [R1+0xa4] ;  /* 0x0000a40001097983 */ /* 0x000f280000300800 */
[----:B------:R-:W5:Y:S04]  /*3cce0*/  LDL.LU R10, [R1+0xa8] ;  /* 0x0000a800010a7983 */ /* 0x000f680000300800 */
[----:B------:R-:W5:Y:S04]  /*3ccf0*/  LDL.LU R11, [R1+0xac] ;  /* 0x0000ac00010b7983 */ /* 0x000f680000300800 */
[----:B-----5:R-:W-:Y:S04]  /*3cd00*/  STL.64 [R1+0x1f78], R10 ;  /* 0x001f780a01007387 */ /* 0x020fe80000100a00 */
[----:B----4-:R0:W-:Y:S04]  /*3cd10*/  STL.64 [R1+0x1f70], R8 ;  /* 0x001f700801007387 */ /* 0x0101e80000100a00 */
[----:B0-----:R-:W4:Y:S04]  /*3cd20*/  LDL.LU R8, [R1+0xb0] ;  /* 0x0000b00001087983 */ /* 0x001f280000300800 */
[----:B------:R-:W4:Y:S04]  /*3cd30*/  LDL.LU R9, [R1+0xb4] ;  /* 0x0000b40001097983 */ /* 0x000f280000300800 */
[----:B------:R-:W5:Y:S01]  /*3cd40*/  LDL.LU R10, [R1+0xb8] ;  /* 0x0000b800010a7983 */ /* 0x000f620000300800 */
[----:B---3--:R-:W-:-:S03]  /*3cd50*/  IMAD.MOV.U32 R11, RZ, RZ, R29 ;  /* 0x000000ffff0b7224 */ /* 0x008fc600078e001d */
[----:B------:R-:W3:Y:S01]  /*3cd60*/  LDL.LU R29, [R1+0x1ff0] ;  /* 0x001ff000011d7983 */ /* 0x000ee20000300800 */
[----:B------:R-:W-:Y:S01]  /*3cd70*/  IMAD.MOV.U32 R12, RZ, RZ, R21 ;  /* 0x000000ffff0c7224 */ /* 0x000fe200078e0015 */
[----:B------:R-:W-:Y:S01]  /*3cd80*/  MOV R13, R20 ;  /* 0x00000014000d7202 */ /* 0x000fe20000000f00 */
[----:B------:R-:W-:Y:S01]  /*3cd90*/  IMAD.MOV.U32 R14, RZ, RZ, R3 ;  /* 0x000000ffff0e7224 */ /* 0x000fe200078e0003 */
[----:B------:R-:W-:Y:S01]  /*3cda0*/  MOV R15, R0 ;  /* 0x00000000000f7202 */ /* 0x000fe20000000f00 */
[----:B------:R0:W1:Y:S04]  /*3cdb0*/  LDSM.16.MT88.4 R20, [R2+UR5+0x3e100] ;  /* 0x03e100050214783b */ /* 0x0000680008004200 */
[----:B-----5:R-:W-:Y:S04]  /*3cdc0*/  STL.64 [R1+0x1f98], R10 ;  /* 0x001f980a01007387 */ /* 0x020fe80000100a00 */
[----:B----4-:R4:W-:Y:S01]  /*3cdd0*/  STL.64 [R1+0x1f90], R8 ;  /* 0x001f900801007387 */ /* 0x0109e20000100a00 */
[----:B--2---:R-:W-:Y:S01]  /*3cde0*/  HMMA.16816.F32.BF16 R12, R12, R6, R16 ;  /* 0x000000060c0c723c */ /* 0x004fe20000041810 */
[----:B0-----:R-:W0:Y:S01]  /*3cdf0*/  S2R R2, SR_TID.X ;  /* 0x0000000000027919 */ /* 0x001e220000002100 */
[----:B------:R-:W-:Y:S01]  /*3ce00*/  UMOV UR5, 0x400 ;  /* 0x0000040000057882 */ /* 0x000fe20000000000 */
[----:B------:R-:W-:Y:S01]  /*3ce10*/  FMUL R4, R4, UR10 ;  /* 0x0000000a04047c20 */ /* 0x000fe20008400000 */
[----:B------:R-:W-:Y:S01]  /*3ce20*/  FMUL R5, R5, UR10 ;  /* 0x0000000a05057c20 */ /* 0x000fe20008400000 */
[----:B----4-:R-:W2:Y:S04]  /*3ce30*/  LDL.LU R8, [R1+0x130] ;  /* 0x0001300001087983 */ /* 0x010ea80000300800 */
[----:B------:R-:W2:Y:S04]  /*3ce40*/  LDL.LU R9, [R1+0x134] ;  /* 0x0001340001097983 */ /* 0x000ea80000300800 */
[----:B------:R-:W4:Y:S04]  /*3ce50*/  LDL.LU R10, [R1+0x138] ;  /* 0x00013800010a7983 */ /* 0x000f280000300800 */
[----:B------:R-:W4:Y:S02]  /*3ce60*/  LDL.LU R11, [R1+0x13c] ;  /* 0x00013c00010b7983 */ /* 0x000f240000300800 */
[----:B------:R-:W-:Y:S01]  /*3ce70*/  IMAD.MOV.U32 R28, RZ, RZ, R14 ;  /* 0x000000ffff1c7224 */ /* 0x000fe200078e000e */
[----:B------:R-:W-:Y:S06]  /*3ce80*/  BAR.SYNC.DEFER_BLOCKING 0x0 ;  /* 0x0000000000007b1d */ /* 0x000fec0000010000 */
[----:B----4-:R-:W-:Y:S04]  /*3ce90*/  STL.64 [R1+0x1fb8], R10 ;  /* 0x001fb80a01007387 */ /* 0x010fe80000100a00 */
[----:B--2---:R2:W-:Y:S04]  /*3cea0*/  STL.64 [R1+0x1fb0], R8 ;  /* 0x001fb00801007387 */ /* 0x0045e80000100a00 */
[----:B--2---:R-:W2:Y:S04]  /*3ceb0*/  LDL.LU R8, [R1+0x150] ;  /* 0x0001500001087983 */ /* 0x004ea80000300800 */
[----:B------:R-:W2:Y:S04]  /*3cec0*/  LDL.LU R9, [R1+0x154] ;  /* 0x0001540001097983 */ /* 0x000ea80000300800 */
[----:B------:R-:W2:Y:S04]  /*3ced0*/  LDL.LU R10, [R1+0x158] ;  /* 0x00015800010a7983 */ /* 0x000ea80000300800 */
[----:B------:R-:W4:Y:S04]  /*3cee0*/  LDL R3, [R1+0x84] ;  /* 0x0000840001037983 */ /* 0x000f280000100800 */
[----:B------:R-:W5:Y:S04]  /*3cef0*/  LDL.LU.64 R18, [R1+0x1fe8] ;  /* 0x001fe80001127983 */ /* 0x000f680000300a00 */
[----:B------:R-:W5:Y:S01]  /*3cf00*/  LDL.LU.64 R16, [R1+0x1fe0] ;  /* 0x001fe00001107983 */ /* 0x000f620000300a00 */
[----:B---3--:R-:W-:-:S03]  /*3cf10*/  MOV R11, R29 ;  /* 0x0000001d000b7202 */ /* 0x008fc60000000f00 */
[----:B------:R-:W-:Y:S04]  /*3cf20*/  STL.64 [R1+0x110], R12 ;  /* 0x0001100c01007387 */ /* 0x000fe80000100a00 */
[----:B------:R3:W-:Y:S01]  /*3cf30*/  STL.64 [R1+0x118], R14 ;  /* 0x0001180e01007387 */ /* 0x0007e20000100a00 */
[----:B------:R-:W-:-:S03]  /*3cf40*/  MOV R29, R15 ;  /* 0x0000000f001d7202 */ /* 0x000fc60000000f00 */
[----:B---3--:R-:W5:Y:S04]  /*3cf50*/  LDL.LU.64 R14, [R1+0x1fd8] ;  /* 0x001fd800010e7983 */ /* 0x008f680000300a00 */
[----:B------:R-:W5:Y:S04]  /*3cf60*/  LDL.LU.64 R12, [R1+0x1fd0] ;  /* 0x001fd000010c7983 */ /* 0x000f680000300a00 */
[----:B------:R-:W-:Y:S04]  /*3cf70*/  STL [R1+0x1f28], R29 ;  /* 0x001f281d01007387 */ /* 0x000fe80000100800 */
[----:B------:R-:W-:Y:S01]  /*3cf80*/  STL [R1+0x1f24], R28 ;  /* 0x001f241c01007387 */ /* 0x000fe20000100800 */
[-C--:B-----5:R-:W-:Y:S03]  /*3cf90*/  HMMA.16816.F32.BF16 R12, R12, R6.reuse, R16 ;  /* 0x000000060c0c723c */ /* 0x0a0fe60000041810 */
[----:B------:R-:W2:Y:S04]  /*3cfa0*/  LDL.LU.64 R18, [R1+0x1fc8] ;  /* 0x001fc80001127983 */ /* 0x000ea80000300a00 */
[----:B------:R-:W2:Y:S02]  /*3cfb0*/  LDL.LU.64 R16, [R1+0x1fc0] ;  /* 0x001fc00001107983 */ /* 0x000ea40000300a00 */
[----:B--2---:R-:W-:Y:S02]  /*3cfc0*/  HMMA.16816.F32.BF16 R16, R16, R6, R8 ;  /* 0x000000061010723c */ /* 0x004fe40000041808 */
[----:B------:R-:W2:Y:S04]  /*3cfd0*/  LDL.LU.64 R10, [R1+0x1fb8] ;  /* 0x001fb800010a7983 */ /* 0x000ea80000300a00 */
[----:B------:R-:W2:-:S13]  /*3cfe0*/  LDL.LU.64 R8, [R1+0x1fb0] ;  /* 0x001fb00001087983 */ /* 0x000e9a0000300a00 */
[----:B------:R-:W-:Y:S04]  /*3cff0*/  STL.64 [R1+0x100], R16 ;  /* 0x0001001001007387 */ /* 0x000fe80000100a00 */
[----:B------:R3:W-:Y:S04]  /*3d000*/  STL.64 [R1+0x108], R18 ;  /* 0x0001081201007387 */ /* 0x0007e80000100a00 */
[----:B---3--:R-:W2:Y:S04]  /*3d010*/  LDL.LU.64 R18, [R1+0x1fa8] ;  /* 0x001fa80001127983 */ /* 0x008ea80000300a00 */
        /* <DEDUP_REMOVED lines=16> */
[----:B------:R-:W1:Y:S04]  /*3d120*/  LDL.LU.64 R10, [R1+0x1f58] ;  /* 0x001f5800010a7983 */ /* 0x000e680000300a00 */
[----:B------:R-:W1:-:S13]  /*3d130*/  LDL.LU.64 R8, [R1+0x1f50] ;  /* 0x001f500001087983 */ /* 0x000e5a0000300a00 */
[----:B------:R-:W-:Y:S04]  /*3d140*/  STL.64 [R1+0x40], R16 ;  /* 0x0000401001007387 */ /* 0x000fe80000100a00 */
[----:B------:R2:W-:Y:S01]  /*3d150*/  STL.64 [R1+0x48], R18 ;  /* 0x0000481201007387 */ /* 0x0005e20000100a00 */
[----:B------:R-:W-:-:S03]  /*3d160*/  MOV R28, R19 ;  /* 0x00000013001c7202 */ /* 0x000fc60000000f00 */
[----:B--2---:R-:W2:Y:S01]  /*3d170*/  LDL R19, [R1+0x80] ;  /* 0x0000800001137983 */ /* 0x004ea20000100800 */
[----:B-1----:R-:W-:Y:S03]  /*3d180*/  HMMA.16816.F32.BF16 R20, R20, R6, R8 ;  /* 0x000000061414723c */ /* 0x002fe60000041808 */
[----:B------:R-:W3:Y:S04]  /*3d190*/  LDL.LU.64 R10, [R1+0x1f48] ;  /* 0x001f4800010a7983 */ /* 0x000ee80000300a00 */
[----:B------:R-:W3:Y:S01]  /*3d1a0*/  LDL.LU.64 R8, [R1+0x1f40] ;  /* 0x001f400001087983 */ /* 0x000ee20000300a00 */
[----:B0-----:R-:W-:Y:S01]  /*3d1b0*/  IMAD.SHL.U32 R0, R2, 0x8, RZ ;  /* 0x0000000802007824 */ /* 0x001fe200078e00ff */
[----:B------:R-:W-:Y:S01]  /*3d1c0*/  ULEA UR5, UR7, UR5, 0x18 ;  /* 0x0000000507057291 */ /* 0x000fe2000f8ec0ff */
[----:B------:R-:W-:-:S03]  /*3d1d0*/  SHF.R.U32.HI R2, RZ, 0x3, R2 ;  /* 0x00000003ff027819 */ /* 0x000fc60000011602 */
[----:B------:R-:W-:Y:S02]  /*3d1e0*/  LOP3.LUT R0, R0, 0xe0, RZ, 0xc0, !PT ;  /* 0x000000e000007812 */ /* 0x000fe400078ec0ff */
[----:B------:R-:W-:Y:S02]  /*3d1f0*/  LOP3.LUT R2, R2, 0x1c, RZ, 0xc0, !PT ;  /* 0x0000001c02027812 */ /* 0x000fe400078ec0ff */
[----:B------:R-:W-:-:S05]  /*3d200*/  IADD3 R0, PT, PT, R0, UR5, RZ ;  /* 0x0000000500007c10 */ /* 0x000fca000fffe0ff */
[----:B------:R-:W-:Y:S01]  /*3d210*/  IMAD.IADD R0, R0, 0x1, R2 ;  /* 0x0000000100007824 */ /* 0x000fe200078e0202 */
[----:B------:R0:W-:Y:S04]  /*3d220*/  STL [R1+0x1f20], R22 ;  /* 0x001f201601007387 */ /* 0x0001e80000100800 */
[----:B------:R-:W-:Y:S04]  /*3d230*/  STL [R1+0x1f1c], R23 ;  /* 0x001f1c1701007387 */ /* 0x000fe80000100800 */
[----:B------:R-:W-:Y:S01]  /*3d240*/  STL [R1+0x1f10], R0 ;  /* 0x001f100001007387 */ /* 0x000fe20000100800 */
[----:B---3--:R-:W-:Y:S03]  /*3d250*/  HMMA.16816.F32.BF16 R24, R24, R6, R8 ;  /* 0x000000061818723c */ /* 0x008fe60000041808 */
[----:B------:R-:W3:Y:S04]  /*3d260*/  LDL.LU.64 R10, [R1+0x1f38] ;  /* 0x001f3800010a7983 */ /* 0x000ee80000300a00 */
[----:B------:R-:W5:Y:S01]  /*3d270*/  LDL.LU.64 R8, [R1+0x1f30] ;  /* 0x001f300001087983 */ /* 0x000f620000300a00 */
[----:B------:R-:W-:-:S02]  /*3d280*/  IMAD.MOV.U32 R29, RZ, RZ, R18 ;  /* 0x000000ffff1d7224 */ /* 0x000fc400078e0012 */
[----:B------:R-:W-:-:S09]  /*3d290*/  FMUL R18, R12, UR10 ;  /* 0x0000000a0c127c20 */ /* 0x000fd20008400000 */
[----:B------:R-:W-:Y:S04]  /*3d2a0*/  STL [R1+0x1f18], R24 ;  /* 0x001f181801007387 */ /* 0x000fe80000100800 */
[----:B------:R-:W-:Y:S04]  /*3d2b0*/  STL [R1+0x1f14], R25 ;  /* 0x001f141901007387 */ /* 0x000fe80000100800 */
[----:B------:R1:W-:Y:S04]  /*3d2c0*/  STL [R1+0x1f0c], R26 ;  /* 0x001f0c1a01007387 */ /* 0x0003e80000100800 */
[----:B------:R2:W-:Y:S04]  /*3d2d0*/  STL [R1+0x1f08], R27 ;  /* 0x001f081b01007387 */ /* 0x0005e80000100800 */
[----:B0-----:R-:W4:Y:S04]  /*3d2e0*/  LDL R22, [R1+0x44] ;  /* 0x0000440001167983 */ /* 0x001f280000100800 */
[----:B-1----:R-:W4:Y:S04]  /*3d2f0*/  LDL R26, [R1+0x40] ;  /* 0x00004000011a7983 */ /* 0x002f280000100800 */
[----:B--2---:R-:W2:Y:S01]  /*3d300*/  LDL R27, [R1+0x10c] ;  /* 0x00010c00011b7983 */ /* 0x004ea20000100800 */
[----:B------:R-:W-:Y:S01]  /*3d310*/  FMNMX R24, R4, R5, !PT ;  /* 0x0000000504187209 */ /* 0x000fe20007800000 */
[----:B------:R-:W-:Y:S01]  /*3d320*/  FMUL R2, R19, UR10 ;  /* 0x0000000a13027c20 */ /* 0x000fe20008400000 */
[----:B------:R-:W-:Y:S01]  /*3d330*/  FMUL R19, R13, UR10 ;  /* 0x0000000a0d137c20 */ /* 0x000fe20008400000 */
[----:B-----5:R-:W-:Y:S01]  /*3d340*/  FMUL R6, R8, UR10 ;  /* 0x0000000a08067c20 */ /* 0x020fe20008400000 */
[----:B------:R0:W-:Y:S01]  /*3d350*/  STL [R1+0x1e54], R8 ;  /* 0x001e540801007387 */ /* 0x0001e20000100800 */
[----:B------:R-:W-:Y:S01]  /*3d360*/  FMUL R7, R9, UR10 ;  /* 0x0000000a09077c20 */ /* 0x000fe20008400000 */
[----:B---3--:R-:W-:Y:S01]  /*3d370*/  FMUL R16, R10, UR10 ;  /* 0x0000000a0a107c20 */ /* 0x008fe20008400000 */
[----:B------:R-:W-:Y:S01]  /*3d380*/  FMUL R17, R11, UR10 ;  /* 0x0000000a0b117c20 */ /* 0x000fe20008400000 */
[----:B0-----:R-:W3:Y:S04]  /*3d390*/  LDL R8, [R1+0x108] ;  /* 0x0001080001087983 */ /* 0x001ee80000100800 */
[----:B------:R0:W-:Y:S04]  /*3d3a0*/  STL [R1+0x1e58], R9 ;  /* 0x001e580901007387 */ /* 0x0001e80000100800 */
[----:B0-----:R-:W5:Y:S04]  /*3d3b0*/  LDL R9, [R1+0x104] ;  /* 0x0001040001097983 */ /* 0x001f680000100800 */
[----:B------:R0:W-:Y:S04]  /*3d3c0*/  STL [R1+0x1e5c], R10 ;  /* 0x001e5c0a01007387 */ /* 0x0001e80000100800 */
[----:B0-----:R-:W2:Y:S04]  /*3d3d0*/  LDL R10, [R1+0xfc] ;  /* 0x0000fc00010a7983 */ /* 0x001ea80000100800 */
[----:B------:R0:W-:Y:S04]  /*3d3e0*/  STL [R1+0x1e60], R11 ;  /* 0x001e600b01007387 */ /* 0x0001e80000100800 */
[----:B0-----:R-:W2:Y:S04]  /*3d3f0*/  LDL R11, [R1+0xf8] ;  /* 0x0000f800010b7983 */ /* 0x001ea80000100800 */
[----:B------:R0:W-:Y:S04]  /*3d400*/  STL [R1+0x1e64], R12 ;  /* 0x001e640c01007387 */ /* 0x0001e80000100800 */
[----:B0-----:R-:W2:Y:S04]  /*3d410*/  LDL R12, [R1+0xf4] ;  /* 0x0000f400010c7983 */ /* 0x001ea80000100800 */
[----:B------:R0:W-:Y:S04]  /*3d420*/  STL [R1+0x1e68], R13 ;  /* 0x001e680d01007387 */ /* 0x0001e80000100800 */
[----:B------:R-:W2:Y:S04]  /*3d430*/  LDL R4, [R1+0xb0] ;  /* 0x0000b00001047983 */ /* 0x000ea80000100800 */
[----:B------:R-:W3:Y:S04]  /*3d440*/  LDL R5, [R1+0xb4] ;  /* 0x0000b40001057983 */ /* 0x000ee80000100800 */
[----:B0-----:R-:W5:Y:S01]  /*3d450*/  LDL R13, [R1+0xf0] ;  /* 0x0000f000010d7983 */ /* 0x001f620000100800 */
[----:B----4-:R-:W-:Y:S01]  /*3d460*/  FMUL R3, R3, UR10 ;  /* 0x0000000a03037c20 */ /* 0x010fe20008400000 */
[----:B------:R-:W-:-:S02]  /*3d470*/  FMNMX R25, R6, R7, !PT ;  /* 0x0000000706197209 */ /* 0x000fc40007800000 */
[----:B------:R-:W4:Y:S04]  /*3d480*/  LDL R6, [R1+0xb8] ;  /* 0x0000b80001067983 */ /* 0x000f280000100800 */
[----:B------:R-:W4:Y:S01]  /*3d490*/  LDL R7, [R1+0xbc] ;  /* 0x0000bc0001077983 */ /* 0x000f220000100800 */
[----:B------:R-:W-:Y:S02]  /*3d4a0*/  FMNMX R23, R2, R3, !PT ;  /* 0x0000000302177209 */ /* 0x000fe40007800000 */
[----:B------:R-:W-:Y:S01]  /*3d4b0*/  FMNMX R3, R18, R19, !PT ;  /* 0x0000001312037209 */ /* 0x000fe20007800000 */
[----:B------:R-:W-:Y:S01]  /*3d4c0*/  STL [R1+0x1e6c], R14 ;  /* 0x001e6c0e01007387 */ /* 0x000fe20000100800 */
[----:B------:R-:W-:-:S03]  /*3d4d0*/  FMUL R2, R14, UR10 ;  /* 0x0000000a0e027c20 */ /* 0x000fc60008400000 */
[----:B------:R0:W-:Y:S04]  /*3d4e0*/  STL [R1+0x3c], R3 ;  /* 0x00003c0301007387 */ /* 0x0001e80000100800 */
[----:B------:R1:W-:Y:S01]  /*3d4f0*/  STL [R1+0x1e70], R15 ;  /* 0x001e700f01007387 */ /* 0x0003e20000100800 */
[----:B0-----:R-:W-:Y:S01]  /*3d500*/  FMUL R3, R15, UR10 ;  /* 0x0000000a0f037c20 */ /* 0x001fe20008400000 */
[----:B------:R-:W-:Y:S02]  /*3d510*/  FMNMX R0, R16, R17, !PT ;  /* 0x0000001110007209 */ /* 0x000fe40007800000 */
[----:B-1----:R-:W4:Y:S02]  /*3d520*/  LDL R15, [R1+0x100] ;  /* 0x00010000010f7983 */ /* 0x002f240000100800 */
[----:B------:R-:W-:-:S02]  /*3d530*/  FMNMX R14, R2, R3, !PT ;  /* 0x00000003020e7209 */ /* 0x000fc40007800000 */
[----:B------:R-:W4:Y:S04]  /*3d540*/  LDL R2, [R1+0xd0] ;  /* 0x0000d00001027983 */ /* 0x000f280000100800 */
[----:B------:R-:W4:Y:S01]  /*3d550*/  LDL R3, [R1+0xd4] ;  /* 0x0000d40001037983 */ /* 0x000f220000100800 */
[----:B--2---:R-:W-:Y:S01]  /*3d560*/  FMUL R4, R4, UR10 ;  /* 0x0000000a04047c20 */ /* 0x004fe20008400000 */
[----:B---3--:R-:W-:Y:S01]  /*3d570*/  FMUL R5, R5, UR10 ;  /* 0x0000000a05057c20 */ /* 0x008fe20008400000 */
[----:B-----5:R-:W-:-:S04]  /*3d580*/  FMUL R16, R13, UR10 ;  /* 0x0000000a0d107c20 */ /* 0x020fc80008400000 */
[----:B------:R-:W-:Y:S02]  /*3d590*/  FMNMX R13, R4, R5, !PT ;  /* 0x00000005040d7209 */ /* 0x000fe40007800000 */
[----:B------:R-:W2:Y:S04]  /*3d5a0*/  LDL R4, [R1+0xd8] ;  /* 0x0000d80001047983 */ /* 0x000ea80000100800 */
[----:B------:R-:W3:Y:S01]  /*3d5b0*/  LDL R5, [R1+0xdc] ;  /* 0x0000dc0001057983 */ /* 0x000ee20000100800 */
[----:B----4-:R-:W-:Y:S01]  /*3d5c0*/  FMUL R6, R6, UR10 ;  /* 0x0000000a06067c20 */ /* 0x010fe20008400000 */
[----:B------:R-:W-:Y:S01]  /*3d5d0*/  FMUL R7, R7, UR10 ;  /* 0x0000000a07077c20 */ /* 0x000fe20008400000 */
[----:B------:R-:W-:-:S04]  /*3d5e0*/  FMUL R17, R12, UR10 ;  /* 0x0000000a0c117c20 */ /* 0x000fc80008400000 */
[----:B------:R-:W-:Y:S01]  /*3d5f0*/  FMNMX R12, R6, R7, !PT ;  /* 0x00000007060c7209 */ /* 0x000fe20007800000 */
[----:B------:R-:W-:Y:S01]  /*3d600*/  FMUL R7, R9, UR10 ;  /* 0x0000000a09077c20 */ /* 0x000fe20008400000 */
[----:B------:R-:W-:Y:S01]  /*3d610*/  FMUL R18, R11, UR10 ;  /* 0x0000000a0b127c20 */ /* 0x000fe20008400000 */
[----:B------:R-:W-:Y:S01]  /*3d620*/  FMNMX R11, R16, R17, !PT ;  /* 0x00000011100b7209 */ /* 0x000fe20007800000 */
[----:B------:R-:W-:Y:S01]  /*3d630*/  FMUL R16, R8, UR10 ;  /* 0x0000000a08107c20 */ /* 0x000fe20008400000 */
[----:B------:R-:W-:Y:S01]  /*3d640*/  FMUL R2, R2, UR10 ;  /* 0x0000000a02027c20 */ /* 0x000fe20008400000 */
[----:B------:R-:W-:-:S05]  /*3d650*/  FMUL R3, R3, UR10 ;  /* 0x0000000a03037c20 */ /* 0x000fca0008400000 */
[----:B------:R-:W-:Y:S02]  /*3d660*/  FMNMX R9, R2, R3, !PT ;  /* 0x0000000302097209 */ /* 0x000fe40007800000 */
[----:B------:R-:W4:Y:S04]  /*3d670*/  LDL R2, [R1+0x120] ;  /* 0x0001200001027983 */ /* 0x000f280000100800 */
[----:B------:R-:W5:Y:S01]  /*3d680*/  LDL R3, [R1+0x124] ;  /* 0x0001240001037983 */ /* 0x000f620000100800 */
[----:B--2---:R-:W-:Y:S01]  /*3d690*/  FMUL R4, R4, UR10 ;  /* 0x0000000a04047c20 */ /* 0x004fe20008400000 */
[----:B---3--:R-:W-:-:S05]  /*3d6a0*/  FMUL R5, R5, UR10 ;  /* 0x0000000a05057c20 */ /* 0x008fca0008400000 */
[----:B------:R-:W-:Y:S02]  /*3d6b0*/  FMNMX R8, R4, R5, !PT ;  /* 0x0000000504087209 */ /* 0x000fe40007800000 */
[----:B------:R-:W2:Y:S04]  /*3d6c0*/  LDL R4, [R1+0x128] ;  /* 0x0001280001047983 */ /* 0x000ea80000100800 */
[----:B------:R-:W3:Y:S01]  /*3d6d0*/  LDL R5, [R1+0x12c] ;  /* 0x00012c0001057983 */ /* 0x000ee20000100800 */
[----:B------:R-:W-:Y:S01]  /*3d6e0*/  FMUL R19, R10, UR10 ;  /* 0x0000000a0a137c20 */ /* 0x000fe20008400000 */
[----:B------:R-:W-:-:S04]  /*3d6f0*/  FMUL R6, R15, UR10 ;  /* 0x0000000a0f067c20 */ /* 0x000fc80008400000 */
[----:B------:R-:W-:Y:S01]  /*3d700*/  FMNMX R10, R18, R19, !PT ;  /* 0x00000013120a7209 */ /* 0x000fe20007800000 */
[----:B------:R-:W-:Y:S01]  /*3d710*/  FMUL R18, R26, UR10 ;  /* 0x0000000a1a127c20 */ /* 0x000fe20008400000 */
[----:B------:R-:W-:Y:S01]  /*3d720*/  FMUL R19, R22, UR10 ;  /* 0x0000000a16137c20 */ /* 0x000fe20008400000 */
[----:B------:R-:W-:Y:S01]  /*3d730*/  FMUL R17, R27, UR10 ;  /* 0x0000000a1b117c20 */ /* 0x000fe20008400000 */
[----:B------:R-:W-:Y:S01]  /*3d740*/  FMNMX R26, R6, R7, !PT ;  /* 0x00000007061a7209 */ /* 0x000fe20007800000 */
[----:B------:R-:W-:Y:S01]  /*3d750*/  FMUL R15, R29, UR10 ;  /* 0x0000000a1d0f7c20 */ /* 0x000fe20008400000 */
[----:B------:R-:W-:Y:S01]  /*3d760*/  FMUL R22, R28, UR10 ;  /* 0x0000000a1c167c20 */ /* 0x000fe20008400000 */
[----:B------:R-:W-:Y:S02]  /*3d770*/  FMNMX R6, R18, R19, !PT ;  /* 0x0000001312067209 */ /* 0x000fe40007800000 */
[----:B------:R-:W-:Y:S01]  /*3d780*/  FMNMX R27, R16, R17, !PT ;  /* 0x00000011101b7209 */ /* 0x000fe20007800000 */
[----:B------:R-:W3:Y:S04]  /*3d790*/  LDL R18, [R1+0x110] ;  /* 0x0001100001127983 */ /* 0x000ee80000100800 */
[----:B------:R-:W3:Y:S04]  /*3d7a0*/  LDL R19, [R1+0x114] ;  /* 0x0001140001137983 */ /* 0x000ee80000100800 */
[----:B------:R-:W-:Y:S04]  /*3d7b0*/  STL [R1+0x64], R6 ;  /* 0x0000640601007387 */ /* 0x000fe80000100800 */
[----:B------:R-:W3:Y:S01]  /*3d7c0*/  LDL.LU R29, [R1+0x1f28] ;  /* 0x001f2800011d7983 */ /* 0x000ee20000300800 */
[----:B------:R-:W-:-:S03]  /*3d7d0*/  FMNMX R15, R15, R22, !PT ;  /* 0x000000160f0f7209 */ /* 0x000fc60007800000 */
[----:B------:R-:W-:Y:S04]  /*3d7e0*/  STL [R1+0x6c], R26 ;  /* 0x00006c1a01007387 */ /* 0x000fe80000100800 */
[----:B------:R-:W3:Y:S04]  /*3d7f0*/  LDL.LU R28, [R1+0x1f24] ;  /* 0x001f2400011c7983 */ /* 0x000ee80000300800 */
[----:B------:R-:W-:Y:S04]  /*3d800*/  STL [R1+0x68], R27 ;  /* 0x0000681b01007387 */ /* 0x000fe80000100800 */
[----:B------:R-:W3:Y:S01]  /*3d810*/  LDL.LU R22, [R1+0x1f20] ;  /* 0x001f200001167983 */ /* 0x000ee20000300800 */
[----:B----4-:R-:W-:Y:S01]  /*3d820*/  FMUL R2, R2, UR10 ;  /* 0x0000000a02027c20 */ /* 0x010fe20008400000 */
[----:B-----5:R-:W-:-:S02]  /*3d830*/  FMUL R3, R3, UR10 ;  /* 0x0000000a03037c20 */ /* 0x020fc40008400000 */
[----:B------:R0:W-:Y:S03]  /*3d840*/  STL [R1+0x20], R15 ;  /* 0x0000200f01007387 */ /* 0x0001e60000100800 */
[----:B0-----:R-:W-:Y:S02]  /*3d850*/  FMNMX R15, R2, R3, !PT ;  /* 0x00000003020f7209 */ /* 0x001fe40007800000 */
[----:B------:R-:W4:Y:S04]  /*3d860*/  LDL R2, [R1+0xe0] ;  /* 0x0000e00001027983 */ /* 0x000f280000100800 */
[----:B------:R-:W5:Y:S04]  /*3d870*/  LDL R3, [R1+0xe4] ;  /* 0x0000e40001037983 */ /* 0x000f680000100800 */
[----:B------:R0:W-:Y:S01]  /*3d880*/  STL [R1+0x1c], R15 ;  /* 0x00001c0f01007387 */ /* 0x0001e20000100800 */
[----:B--2---:R-:W-:Y:S01]  /*3d890*/  FMUL R4, R4, UR10 ;  /* 0x0000000a04047c20 */ /* 0x004fe20008400000 */
[----:B---3--:R-:W-:-:S05]  /*3d8a0*/  FMUL R5, R5, UR10 ;  /* 0x0000000a05057c20 */ /* 0x008fca0008400000 */
[----:B0-----:R-:W-:Y:S02]  /*3d8b0*/  FMNMX R15, R4, R5, !PT ;  /* 0x00000005040f7209 */ /* 0x001fe40007800000 */
[----:B------:R-:W2:Y:S04]  /*3d8c0*/  LDL R4, [R1+0xe8] ;  /* 0x0000e80001047983 */ /* 0x000ea80000100800 */
[----:B------:R-:W3:Y:S04]  /*3d8d0*/  LDL R5, [R1+0xec] ;  /* 0x0000ec0001057983 */ /* 0x000ee80000100800 */
[----:B------:R-:W0:Y:S01]  /*3d8e0*/  SHFL.BFLY PT, R6, R23, 0x2, 0x1f ;  /* 0x0c401f0017067f89 */ /* 0x000e2200000e0000 */
[----:B------:R-:W-:Y:S01]  /*3d8f0*/  FMUL R18, R18, UR10 ;  /* 0x0000000a12127c20 */ /* 0x000fe20008400000 */
[----:B------:R-:W-:Y:S01]  /*3d900*/  FMUL R19, R19, UR10 ;  /* 0x0000000a13137c20 */ /* 0x000fe20008400000 */
[----:B------:R-:W-:Y:S01]  /*3d910*/  FMUL R29, R29, UR10 ;  /* 0x0000000a1d1d7c20 */ /* 0x000fe20008400000 */
[----:B------:R-:W-:-:S03]  /*3d920*/  FMUL R28, R28, UR10 ;  /* 0x0000000a1c1c7c20 */ /* 0x000fc60008400000 */
[----:B------:R-:W-:Y:S01]  /*3d930*/  FMNMX R18, R18, R19, !PT ;  /* 0x0000001312127209 */ /* 0x000fe20007800000 */
[----:B------:R1:W-:Y:S02]  /*3d940*/  STL [R1+0x18], R15 ;  /* 0x0000180f01007387 */ /* 0x0003e40000100800 */
[----:B-1----:R-:W-:Y:S02]  /*3d950*/  FMNMX R15, R28, R29, !PT ;  /* 0x0000001d1c0f7209 */ /* 0x002fe40007800000 */
[----:B------:R-:W3:Y:S01]  /*3d960*/  LDL R28, [R1+0x1c4] ;  /* 0x0001c400011c7983 */ /* 0x000ee20000100800 */
[----:B----4-:R-:W-:Y:S01]  /*3d970*/  FMUL R2, R2, UR10 ;  /* 0x0000000a02027c20 */ /* 0x010fe20008400000 */
[----:B-----5:R-:W-:Y:S02]  /*3d980*/  FMUL R3, R3, UR10 ;  /* 0x0000000a03037c20 */ /* 0x020fe40008400000 */
[----:B------:R-:W-:Y:S04]  /*3d990*/  STL [R1+0x94], R18 ;  /* 0x0000941201007387 */ /* 0x000fe80000100800 */
[----:B------:R-:W4:Y:S04]  /*3d9a0*/  LDL R29, [R1+0x1c8] ;  /* 0x0001c800011d7983 */ /* 0x000f280000100800 */
[----:B------:R1:W-:Y:S01]  /*3d9b0*/  STL [R1+0x90], R15 ;  /* 0x0000900f01007387 */ /* 0x0003e20000100800 */
[----:B------:R-:W-:-:S03]  /*3d9c0*/  FMNMX R2, R2, R3, !PT ;  /* 0x0000000302027209 */ /* 0x000fc60007800000 */
[----:B-1----:R-:W5:Y:S04]  /*3d9d0*/  LDL R15, [R1+0x1cc] ;  /* 0x0001cc00010f7983 */ /* 0x002f680000100800 */
[----:B------:R-:W-:Y:S04]  /*3d9e0*/  STL [R1+0x1e48], R20 ;  /* 0x001e481401007387 */ /* 0x000fe80000100800 */
[----:B------:R-:W-:Y:S04]  /*3d9f0*/  STL [R1+0x1e44], R21 ;  /* 0x001e441501007387 */ /* 0x000fe80000100800 */
[----:B------:R0:W-:Y:S02]  /*3da00*/  STL [R1+0x7c], R2 ;  /* 0x00007c0201007387 */ /* 0x0001e40000100800 */
[----:B0-----:R-:W-:Y:S01]  /*3da10*/  FMNMX R2, R23, R6, !PT ;  /* 0x0000000617027209 */ /* 0x001fe20007800000 */
[----:B--2---:R-:W-:Y:S01]  /*3da20*/  FMUL R4, R4, UR10 ;  /* 0x0000000a04047c20 */ /* 0x004fe20008400000 */
[----:B---3--:R-:W-:-:S05]  /*3da30*/  FMUL R5, R5, UR10 ;  /* 0x0000000a05057c20 */ /* 0x008fca0008400000 */
[----:B------:R-:W-:-:S05]  /*3da40*/  FMNMX R4, R4, R5, !PT ;  /* 0x0000000504047209 */ /* 0x000fca0007800000 */
[----:B------:R-:W-:Y:S04]  /*3da50*/  STL [R1+0x78], R4 ;  /* 0x0000780401007387 */ /* 0x000fe80000100800 */
[----:B------:R-:W2:Y:S04]  /*3da60*/  LDL.LU R23, [R1+0x1f1c] ;  /* 0x001f1c0001177983 */ /* 0x000ea80000300800 */
[----:B------:R-:W0:Y:S04]  /*3da70*/  SHFL.BFLY PT, R7, R24, 0x2, 0x1f ;  /* 0x0c401f0018077f89 */ /* 0x000e2800000e0000 */
[----:B------:R-:W1:Y:S04]  /*3da80*/  SHFL.BFLY PT, R16, R25, 0x2, 0x1f ;  /* 0x0c401f0019107f89 */ /* 0x000e6800000e0000 */
[----:B------:R-:W3:Y:S01]  /*3da90*/  SHFL.BFLY PT, R17, R0, 0x2, 0x1f ;  /* 0x0c401f0000117f89 */ /* 0x000ee200000e0000 */
[----:B------:R-:W-:Y:S01]  /*3daa0*/  FMUL R18, R20, UR10 ;  /* 0x0000000a14127c20 */ /* 0x000fe20008400000 */
[----:B------:R-:W-:-:S05]  /*3dab0*/  FMUL R19, R21, UR10 ;  /* 0x0000000a15137c20 */ /* 0x000fca0008400000 */
[----:B------:R-:W-:Y:S01]  /*3dac0*/  FMNMX R3, R18, R19, !PT ;  /* 0x0000001312037209 */ /* 0x000fe20007800000 */
[----:B------:R-:W-:-:S04]  /*3dad0*/  FMUL R18, R22, UR10 ;  /* 0x0000000a16127c20 */ /* 0x000fc80008400000 */
[----:B------:R0:W-:Y:S02]  /*3dae0*/  STL [R1+0x74], R3 ;  /* 0x0000740301007387 */ /* 0x0001e40000100800 */
[----:B0-----:R-:W-:Y:S02]  /*3daf0*/  FMNMX R3, R24, R7, !PT ;  /* 0x0000000718037209 */ /* 0x001fe40007800000 */
[----:B-1----:R-:W-:Y:S01]  /*3db00*/  FMNMX R4, R25, R16, !PT ;  /* 0x0000001019047209 */ /* 0x002fe20007800000 */
[----:B------:R-:W4:Y:S04]  /*3db10*/  LDL.LU R24, [R1+0x1f18] ;  /* 0x001f180001187983 */ /* 0x000f280000300800 */
[----:B------:R-:W4:Y:S01]  /*3db20*/  LDL.LU R25, [R1+0x1f14] ;  /* 0x001f140001197983 */ /* 0x000f220000300800 */
[----:B---3--:R-:W-:-:S03]  /*3db30*/  FMNMX R17, R0, R17, !PT ;  /* 0x0000001100117209 */ /* 0x008fc60007800000 */
[----:B------:R-:W3:Y:S04]  /*3db40*/  LDL.LU R0, [R1+0x1f10] ;  /* 0x001f100001007983 */ /* 0x000ee80000300800 */
[----:B------:R-:W3:Y:S04]  /*3db50*/  LDL R21, [R1+0x188] ;  /* 0x0001880001157983 */ /* 0x000ee80000100800 */
[----:B------:R-:W3:Y:S04]  /*3db60*/  LDL R20, [R1+0x18c] ;  /* 0x00018c0001147983 */ /* 0x000ee80000100800 */
[----:B------:R0:W-:Y:S04]  /*3db70*/  STL [R1+0x1e4c], R22 ;  /* 0x001e4c1601007387 */ /* 0x0001e80000100800 */
[----:B0-----:R-:W3:Y:S01]  /*3db80*/  LDL R22, [R1+0x1bc] ;  /* 0x0001bc0001167983 */ /* 0x001ee20000100800 */
[----:B--2---:R-:W-:-:S03]  /*3db90*/  FMUL R19, R23, UR10 ;  /* 0x0000000a17137c20 */ /* 0x004fc60008400000 */
[----:B------:R0:W-:Y:S02]  /*3dba0*/  STL [R1+0x1e40], R23 ;  /* 0x001e401701007387 */ /* 0x0001e40000100800 */
[----:B------:R-:W-:Y:S02]  /*3dbb0*/  FMNMX R18, R18, R19, !PT ;  /* 0x0000001312127209 */ /* 0x000fe40007800000 */
[----:B------:R-:W2:Y:S04]  /*3dbc0*/  LDL R19, [R1+0x1c0] ;  /* 0x0001c00001137983 */ /* 0x000ea80000100800 */
[----:B0-----:R-:W3:Y:S04]  /*3dbd0*/  LDL R23, [R1+0x1b8] ;  /* 0x0001b80001177983 */ /* 0x001ee80000100800 */
[----:B------:R2:W-:Y:S02]  /*3dbe0*/  STL [R1+0x130], R18 ;  /* 0x0001301201007387 */ /* 0x0005e40000100800 */
[----:B--2---:R-:W-:Y:S01]  /*3dbf0*/  FMUL R18, R19, UR10 ;  /* 0x0000000a13127c20 */ /* 0x004fe20008400000 */
[----:B------:R-:W-:Y:S01]  /*3dc00*/  FMUL R19, R28, UR10 ;  /* 0x0000000a1c137c20 */ /* 0x000fe20008400000 */
[----:B----4-:R-:W-:Y:S01]  /*3dc10*/  FMUL R28, R29, UR10 ;  /* 0x0000000a1d1c7c20 */ /* 0x010fe20008400000 */
[----:B-----5:R-:W-:-:S03]  /*3dc20*/  FMUL R29, R15, UR10 ;  /* 0x0000000a0f1d7c20 */ /* 0x020fc60008400000 */
[----:B------:R-:W-:Y:S02]  /*3dc30*/  FMNMX R15, R18, R19, !PT ;  /* 0x00000013120f7209 */ /* 0x000fe40007800000 */
[----:B------:R-:W2:Y:S04]  /*3dc40*/  LDL R18, [R1+0x1b0] ;  /* 0x0001b00001127983 */ /* 0x000ea80000100800 */
[----:B------:R-:W4:Y:S04]  /*3dc50*/  LDL R19, [R1+0x1b4] ;  /* 0x0001b40001137983 */ /* 0x000f280000100800 */
[----:B------:R-:W0:Y:S01]  /*3dc60*/  SHFL.BFLY PT, R6, R3, 0x1, 0x1f ;  /* 0x0c201f0003067f89 */ /* 0x000e2200000e0000 */
[----:B------:R-:W-:-:S03]  /*3dc70*/  FMNMX R28, R28, R29, !PT ;  /* 0x0000001d1c1c7209 */ /* 0x000fc60007800000 */
[----:B------:R1:W-:Y:S01]  /*3dc80*/  STL [R1+0xcc], R15 ;  /* 0x0000cc0f01007387 */ /* 0x0003e20000100800 */
[----:B---3--:R-:W-:-:S03]  /*3dc90*/  FMUL R29, R22, UR10 ;  /* 0x0000000a161d7c20 */ /* 0x008fc60008400000 */
[----:B-1----:R-:W3:Y:S04]  /*3dca0*/  LDL.LU R15, [R1+0x3c] ;  /* 0x00003c00010f7983 */ /* 0x002ee80000300800 */
[----:B------:R1:W-:Y:S02]  /*3dcb0*/  STL [R1+0xc8], R28 ;  /* 0x0000c81c01007387 */ /* 0x0003e40000100800 */
[----:B-1----:R-:W-:Y:S01]  /*3dcc0*/  FMUL R28, R23, UR10 ;  /* 0x0000000a171c7c20 */ /* 0x002fe20008400000 */
[----:B0-----:R-:W-:-:S04]  /*3dcd0*/  FMNMX R3, R3, R6, !PT ;  /* 0x0000000603037209 */ /* 0x001fc80007800000 */
[----:B------:R-:W-:Y:S01]  /*3dce0*/  FMNMX R28, R28, R29, !PT ;  /* 0x0000001d1c1c7209 */ /* 0x000fe20007800000 */
[----:B------:R-:W-:Y:S01]  /*3dcf0*/  FMUL R6, R21, UR10 ;  /* 0x0000000a15067c20 */ /* 0x000fe20008400000 */
[----:B--2---:R-:W-:Y:S01]  /*3dd00*/  FMUL R18, R18, UR10 ;  /* 0x0000000a12127c20 */ /* 0x004fe20008400000 */
[----:B----4-:R-:W-:-:S05]  /*3dd10*/  FMUL R19, R19, UR10 ;  /* 0x0000000a13137c20 */ /* 0x010fca0008400000 */
[----:B------:R-:W-:Y:S02]  /*3dd20*/  FMNMX R22, R18, R19, !PT ;  /* 0x0000001312167209 */ /* 0x000fe40007800000 */
[----:B------:R-:W2:Y:S04]  /*3dd30*/  LDL R18, [R1+0x180] ;  /* 0x0001800001127983 */ /* 0x000ea80000100800 */
[----:B------:R-:W4:Y:S04]  /*3dd40*/  LDL R19, [R1+0x184] ;  /* 0x0001840001137983 */ /* 0x000f280000100800 */
[----:B------:R0:W-:Y:S04]  /*3dd50*/  STL [R1+0xc4], R22 ;  /* 0x0000c41601007387 */ /* 0x0001e80000100800 */
[----:B------:R-:W5:Y:S04]  /*3dd60*/  LDL.LU R23, [R1+0x1c] ;  /* 0x00001c0001177983 */ /* 0x000f680000300800 */
[----:B0-----:R-:W2:Y:S04]  /*3dd70*/  LDL.LU R22, [R1+0x18] ;  /* 0x0000180001167983 */ /* 0x001ea80000300800 */
[----:B------:R-:W-:Y:S04]  /*3dd80*/  STL [R1+0x60], R28 ;  /* 0x0000601c01007387 */ /* 0x000fe80000100800 */
[----:B------:R-:W2:Y:S04]  /*3dd90*/  LDL.LU R21, [R1+0x94] ;  /* 0x0000940001157983 */ /* 0x000ea80000300800 */
[----:B------:R-:W0:Y:S02]  /*3dda0*/  SHFL.BFLY PT, R7, R2, 0x1, 0x1f ;  /* 0x0c201f0002077f89 */ /* 0x000e2400000e0000 */
[----:B0-----:R-:W-:Y:S01]  /*3ddb0*/  FMNMX R2, R2, R7, !PT ;  /* 0x0000000702027209 */ /* 0x001fe20007800000 */
[----:B------:R-:W-:Y:S01]  /*3ddc0*/  FMUL R7, R20, UR10 ;  /* 0x0000000a14077c20 */ /* 0x000fe20008400000 */
[----:B--2---:R0:W-:Y:S04]  /*3ddd0*/  STL [R1+0x1ef4], R21 ;  /* 0x001ef41501007387 */ /* 0x0041e80000100800 */
[----:B0-----:R-:W2:Y:S04]  /*3dde0*/  LDL.LU R21, [R1+0x20] ;  /* 0x0000200001157983 */ /* 0x001ea80000300800 */
[----:B------:R-:W2:Y:S04]  /*3ddf0*/  LDL.LU R20, [R1+0x90] ;  /* 0x0000900001147983 */ /* 0x000ea80000300800 */
[----:B------:R-:W0:Y:S04]  /*3de00*/  SHFL.BFLY PT, R16, R4, 0x1, 0x1f ;  /* 0x0c201f0004107f89 */ /* 0x000e2800000e0000 */
[----:B------:R-:W1:Y:S04]  /*3de10*/  SHFL.BFLY PT, R5, R17, 0x1, 0x1f ;  /* 0x0c201f0011057f89 */ /* 0x000e6800000e0000 */
[----:B------:R3:W-:Y:S04]  /*3de20*/  @P0 STS [R0+0x40000], R2 ;  /* 0x0400000200000388 */ /* 0x0007e80000000800 */
[----:B------:R4:W-:Y:S01]  /*3de30*/  @P0 STS [R0+0x40100], R3 ;  /* 0x0401000300000388 */ /* 0x0009e20000000800 */
[----:B---3--:R-:W-:Y:S01]  /*3de40*/  FMUL R2, R18, UR10 ;  /* 0x0000000a12027c20 */ /* 0x008fe20008400000 */
[----:B----4-:R-:W-:-:S05]  /*3de50*/  FMUL R3, R19, UR10 ;  /* 0x0000000a13037c20 */ /* 0x010fca0008400000 */
[----:B------:R-:W-:Y:S02]  /*3de60*/  FMNMX R3, R2, R3, !PT ;  /* 0x0000000302037209 */ /* 0x000fe40007800000 */
[----:B------:R-:W-:Y:S02]  /*3de70*/  FMNMX R2, R6, R7, !PT ;  /* 0x0000000706027209 */ /* 0x000fe40007800000 */
[----:B0-----:R-:W-:Y:S02]  /*3de80*/  FMNMX R4, R4, R16, !PT ;  /* 0x0000001004047209 */ /* 0x001fe40007800000 */
[----:B-1----:R-:W-:-:S03]  /*3de90*/  FMNMX R5, R17, R5, !PT ;  /* 0x0000000511057209 */ /* 0x002fc60007800000 */
[----:B------:R-:W-:Y:S04]  /*3dea0*/  @P0 STS [R0+0x40200], R4 ;  /* 0x0402000400000388 */ /* 0x000fe80000000800 */
[----:B------:R-:W-:Y:S04]  /*3deb0*/  @P0 STS [R0+0x40300], R5 ;  /* 0x0403000500000388 */ /* 0x000fe80000000800 */
[----:B------:R-:W-:Y:S04]  /*3dec0*/  SHFL.BFLY PT, R16, R26, 0x2, 0x1f ;  /* 0x0c401f001a107f89 */ /* 0x000fe800000e0000 */
[----:B------:R-:W-:Y:S04]  /*3ded0*/  SHFL.BFLY PT, R17, R27, 0x2, 0x1f ;  /* 0x0c401f001b117f89 */ /* 0x000fe800000e0000 */
[----:B--2---:R0:W-:Y:S04]  /*3dee0*/  STL [R1+0x1ef8], R20 ;  /* 0x001ef81401007387 */ /* 0x0041e80000100800 */
[----:B0-----:R-:W2:Y:S04]  /*3def0*/  LDL.LU R20, [R1+0x64] ;  /* 0x0000640001147983 */ /* 0x001ea80000300800 */
[----:B------:R-:W-:Y:S04]  /*3df00*/  STL [R1+0x5c], R3 ;  /* 0x00005c0301007387 */ /* 0x000fe80000100800 */
[----:B------:R-:W-:Y:S04]  /*3df10*/  STL [R1+0x58], R2 ;  /* 0x0000580201007387 */ /* 0x000fe80000100800 */
[----:B------:R-:W0:Y:S04]  /*3df20*/  SHFL.BFLY PT, R2, R15, 0x2, 0x1f ;  /* 0x0c401f000f027f89 */ /* 0x000e2800000e0000 */
[----:B------:R-:W-:Y:S04]  /*3df30*/  STL [R1+0x1e8c], R0 ;  /* 0x001e8c0001007387 */ /* 0x000fe80000100800 */
[----:B------:R-:W1:Y:S04]  /*3df40*/  SHFL.BFLY PT, R0, R14, 0x2, 0x1f ;  /* 0x0c401f000e007f89 */ /* 0x000e6800000e0000 */
[----:B------:R-:W-:Y:S04]  /*3df50*/  STL [R1+0x1efc], R15 ;  /* 0x001efc0f01007387 */ /* 0x000fe80000100800 */
[----:B0-----:R-:W-:Y:S04]  /*3df60*/  STL [R1+0x4], R2 ;  /* 0x0000040201007387 */ /* 0x001fe80000100800 */
[----:B------:R0:W-:Y:S04]  /*3df70*/  STL [R1+0x1f00], R14 ;  /* 0x001f000e01007387 */ /* 0x0001e80000100800 */
[----:B-1----:R-:W-:Y:S04]  /*3df80*/  STL [R1], R0 ;  /* 0x0000000001007387 */ /* 0x002fe80000100800 */
[----:B------:R-:W-:Y:S04]  /*3df90*/  STL [R1+0x1f04], R13 ;  /* 0x001f040d01007387 */ /* 0x000fe80000100800 */
[----:B------:R-:W3:Y:S04]  /*3dfa0*/  LDL.LU R26, [R1+0x1f0c] ;  /* 0x001f0c00011a7983 */ /* 0x000ee80000300800 */
[----:B------:R-:W4:Y:S04]  /*3dfb0*/  LDL.LU R27, [R1+0x1f08] ;  /* 0x001f0800011b7983 */ /* 0x000f280000300800 */
[----:B------:R1:W-:Y:S04]  /*3dfc0*/  SHFL.BFLY PT, R2, R13, 0x2, 0x1f ;  /* 0x0c401f000d027f89 */ /* 0x0003e800000e0000 */
[----:B------:R5:W-:Y:S01]  /*3dfd0*/  STL [R1+0x1e30], R24 ;  /* 0x001e301801007387 */ /* 0x000be20000100800 */
[----:B0-----:R-:W-:Y:S01]  /*3dfe0*/  FMUL R14, R24, UR10 ;  /* 0x0000000a180e7c20 */ /* 0x001fe20008400000 */
[----:B-1----:R-:W-:-:S02]  /*3dff0*/  FMUL R13, R25, UR10 ;  /* 0x0000000a190d7c20 */ /* 0x002fc40008400000 */
[----:B-----5:R-:W5:Y:S04]  /*3e000*/  LDL.LU R24, [R1+0x68] ;  /* 0x0000680001187983 */ /* 0x020f680000300800 */
[----:B------:R0:W-:Y:S01]  /*3e010*/  STL [R1+0x1e2c], R25 ;  /* 0x001e2c1901007387 */ /* 0x0001e20000100800 */
[----:B------:R-:W-:-:S03]  /*3e020*/  FMNMX R14, R14, R13, !PT ;  /* 0x0000000d0e0e7209 */ /* 0x000fc60007800000 */
[----:B0-----:R-:W2:Y:S01]  /*3e030*/  LDL.LU R25, [R1+0x6c] ;  /* 0x00006c0001197983 */ /* 0x001ea20000300800 */
[----:B---3--:R-:W-:-:S03]  /*3e040*/  FMUL R0, R26, UR10 ;  /* 0x0000000a1a007c20 */ /* 0x008fc60008400000 */
[----:B------:R0:W-:Y:S01]  /*3e050*/  STL [R1+0x1e24], R26 ;  /* 0x001e241a01007387 */ /* 0x0001e20000100800 */
[----:B----4-:R-:W-:-:S03]  /*3e060*/  FMUL R15, R27, UR10 ;  /* 0x0000000a1b0f7c20 */ /* 0x010fc60008400000 */
[----:B0-----:R-:W3:Y:S04]  /*3e070*/  LDL.LU R26, [R1] ;  /* 0x00000000011a7983 */ /* 0x001ee80000300800 */
[----:B------:R0:W-:Y:S01]  /*3e080*/  STL [R1+0x1e20], R27 ;  /* 0x001e201b01007387 */ /* 0x0001e20000100800 */
[----:B------:R-:W-:-:S03]  /*3e090*/  FMNMX R0, R0, R15, !PT ;  /* 0x0000000f00007209 */ /* 0x000fc60007800000 */
[----:B0-----:R-:W4:Y:S04]  /*3e0a0*/  LDL.LU R27, [R1+0x4] ;  /* 0x00000400011b7983 */ /* 0x001f280000300800 */
[----:B------:R-:W3:Y:S04]  /*3e0b0*/  LDL.LU R13, [R1+0x1f04] ;  /* 0x001f0400010d7983 */ /* 0x000ee80000300800 */
[----:B------:R0:W-:Y:S04]  /*3e0c0*/  STL [R1+0x54], R14 ;  /* 0x0000540e01007387 */ /* 0x0001e80000100800 */
[----:B0-----:R-:W4:Y:S04]  /*3e0d0*/  LDL.LU R14, [R1+0x1f00] ;  /* 0x001f0000010e7983 */ /* 0x001f280000300800 */
[----:B------:R-:W4:Y:S04]  /*3e0e0*/  LDL.LU R15, [R1+0x1efc] ;  /* 0x001efc00010f7983 */ /* 0x000f280000300800 */
[----:B------:R-:W0:Y:S04]  /*3e0f0*/  SHFL.BFLY PT, R7, R8, 0x2, 0x1f ;  /* 0x0c401f0008077f89 */ /* 0x000e2800000e0000 */
[----:B------:R-:W1:Y:S04]  /*3e100*/  SHFL.BFLY PT, R3, R12, 0x2, 0x1f ;  /* 0x0c401f000c037f89 */ /* 0x000e6800000e0000 */
[----:B------:R-:W0:Y:S04]  /*3e110*/  SHFL.BFLY PT, R4, R11, 0x2, 0x1f ;  /* 0x0c401f000b047f89 */ /* 0x000e2800000e0000 */
[----:B------:R-:W0:Y:S04]  /*3e120*/  SHFL.BFLY PT, R5, R10, 0x2, 0x1f ;  /* 0x0c401f000a057f89 */ /* 0x000e2800000e0000 */
[----:B------:R-:W1:Y:S04]  /*3e130*/  SHFL.BFLY PT, R6, R9, 0x2, 0x1f ;  /* 0x0c401f0009067f89 */ /* 0x000e6800000e0000 */
[----:B--2---:R-:W2:Y:S04]  /*3e140*/  SHFL.BFLY PT, R18, R20, 0x2, 0x1f ;  /* 0x0c401f0014127f89 */ /* 0x004ea800000e0000 */
[----:B------:R-:W2:Y:S04]  /*3e150*/  SHFL.BFLY PT, R19, R21, 0x2, 0x1f ;  /* 0x0c401f0015137f89 */ /* 0x000ea800000e0000 */
[----:B------:R0:W-:Y:S04]  /*3e160*/  STL [R1+0x50], R0 ;  /* 0x0000500001007387 */ /* 0x0001e80000100800 */
[----:B0-----:R-:W2:Y:S01]  /*3e170*/  LDL.LU R0, [R1+0x60] ;  /* 0x0000600001007983 */ /* 0x001ea20000300800 */
[----:B------:R-:W-:-:S02]  /*3e180*/  FMNMX R8, R8, R7, !PT ;  /* 0x0000000708087209 */ /* 0x000fc40007800000 */
[----:B-1----:R-:W-:Y:S02]  /*3e190*/  FMNMX R12, R12, R3, !PT ;  /* 0x000000030c0c7209 */ /* 0x002fe40007800000 */
[----:B------:R-:W-:Y:S01]  /*3e1a0*/  FMNMX R11, R11, R4, !PT ;  /* 0x000000040b0b7209 */ /* 0x000fe20007800000 */
[----:B------:R-:W2:Y:S04]  /*3e1b0*/  LDL R3, [R1+0x78] ;  /* 0x0000780001037983 */ /* 0x000ea80000100800 */
[----:B------:R-:W2:Y:S01]  /*3e1c0*/  LDL R4, [R1+0x74] ;  /* 0x0000740001047983 */ /* 0x000ea20000100800 */
[----:B------:R-:W-:Y:S02]  /*3e1d0*/  FMNMX R10, R10, R5, !PT ;  /* 0x000000050a0a7209 */ /* 0x000fe40007800000 */
[----:B------:R-:W-:-:S02]  /*3e1e0*/  FMNMX R9, R9, R6, !PT ;  /* 0x0000000609097209 */ /* 0x000fc40007800000 */
[----:B---3--:R-:W-:Y:S02]  /*3e1f0*/  FMNMX R13, R13, R2, !PT ;  /* 0x000000020d0d7209 */ /* 0x008fe40007800000 */
[----:B------:R-:W3:Y:S04]  /*3e200*/  LDL R2, [R1+0x7c] ;  /* 0x00007c0001027983 */ /* 0x000ee80000100800 */
[----:B------:R-:W-:Y:S04]  /*3e210*/  STL [R1+0x1ebc], R8 ;  /* 0x001ebc0801007387 */ /* 0x000fe80000100800 */
[----:B------:R-:W3:Y:S01]  /*3e220*/  LDL R5, [R1+0x130] ;  /* 0x0001300001057983 */ /* 0x000ee20000100800 */
[----:B----4-:R-:W-:-:S02]  /*3e230*/  FMNMX R15, R15, R27, !PT ;  /* 0x0000001b0f0f7209 */ /* 0x010fc40007800000 */
[----:B------:R-:W-:Y:S02]  /*3e240*/  FMNMX R27, R25, R16, !PT ;  /* 0x00000010191b7209 */ /* 0x000fe40007800000 */
[----:B------:R-:W-:Y:S02]  /*3e250*/  FMNMX R14, R14, R26, !PT ;  /* 0x0000001a0e0e7209 */ /* 0x000fe40007800000 */
[----:B-----5:R-:W-:Y:S02]  /*3e260*/  FMNMX R26, R24, R17, !PT ;  /* 0x00000011181a7209 */ /* 0x020fe40007800000 */
[----:B--2---:R-:W-:Y:S01]  /*3e270*/  FMNMX R25, R20, R18, !PT ;  /* 0x0000001214197209 */ /* 0x004fe20007800000 */
[----:B------:R-:W-:Y:S04]  /*3e280*/  STL [R1+0x1ec0], R27 ;  /* 0x001ec01b01007387 */ /* 0x000fe80000100800 */
[----:B------:R-:W2:Y:S04]  /*3e290*/  LDL R6, [R1+0xcc] ;  /* 0x0000cc0001067983 */ /* 0x000ea80000100800 */
[----:B------:R-:W-:Y:S04]  /*3e2a0*/  STL [R1+0x1ec4], R26 ;  /* 0x001ec41a01007387 */ /* 0x000fe80000100800 */
[----:B------:R-:W4:Y:S04]  /*3e2b0*/  LDL.LU R20, [R1+0x1ef8] ;  /* 0x001ef80001147983 */ /* 0x000f280000300800 */
[----:B------:R-:W5:Y:S04]  /*3e2c0*/  LDL R7, [R1+0xc8] ;  /* 0x0000c80001077983 */ /* 0x000f680000100800 */
[----:B------:R-:W-:Y:S01]  /*3e2d0*/  STL [R1+0x1ec8], R25 ;  /* 0x001ec81901007387 */ /* 0x000fe20000100800 */
[----:B------:R-:W-:-:S03]  /*3e2e0*/  FMNMX R24, R21, R19, !PT ;  /* 0x0000001315187209 */ /* 0x000fc60007800000 */
[----:B------:R-:W2:Y:S04]  /*3e2f0*/  LDL.LU R21, [R1+0x1ef4] ;  /* 0x001ef40001157983 */ /* 0x000ea80000300800 */
[----:B------:R-:W0:Y:S04]  /*3e300*/  SHFL.BFLY PT, R28, R23, 0x2, 0x1f ;  /* 0x0c401f00171c7f89 */ /* 0x000e2800000e0000 */
[----:B------:R-:W1:Y:S04]  /*3e310*/  SHFL.BFLY PT, R29, R22, 0x2, 0x1f ;  /* 0x0c401f00161d7f89 */ /* 0x000e6800000e0000 */
[----:B------:R-:W5:Y:S04]  /*3e320*/  LDL R16, [R1+0xc4] ;  /* 0x0000c40001107983 */ /* 0x000f680000100800 */
[----:B------:R-:W-:Y:S01]  /*3e330*/  STL [R1+0x1eb8], R24 ;  /* 0x001eb81801007387 */ /* 0x000fe20000100800 */
[----:B0-----:R-:W-:-:S02]  /*3e340*/  FMNMX R23, R23, R28, !PT ;  /* 0x0000001c17177209 */ /* 0x001fc40007800000 */
[----:B-1----:R-:W-:-:S03]  /*3e350*/  FMNMX R22, R22, R29, !PT ;  /* 0x0000001d16167209 */ /* 0x002fc60007800000 */
[----:B------:R-:W-:Y:S04]  /*3e360*/  STL [R1+0x1ecc], R23 ;  /* 0x001ecc1701007387 */ /* 0x000fe80000100800 */
[----:B------:R-:W5:Y:S04]  /*3e370*/  LDL R18, [R1+0x5c] ;  /* 0x00005c0001127983 */ /* 0x000f680000100800 */
[----:B------:R-:W5:Y:S04]  /*3e380*/  LDL R26, [R1+0x58] ;  /* 0x00005800011a7983 */ /* 0x000f680000100800 */
[----:B------:R-:W5:Y:S04]  /*3e390*/  LDL R27, [R1+0x54] ;  /* 0x00005400011b7983 */ /* 0x000f680000100800 */
[----:B------:R-:W5:Y:S04]  /*3e3a0*/  LDL R8, [R1+0x50] ;  /* 0x0000500001087983 */ /* 0x000f680000100800 */
[----:B------:R-:W-:Y:S04]  /*3e3b0*/  STL [R1+0x1ed0], R22 ;  /* 0x001ed01601007387 */ /* 0x000fe80000100800 */
[----:B---3--:R-:W-:Y:S04]  /*3e3c0*/  SHFL.BFLY PT, R2, R2, 0x2, 0x1f ;  /* 0x0c401f0002027f89 */ /* 0x008fe800000e0000 */
[----:B----4-:R-:W-:Y:S04]  /*3e3d0*/  SHFL.BFLY PT, R17, R20, 0x2, 0x1f ;  /* 0x0c401f0014117f89 */ /* 0x010fe800000e0000 */
[----:B--2---:R-:W0:Y:S04]  /*3e3e0*/  SHFL.BFLY PT, R19, R21, 0x2, 0x1f ;  /* 0x0c401f0015137f89 */ /* 0x004e2800000e0000 */
[----:B------:R1:W-:Y:S04]  /*3e3f0*/  STL [R1+0x1ef0], R20 ;  /* 0x001ef01401007387 */ /* 0x0003e80000100800 */
[----:B0-----:R-:W-:Y:S04]  /*3e400*/  STL [R1+0x4], R19 ;  /* 0x0000041301007387 */ /* 0x001fe80000100800 */
[----:B------:R-:W-:Y:S04]  /*3e410*/  STL [R1], R17 ;  /* 0x0000001101007387 */ /* 0x000fe80000100800 */
[----:B------:R0:W-:Y:S04]  /*3e420*/  STL [R1+0x1eec], R2 ;  /* 0x001eec0201007387 */ /* 0x0001e80000100800 */
[----:B-1----:R-:W2:Y:S04]  /*3e430*/  LDL.LU R20, [R1+0x4] ;  /* 0x0000040001147983 */ /* 0x002ea80000300800 */
[----:B------:R-:W1:Y:S04]  /*3e440*/  SHFL.BFLY PT, R3, R3, 0x2, 0x1f ;  /* 0x0c401f0003037f89 */ /* 0x000e6800000e0000 */
[----:B------:R-:W3:Y:S04]  /*3e450*/  SHFL.BFLY PT, R4, R4, 0x2, 0x1f ;  /* 0x0c401f0004047f89 */ /* 0x000ee800000e0000 */
[----:B------:R-:W4:Y:S04]  /*3e460*/  SHFL.BFLY PT, R5, R5, 0x2, 0x1f ;  /* 0x0c401f0005057f89 */ /* 0x000f2800000e0000 */
[----:B------:R-:W3:Y:S04]  /*3e470*/  SHFL.BFLY PT, R6, R6, 0x2, 0x1f ;  /* 0x0c401f0006067f89 */ /* 0x000ee800000e0000 */
[----:B-----5:R-:W5:Y:S04]  /*3e480*/  SHFL.BFLY PT, R7, R7, 0x2, 0x1f ;  /* 0x0c401f0007077f89 */ /* 0x020f6800000e0000 */
[----:B------:R-:W4:Y:S04]  /*3e490*/  SHFL.BFLY PT, R16, R16, 0x2, 0x1f ;  /* 0x0c401f0010107f89 */ /* 0x000f2800000e0000 */
[----:B0-----:R-:W2:Y:S04]  /*3e4a0*/  LDL.LU R2, [R1] ;  /* 0x0000000001027983 */ /* 0x001ea80000300800 */
[----:B-1----:R0:W-:Y:S04]  /*3e4b0*/  STL [R1+0x1ee8], R3 ;  /* 0x001ee80301007387 */ /* 0x0021e80000100800 */
[----:B0-----:R-:W2:Y:S04]  /*3e4c0*/  LDL.LU R3, [R1+0x7c] ;  /* 0x00007c0001037983 */ /* 0x001ea80000300800 */
[----:B---3--:R0:W-:Y:S04]  /*3e4d0*/  STL [R1+0x1ee4], R4 ;  /* 0x001ee40401007387 */ /* 0x0081e80000100800 */
[----:B0-----:R-:W3:Y:S04]  /*3e4e0*/  LDL.LU R4, [R1+0x78] ;  /* 0x0000780001047983 */ /* 0x001ee80000300800 */
[----:B----4-:R0:W-:Y:S04]  /*3e4f0*/  STL [R1+0x1ee0], R5 ;  /* 0x001ee00501007387 */ /* 0x0101e80000100800 */
[----:B0-----:R-:W4:Y:S04]  /*3e500*/  LDL.LU R5, [R1+0x74] ;  /* 0x0000740001057983 */ /* 0x001f280000300800 */
[----:B------:R0:W-:Y:S04]  /*3e510*/  STL [R1+0x1edc], R6 ;  /* 0x001edc0601007387 */ /* 0x0001e80000100800 */
[----:B0-----:R-:W3:Y:S04]  /*3e520*/  LDL.LU R6, [R1+0x130] ;  /* 0x0001300001067983 */ /* 0x001ee80000300800 */
[----:B-----5:R0:W-:Y:S04]  /*3e530*/  STL [R1+0x1ed8], R7 ;  /* 0x001ed80701007387 */ /* 0x0201e80000100800 */
[----:B0-----:R-:W5:Y:S04]  /*3e540*/  LDL.LU R7, [R1+0xcc] ;  /* 0x0000cc0001077983 */ /* 0x001f680000300800 */
[----:B------:R0:W-:Y:S04]  /*3e550*/  STL [R1+0x1ed4], R16 ;  /* 0x001ed41001007387 */ /* 0x0001e80000100800 */
[----:B0-----:R-:W3:Y:S01]  /*3e560*/  LDL.LU R16, [R1+0xc8] ;  /* 0x0000c80001107983 */ /* 0x001ee20000300800 */
[----:B--2---:R-:W-:-:S03]  /*3e570*/  FMNMX R21, R21, R20, !PT ;  /* 0x0000001415157209 */ /* 0x004fc60007800000 */
[----:B------:R-:W2:Y:S02]  /*3e580*/  LDL.LU R20, [R1+0x1ef0] ;  /* 0x001ef00001147983 */ /* 0x000ea40000300800 */
[----:B--2---:R-:W-:Y:S02]  /*3e590*/  FMNMX R20, R20, R2, !PT ;  /* 0x0000000214147209 */ /* 0x004fe40007800000 */
[----:B------:R-:W2:Y:S02]  /*3e5a0*/  LDL.LU R2, [R1+0x1eec] ;  /* 0x001eec0001027983 */ /* 0x000ea40000300800 */
[----:B--2---:R-:W-:Y:S02]  /*3e5b0*/  FMNMX R2, R3, R2, !PT ;  /* 0x0000000203027209 */ /* 0x004fe40007800000 */
[----:B------:R-:W3:Y:S04]  /*3e5c0*/  LDL.LU R3, [R1+0x1ee8] ;  /* 0x001ee80001037983 */ /* 0x000ee80000300800 */
[----:B------:R0:W-:Y:S04]  /*3e5d0*/  STL [R1+0x7c], R2 ;  /* 0x00007c0201007387 */ /* 0x0001e80000100800 */
[----:B0-----:R-:W2:Y:S01]  /*3e5e0*/  LDL.LU R2, [R1+0x50] ;  /* 0x0000500001027983 */ /* 0x001ea20000300800 */
[----:B---3--:R-:W-:-:S03]  /*3e5f0*/  FMNMX R3, R4, R3, !PT ;  /* 0x0000000304037209 */ /* 0x008fc60007800000 */
[----:B------:R-:W4:Y:S04]  /*3e600*/  LDL.LU R4, [R1+0x1ee4] ;  /* 0x001ee40001047983 */ /* 0x000f280000300800 */
[----:B------:R0:W-:Y:S04]  /*3e610*/  STL [R1+0x78], R3 ;  /* 0x0000780301007387 */ /* 0x0001e80000100800 */
[----:B0-----:R-:W3:Y:S01]  /*3e620*/  LDL.LU R3, [R1+0x54] ;  /* 0x0000540001037983 */ /* 0x001ee20000300800 */
[----:B----4-:R-:W-:-:S03]  /*3e630*/  FMNMX R4, R5, R4, !PT ;  /* 0x0000000405047209 */ /* 0x010fc60007800000 */
[----:B------:R-:W4:Y:S04]  /*3e640*/  LDL.LU R5, [R1+0x1ee0] ;  /* 0x001ee00001057983 */ /* 0x000f280000300800 */
[----:B------:R0:W-:Y:S04]  /*3e650*/  STL [R1+0x74], R4 ;  /* 0x0000740401007387 */ /* 0x0001e80000100800 */
[----:B0-----:R-:W2:Y:S01]  /*3e660*/  LDL.LU R4, [R1+0x58] ;  /* 0x0000580001047983 */ /* 0x001ea20000300800 */
[----:B----4-:R-:W-:-:S03]  /*3e670*/  FMNMX R5, R6, R5, !PT ;  /* 0x0000000506057209 */ /* 0x010fc60007800000 */
[----:B------:R-:W5:Y:S04]  /*3e680*/  LDL.LU R6, [R1+0x1edc] ;  /* 0x001edc0001067983 */ /* 0x000f680000300800 */
[----:B------:R0:W-:Y:S04]  /*3e690*/  STL [R1+0x70], R5 ;  /* 0x0000700501007387 */ /* 0x0001e80000100800 */
[----:B0-----:R-:W4:Y:S01]  /*3e6a0*/  LDL.LU R5, [R1+0x5c] ;  /* 0x00005c0001057983 */ /* 0x001f220000300800 */
[----:B-----5:R-:W-:-:S03]  /*3e6b0*/  FMNMX R6, R7, R6, !PT ;  /* 0x0000000607067209 */ /* 0x020fc60007800000 */
[----:B------:R-:W5:Y:S04]  /*3e6c0*/  LDL.LU R7, [R1+0x1ed8] ;  /* 0x001ed80001077983 */ /* 0x000f680000300800 */
[----:B------:R0:W-:Y:S04]  /*3e6d0*/  STL [R1+0x6c], R6 ;  /* 0x00006c0601007387 */ /* 0x0001e80000100800 */
[----:B0-----:R-:W2:Y:S04]  /*3e6e0*/  LDL.LU R6, [R1+0xc4] ;  /* 0x0000c40001067983 */ /* 0x001ea80000300800 */
[----:B------:R-:W4:Y:S04]  /*3e6f0*/  SHFL.BFLY PT, R18, R18, 0x2, 0x1f ;  /* 0x0c401f0012127f89 */ /* 0x000f2800000e0000 */
[----:B------:R-:W2:Y:S04]  /*3e700*/  SHFL.BFLY PT, R19, R26, 0x2, 0x1f ;  /* 0x0c401f001a137f89 */ /* 0x000ea800000e0000 */
[----:B------:R-:W3:Y:S04]  /*3e710*/  SHFL.BFLY PT, R28, R27, 0x2, 0x1f ;  /* 0x0c401f001b1c7f89 */ /* 0x000ee800000e0000 */
[----:B------:R-:W0:Y:S04]  /*3e720*/  SHFL.BFLY PT, R29, R8, 0x2, 0x1f ;  /* 0x0c401f00081d7f89 */ /* 0x000e2800000e0000 */
[----:B------:R-:W1:Y:S01]  /*3e730*/  SHFL.BFLY PT, R22, R15, 0x1, 0x1f ;  /* 0x0c201f000f167f89 */ /* 0x000e6200000e0000 */
[----:B-----5:R-:W-:-:S03]  /*3e740*/  FMNMX R7, R16, R7, !PT ;  /* 0x0000000710077209 */ /* 0x020fc60007800000 */
[----:B------:R-:W5:Y:S04]  /*3e750*/  LDL.LU R16, [R1+0x1ed4] ;  /* 0x001ed40001107983 */ /* 0x000f680000300800 */
[----:B------:R-:W1:Y:S04]  /*3e760*/  SHFL.BFLY PT, R23, R14, 0x1, 0x1f ;  /* 0x0c201f000e177f89 */ /* 0x000e6800000e0000 */
[----:B------:R-:W1:Y:S04]  /*3e770*/  SHFL.BFLY PT, R25, R13, 0x1, 0x1f ;  /* 0x0c201f000d197f89 */ /* 0x000e6800000e0000 */
[----:B------:R-:W1:Y:S04]  /*3e780*/  SHFL.BFLY PT, R26, R12, 0x1, 0x1f ;  /* 0x0c201f000c1a7f89 */ /* 0x000e6800000e0000 */
[----:B------:R-:W1:Y:S01]  /*3e790*/  SHFL.BFLY PT, R27, R11, 0x1, 0x1f ;  /* 0x0c201f000b1b7f89 */ /* 0x000e6200000e0000 */
[----:B----4-:R-:W-:-:S02]  /*3e7a0*/  FMNMX R5, R5, R18, !PT ;  /* 0x0000001205057209 */ /* 0x010fc40007800000 */
[----:B--2---:R-:W-:Y:S02]  /*3e7b0*/  FMNMX R4, R4, R19, !PT ;  /* 0x0000001304047209 */ /* 0x004fe40007800000 */
[----:B---3--:R-:W-:Y:S01]  /*3e7c0*/  FMNMX R3, R3, R28, !PT ;  /* 0x0000001c03037209 */ /* 0x008fe20007800000 */
[----:B------:R-:W-:Y:S01]  /*3e7d0*/  STL [R1+0x68], R7 ;  /* 0x0000680701007387 */ /* 0x000fe20000100800 */
[----:B0-----:R-:W-:Y:S02]  /*3e7e0*/  FMNMX R2, R2, R29, !PT ;  /* 0x0000001d02027209 */ /* 0x001fe40007800000 */
[----:B-1----:R-:W-:Y:S02]  /*3e7f0*/  FMNMX R15, R15, R22, !PT ;  /* 0x000000160f0f7209 */ /* 0x002fe40007800000 */
[----:B------:R-:W-:Y:S02]  /*3e800*/  FMNMX R14, R14, R23, !PT ;  /* 0x000000170e0e7209 */ /* 0x000fe40007800000 */
[----:B------:R-:W-:-:S02]  /*3e810*/  FMNMX R13, R13, R25, !PT ;  /* 0x000000190d0d7209 */ /* 0x000fc40007800000 */
[----:B------:R-:W-:Y:S02]  /*3e820*/  FMNMX R12, R12, R26, !PT ;  /* 0x0000001a0c0c7209 */ /* 0x000fe40007800000 */
[----:B------:R-:W-:Y:S01]  /*3e830*/  FMNMX R11, R11, R27, !PT ;  /* 0x0000001b0b0b7209 */ /* 0x000fe20007800000 */
[----:B------:R-:W0:Y:S04]  /*3e840*/  SHFL.BFLY PT, R8, R10, 0x1, 0x1f ;  /* 0x0c201f000a087f89 */ /* 0x000e2800000e0000 */
[----:B------:R-:W1:Y:S01]  /*3e850*/  SHFL.BFLY PT, R24, R9, 0x1, 0x1f ;  /* 0x0c201f0009187f89 */ /* 0x000e6200000e0000 */
[----:B0-----:R-:W-:Y:S02]  /*3e860*/  FMNMX R10, R10, R8, !PT ;  /* 0x000000080a0a7209 */ /* 0x001fe40007800000 */
[----:B-1----:R-:W-:-:S02]  /*3e870*/  FMNMX R9, R9, R24, !PT ;  /* 0x0000001809097209 */ /* 0x002fc40007800000 */
[----:B-----5:R-:W-:-:S05]  /*3e880*/  FMNMX R6, R6, R16, !PT ;  /* 0x0000001006067209 */ /* 0x020fca0007800000 */
[----:B------:R-:W-:Y:S04]  /*3e890*/  STL [R1+0x64], R6 ;  /* 0x0000640601007387 */ /* 0x000fe80000100800 */
[----:B------:R-:W-:Y:S04]  /*3e8a0*/  STL [R1+0x5c], R5 ;  /* 0x00005c0501007387 */ /* 0x000fe80000100800 */
[----:B------:R-:W-:Y:S04]  /*3e8b0*/  STL [R1+0x58], R4 ;  /* 0x0000580401007387 */ /* 0x000fe80000100800 */
[----:B------:R-:W-:Y:S04]  /*3e8c0*/  STL [R1+0x54], R3 ;  /* 0x0000540301007387 */ /* 0x000fe80000100800 */
[----:B------:R-:W2:Y:S04]  /*3e8d0*/  LDL.LU R22, [R1+0x1ed0] ;  /* 0x001ed00001167983 */ /* 0x000ea80000300800 */
[----:B------:R-:W-:Y:S04]  /*3e8e0*/  STL [R1+0x50], R2 ;  /* 0x0000500201007387 */ /* 0x000fe80000100800 */
[----:B------:R0:W-:Y:S04]  /*3e8f0*/  STL [R1+0x1e90], R15 ;  /* 0x001e900f01007387 */ /* 0x0001e80000100800 */
[----:B------:R-:W3:Y:S04]  /*3e900*/  LDL.LU R23, [R1+0x1ecc] ;  /* 0x001ecc0001177983 */ /* 0x000ee80000300800 */
[----:B0-----:R-:W4:Y:S04]  /*3e910*/  LDL.LU R15, [R1+0x64] ;  /* 0x00006400010f7983 */ /* 0x001f280000300800 */
[----:B------:R0:W-:Y:S04]  /*3e920*/  STL [R1+0x1e88], R14 ;  /* 0x001e880e01007387 */ /* 0x0001e80000100800 */
[----:B0-----:R-:W5:Y:S04]  /*3e930*/  LDL.LU R14, [R1+0x5c] ;  /* 0x00005c00010e7983 */ /* 0x001f680000300800 */
[----:B------:R-:W2:Y:S04]  /*3e940*/  LDL.LU R25, [R1+0x1ec8] ;  /* 0x001ec80001197983 */ /* 0x000ea80000300800 */
[----:B------:R0:W-:Y:S04]  /*3e950*/  STL [R1+0x1e84], R13 ;  /* 0x001e840d01007387 */ /* 0x0001e80000100800 */
[----:B0-----:R-:W2:Y:S04]  /*3e960*/  LDL.LU R13, [R1+0x58] ;  /* 0x00005800010d7983 */ /* 0x001ea80000300800 */
[----:B------:R-:W2:Y:S04]  /*3e970*/  LDL.LU R26, [R1+0x1ec4] ;  /* 0x001ec400011a7983 */ /* 0x000ea80000300800 */
[----:B------:R-:W-:Y:S04]  /*3e980*/  STL [R1+0x1e80], R12 ;  /* 0x001e800c01007387 */ /* 0x000fe80000100800 */
[----:B------:R-:W2:Y:S04]  /*3e990*/  LDL.LU R27, [R1+0x1ec0] ;  /* 0x001ec000011b7983 */ /* 0x000ea80000300800 */
[----:B------:R0:W-:Y:S04]  /*3e9a0*/  STL [R1+0x1e7c], R11 ;  /* 0x001e7c0b01007387 */ /* 0x0001e80000100800 */
[----:B0-----:R-:W3:Y:S04]  /*3e9b0*/  LDL.LU R11, [R1+0x54] ;  /* 0x00005400010b7983 */ /* 0x001ee80000300800 */
[----:B------:R-:W3:Y:S04]  /*3e9c0*/  LDL.LU R8, [R1+0x1ebc] ;  /* 0x001ebc0001087983 */ /* 0x000ee80000300800 */
[----:B------:R-:W4:Y:S04]  /*3e9d0*/  LDL R4, [R1+0x7c] ;  /* 0x00007c0001047983 */ /* 0x000f280000100800 */
[----:B------:R-:W4:Y:S04]  /*3e9e0*/  LDL R5, [R1+0x78] ;  /* 0x0000780001057983 */ /* 0x000f280000100800 */
[----:B------:R-:W4:Y:S04]  /*3e9f0*/  LDL R6, [R1+0x74] ;  /* 0x0000740001067983 */ /* 0x000f280000100800 */
[----:B------:R-:W4:Y:S04]  /*3ea00*/  LDL R7, [R1+0x70] ;  /* 0x0000700001077983 */ /* 0x000f280000100800 */
[----:B------:R0:W-:Y:S04]  /*3ea10*/  STL [R1+0x1e74], R10 ;  /* 0x001e740a01007387 */ /* 0x0001e80000100800 */
[----:B0-----:R-:W4:Y:S04]  /*3ea20*/  LDL.LU R10, [R1+0x50] ;  /* 0x00005000010a7983 */ /* 0x001f280000300800 */
[----:B------:R-:W4:Y:S04]  /*3ea30*/  LDL.LU R24, [R1+0x1eb8] ;  /* 0x001eb80001187983 */ /* 0x000f280000300800 */
[----:B------:R-:W4:Y:S04]  /*3ea40*/  LDL R16, [R1+0x6c] ;  /* 0x00006c0001107983 */ /* 0x000f280000100800 */
[----:B------:R-:W0:Y:S04]  /*3ea50*/  SHFL.BFLY PT, R17, R0, 0x2, 0x1f ;  /* 0x0c401f0000117f89 */ /* 0x000e2800000e0000 */
[----:B------:R-:W-:Y:S01]  /*3ea60*/  STL [R1+0x1e78], R9 ;  /* 0x001e780901007387 */ /* 0x000fe20000100800 */
[----:B0-----:R-:W-:-:S03]  /*3ea70*/  FMNMX R0, R0, R17, !PT ;  /* 0x0000001100007209 */ /* 0x001fc60007800000 */
[----:B------:R-:W5:Y:S04]  /*3ea80*/  LDL R17, [R1+0x68] ;  /* 0x0000680001117983 */ /* 0x000f680000100800 */
[----:B--2---:R-:W0:Y:S04]  /*3ea90*/  SHFL.BFLY PT, R3, R27, 0x1, 0x1f ;  /* 0x0c201f001b037f89 */ /* 0x004e2800000e0000 */
[----:B------:R-:W-:Y:S04]  /*3eaa0*/  STL [R1+0x1eb4], R27 ;  /* 0x001eb41b01007387 */ /* 0x000fe80000100800 */
[----:B---3--:R-:W1:Y:S04]  /*3eab0*/  SHFL.BFLY PT, R2, R8, 0x1, 0x1f ;  /* 0x0c201f0008027f89 */ /* 0x008e6800000e0000 */
[----:B0-----:R-:W-:Y:S04]  /*3eac0*/  STL [R1+0x14], R3 ;  /* 0x0000140301007387 */ /* 0x001fe80000100800 */
[----:B------:R-:W0:Y:S04]  /*3ead0*/  SHFL.BFLY PT, R3, R26, 0x1, 0x1f ;  /* 0x0c201f001a037f89 */ /* 0x000e2800000e0000 */
[----:B------:R-:W-:Y:S04]  /*3eae0*/  STL [R1+0x1eb0], R26 ;  /* 0x001eb01a01007387 */ /* 0x000fe80000100800 */
[----:B------:R-:W2:Y:S01]  /*3eaf0*/  SHFL.BFLY PT, R9, R25, 0x1, 0x1f ;  /* 0x0c201f0019097f89 */ /* 0x000ea200000e0000 */
[----:B-1----:R-:W-:-:S03]  /*3eb00*/  MOV R27, R2 ;  /* 0x00000002001b7202 */ /* 0x002fc60000000f00 */
[----:B------:R-:W-:Y:S04]  /*3eb10*/  SHFL.BFLY PT, R2, R23, 0x1, 0x1f ;  /* 0x0c201f0017027f89 */ /* 0x000fe800000e0000 */
[----:B0-----:R-:W-:Y:S04]  /*3eb20*/  STL [R1+0x10], R3 ;  /* 0x0000100301007387 */ /* 0x001fe80000100800 */
[----:B----4-:R-:W0:Y:S04]  /*3eb30*/  SHFL.BFLY PT, R3, R24, 0x1, 0x1f ;  /* 0x0c201f0018037f89 */ /* 0x010e2800000e0000 */
[----:B------:R1:W-:Y:S04]  /*3eb40*/  STL [R1+0x1eac], R25 ;  /* 0x001eac1901007387 */ /* 0x0003e80000100800 */
[----:B--2---:R-:W-:Y:S04]  /*3eb50*/  STL [R1+0xc], R9 ;  /* 0x00000c0901007387 */ /* 0x004fe80000100800 */
[----:B------:R-:W2:Y:S04]  /*3eb60*/  LDL.LU R26, [R1+0x14] ;  /* 0x00001400011a7983 */ /* 0x000ea80000300800 */
[----:B------:R-:W-:Y:S04]  /*3eb70*/  SHFL.BFLY PT, R7, R7, 0x1, 0x1f ;  /* 0x0c201f0007077f89 */ /* 0x000fe800000e0000 */
[----:B------:R-:W-:Y:S04]  /*3eb80*/  SHFL.BFLY PT, R16, R16, 0x1, 0x1f ;  /* 0x0c201f0010107f89 */ /* 0x000fe800000e0000 */
[----:B0-----:R-:W-:Y:S04]  /*3eb90*/  STL [R1+0x8], R3 ;  /* 0x0000080301007387 */ /* 0x001fe80000100800 */
[----:B-1----:R-:W3:Y:S04]  /*3eba0*/  LDL.LU R25, [R1+0x10] ;  /* 0x0000100001197983 */ /* 0x002ee80000300800 */
[----:B------:R0:W-:Y:S04]  /*3ebb0*/  STL [R1+0x1ea8], R24 ;  /* 0x001ea81801007387 */ /* 0x0001e80000100800 */
[----:B0-----:R-:W4:Y:S04]  /*3ebc0*/  LDL.LU R24, [R1+0xc] ;  /* 0x00000c0001187983 */ /* 0x001f280000300800 */
[----:B------:R0:W-:Y:S04]  /*3ebd0*/  STL [R1+0x1ea4], R23 ;  /* 0x001ea41701007387 */ /* 0x0001e80000100800 */
[----:B0-----:R-:W2:Y:S04]  /*3ebe0*/  LDL.LU R23, [R1+0x8] ;  /* 0x0000080001177983 */ /* 0x001ea80000300800 */
[----:B------:R-:W-:Y:S04]  /*3ebf0*/  STL [R1+0x4], R2 ;  /* 0x0000040201007387 */ /* 0x000fe80000100800 */
[----:B------:R-:W0:Y:S04]  /*3ec00*/  SHFL.BFLY PT, R2, R22, 0x1, 0x1f ;  /* 0x0c201f0016027f89 */ /* 0x000e2800000e0000 */
[----:B------:R1:W-:Y:S01]  /*3ec10*/  STL [R1+0x1ea0], R22 ;  /* 0x001ea01601007387 */ /* 0x0003e20000100800 */
[----:B------:R-:W-:-:S03]  /*3ec20*/  FMNMX R8, R8, R27, !PT ;  /* 0x0000001b08087209 */ /* 0x000fc60007800000 */
[----:B-1----:R-:W2:Y:S04]  /*3ec30*/  LDL.LU R22, [R1+0x4] ;  /* 0x0000040001167983 */ /* 0x002ea80000300800 */
[----:B0-----:R-:W-:Y:S04]  /*3ec40*/  STL [R1], R2 ;  /* 0x0000000201007387 */ /* 0x001fe80000100800 */
[----:B------:R-:W-:Y:S04]  /*3ec50*/  SHFL.BFLY PT, R2, R21, 0x1, 0x1f ;  /* 0x0c201f0015027f89 */ /* 0x000fe800000e0000 */
[----:B------:R0:W-:Y:S04]  /*3ec60*/  STL [R1+0x1e9c], R21 ;  /* 0x001e9c1501007387 */ /* 0x0001e80000100800 */
[----:B0-----:R-:W2:Y:S04]  /*3ec70*/  LDL.LU R21, [R1] ;  /* 0x0000000001157983 */ /* 0x001ea80000300800 */
[----:B------:R0:W-:Y:S04]  /*3ec80*/  STL [R1+0x1e98], R7 ;  /* 0x001e980701007387 */ /* 0x0001e80000100800 */
[----:B0-----:R-:W2:Y:S04]  /*3ec90*/  LDL.LU R7, [R1+0x74] ;  /* 0x0000740001077983 */ /* 0x001ea80000300800 */
[----:B------:R0:W-:Y:S04]  /*3eca0*/  STL [R1+0x1e94], R16 ;  /* 0x001e941001007387 */ /* 0x0001e80000100800 */
[----:B0-----:R-:W2:Y:S04]  /*3ecb0*/  LDL.LU R16, [R1+0x70] ;  /* 0x0000700001107983 */ /* 0x001ea80000300800 */
[----:B------:R-:W2:Y:S02]  /*3ecc0*/  LDL.LU R27, [R1+0x1eb4] ;  /* 0x001eb400011b7983 */ /* 0x000ea40000300800 */
[----:B--2---:R-:W-:-:S02]  /*3ecd0*/  FMNMX R27, R27, R26, !PT ;  /* 0x0000001a1b1b7209 */ /* 0x004fc40007800000 */
[----:B------:R-:W3:Y:S02]  /*3ece0*/  LDL.LU R26, [R1+0x1eb0] ;  /* 0x001eb000011a7983 */ /* 0x000ee40000300800 */
[----:B---3--:R-:W-:Y:S02]  /*3ecf0*/  FMNMX R26, R26, R25, !PT ;  /* 0x000000191a1a7209 */ /* 0x008fe40007800000 */
[----:B------:R-:W4:Y:S02]  /*3ed00*/  LDL.LU R25, [R1+0x1eac] ;  /* 0x001eac0001197983 */ /* 0x000f240000300800 */
[----:B----4-:R-:W-:Y:S02]  /*3ed10*/  FMNMX R25, R25, R24, !PT ;  /* 0x0000001819197209 */ /* 0x010fe40007800000 */
[----:B------:R-:W2:Y:S02]  /*3ed20*/  LDL.LU R24, [R1+0x1ea8] ;  /* 0x001ea80001187983 */ /* 0x000ea40000300800 */
[----:B--2---:R-:W-:-:S02]  /*3ed30*/  FMNMX R24, R24, R23, !PT ;  /* 0x0000001718187209 */ /* 0x004fc40007800000 */
[----:B------:R-:W2:Y:S02]  /*3ed40*/  LDL.LU R23, [R1+0x1ea4] ;  /* 0x001ea40001177983 */ /* 0x000ea40000300800 */
[----:B--2---:R-:W-:Y:S02]  /*3ed50*/  FMNMX R23, R23, R22, !PT ;  /* 0x0000001617177209 */ /* 0x004fe40007800000 */
[----:B------:R-:W2:Y:S04]  /*3ed60*/  LDL.LU R22, [R1+0x1ea0] ;  /* 0x001ea00001167983 */ /* 0x000ea80000300800 */
[----:B------:R-:W0:Y:S01]  /*3ed70*/  SHFL.BFLY PT, R3, R20, 0x1, 0x1f ;  /* 0x0c201f0014037f89 */ /* 0x000e2200000e0000 */
[----:B--2---:R-:W-:-:S03]  /*3ed80*/  FMNMX R22, R22, R21, !PT ;  /* 0x0000001516167209 */ /* 0x004fc60007800000 */
[----:B------:R-:W2:Y:S01]  /*3ed90*/  LDL.LU R21, [R1+0x1e9c] ;  /* 0x001e9c0001157983 */ /* 0x000ea20000300800 */
[----:B0-----:R-:W-:-:S03]  /*3eda0*/  FMNMX R20, R20, R3, !PT ;  /* 0x0000000314147209 */ /* 0x001fc60007800000 */
[----:B------:R-:W-:Y:S04]  /*3edb0*/  SHFL.BFLY PT, R4, R4, 0x1, 0x1f ;  /* 0x0c201f0004047f89 */ /* 0x000fe800000e0000 */
[----:B------:R-:W-:Y:S04]  /*3edc0*/  SHFL.BFLY PT, R5, R5, 0x1, 0x1f ;  /* 0x0c201f0005057f89 */ /* 0x000fe800000e0000 */
[----:B------:R-:W0:Y:S01]  /*3edd0*/  SHFL.BFLY PT, R6, R6, 0x1, 0x1f ;  /* 0x0c201f0006067f89 */ /* 0x000e2200000e0000 */
[----:B--2---:R-:W-:-:S03]  /*3ede0*/  FMNMX R21, R21, R2, !PT ;  /* 0x0000000215157209 */ /* 0x004fc60007800000 */
[----:B------:R-:W2:Y:S04]  /*3edf0*/  LDL.LU R2, [R1+0x7c] ;  /* 0x00007c0001027983 */ /* 0x000ea80000300800 */
[----:B------:R-:W3:Y:S01]  /*3ee00*/  LDL.LU R3, [R1+0x78] ;  /* 0x0000780001037983 */ /* 0x000ee20000300800 */
[----:B0-----:R-:W-:Y:S02]  /*3ee10*/  FMNMX R6, R7, R6, !PT ;  /* 0x0000000607067209 */ /* 0x001fe40007800000 */
[----:B--2---:R-:W-:Y:S02]  /*3ee20*/  FMNMX R2, R2, R4, !PT ;  /* 0x0000000402027209 */ /* 0x004fe40007800000 */
[----:B---3--:R-:W-:Y:S01]  /*3ee30*/  FMNMX R3, R3, R5, !PT ;  /* 0x0000000503037209 */ /* 0x008fe20007800000 */
[----:B------:R-:W2:Y:S04]  /*3ee40*/  LDL.LU R4, [R1+0x6c] ;  /* 0x00006c0001047983 */ /* 0x000ea80000300800 */
[----:B------:R-:W3:Y:S04]  /*3ee50*/  LDL.LU R5, [R1+0x68] ;  /* 0x0000680001057983 */ /* 0x000ee80000300800 */
[----:B------:R-:W4:Y:S04]  /*3ee60*/  LDL.LU R7, [R1+0x1e98] ;  /* 0x001e980001077983 */ /* 0x000f280000300800 */
[----:B------:R-:W0:Y:S04]  /*3ee70*/  SHFL.BFLY PT, R18, R15, 0x1, 0x1f ;  /* 0x0c201f000f127f89 */ /* 0x000e2800000e0000 */
[----:B------:R-:W1:Y:S04]  /*3ee80*/  SHFL.BFLY PT, R19, R0, 0x1, 0x1f ;  /* 0x0c201f0000137f89 */ /* 0x000e6800000e0000 */
[----:B-----5:R-:W3:Y:S04]  /*3ee90*/  SHFL.BFLY PT, R17, R17, 0x1, 0x1f ;  /* 0x0c201f0011117f89 */ /* 0x020ee800000e0000 */
[----:B------:R-:W-:Y:S04]  /*3eea0*/  SHFL.BFLY PT, R28, R14, 0x1, 0x1f ;  /* 0x0c201f000e1c7f89 */ /* 0x000fe800000e0000 */
[----:B------:R-:W5:Y:S04]  /*3eeb0*/  SHFL.BFLY PT, R29, R13, 0x1, 0x1f ;  /* 0x0c201f000d1d7f89 */ /* 0x000f6800000e0000 */
[----:B------:R-:W-:Y:S04]  /*3eec0*/  SHFL.BFLY PT, R12, R11, 0x1, 0x1f ;  /* 0x0c201f000b0c7f89 */ /* 0x000fe800000e0000 */
[----:B------:R-:W0:Y:S01]  /*3eed0*/  SHFL.BFLY PT, R9, R10, 0x1, 0x1f ;  /* 0x0c201f000a097f89 */ /* 0x000e2200000e0000 */
[----:B----4-:R-:W-:-:S03]  /*3eee0*/  FMNMX R7, R16, R7, !PT ;  /* 0x0000000710077209 */ /* 0x010fc60007800000 */
[----:B------:R-:W2:Y:S01]  /*3eef0*/  LDL.LU R16, [R1+0x1e94] ;  /* 0x001e940001107983 */ /* 0x000ea20000300800 */
[----:B0-----:R-:W-:-:S03]  /*3ef00*/  FMNMX R18, R15, R18, !PT ;  /* 0x000000120f127209 */ /* 0x001fc60007800000 */
[----:B------:R-:W4:Y:S01]  /*3ef10*/  LDL.LU R15, [R1+0x1e90] ;  /* 0x001e9000010f7983 */ /* 0x000f220000300800 */
[----:B-1----:R-:W-:-:S03]  /*3ef20*/  FMNMX R19, R0, R19, !PT ;  /* 0x0000001300137209 */ /* 0x002fc60007800000 */
[----:B------:R-:W4:Y:S01]  /*3ef30*/  LDL.LU R0, [R1+0x1e8c] ;  /* 0x001e8c0001007983 */ /* 0x000f220000300800 */
[----:B---3--:R-:W-:Y:S02]  /*3ef40*/  FMNMX R5, R5, R17, !PT ;  /* 0x0000001105057209 */ /* 0x008fe40007800000 */
[----:B-----5:R-:W-:Y:S02]  /*3ef50*/  FMNMX R17, R13, R29, !PT ;  /* 0x0000001d0d117209 */ /* 0x020fe40007800000 */
[----:B------:R-:W-:Y:S02]  /*3ef60*/  FMNMX R29, R10, R9, !PT ;  /* 0x000000090a1d7209 */ /* 0x000fe40007800000 */
[----:B--2---:R-:W-:Y:S02]  /*3ef70*/  FMNMX R4, R4, R16, !PT ;  /* 0x0000001004047209 */ /* 0x004fe40007800000 */
[----:B------:R-:W-:Y:S02]  /*3ef80*/  FMNMX R16, R14, R28, !PT ;  /* 0x0000001c0e107209 */ /* 0x000fe40007800000 */
[----:B------:R-:W-:Y:S01]  /*3ef90*/  FMNMX R28, R11, R12, !PT ;  /* 0x0000000c0b1c7209 */ /* 0x000fe20007800000 */
[----:B------:R-:W2:Y:S04]  /*3efa0*/  LDL.LU R14, [R1+0x1e88] ;  /* 0x001e8800010e7983 */ /* 0x000ea80000300800 */
[----:B------:R-:W3:Y:S04]  /*3efb0*/  LDL.LU R13, [R1+0x1e84] ;  /* 0x001e8400010d7983 */ /* 0x000ee80000300800 */
[----:B------:R-:W5:Y:S04]  /*3efc0*/  LDL.LU R12, [R1+0x1e80] ;  /* 0x001e8000010c7983 */ /* 0x000f680000300800 */
[----:B------:R-:W5:Y:S04]  /*3efd0*/  LDL.LU R11, [R1+0x1e7c] ;  /* 0x001e7c00010b7983 */ /* 0x000f680000300800 */
[----:B------:R-:W5:Y:S04]  /*3efe0*/  LDL.LU R9, [R1+0x1e78] ;  /* 0x001e780001097983 */ /* 0x000f680000300800 */
[----:B------:R-:W5:Y:S04]  /*3eff0*/  LDL.LU R10, [R1+0x1e74] ;  /* 0x001e7400010a7983 */ /* 0x000f680000300800 */
[----:B----4-:R0:W-:Y:S02]  /*3f000*/  @P0 STS [R0+0x40e00], R25 ;  /* 0x040e001900000388 */ /* 0x0101e40000000800 */
[----:B0-----:R-:W0:Y:S02]  /*3f010*/  S2R R25, SR_TID.X ;  /* 0x0000000000197919 */ /* 0x001e240000002100 */
[----:B------:R1:W-:Y:S04]  /*3f020*/  @P0 STS [R0+0x40400], R15 ;  /* 0x0404000f00000388 */ /* 0x0003e80000000800 */
[----:B------:R-:W-:Y:S04]  /*3f030*/  @P0 STS [R0+0x40b00], R8 ;  /* 0x040b000800000388 */ /* 0x000fe80000000800 */
[----:B------:R-:W-:Y:S04]  /*3f040*/  @P0 STS [R0+0x40c00], R27 ;  /* 0x040c001b00000388 */ /* 0x000fe80000000800 */
[----:B------:R-:W-:Y:S04]  /*3f050*/  @P0 STS [R0+0x40d00], R26 ;  /* 0x040d001a00000388 */ /* 0x000fe80000000800 */
[----:B------:R-:W-:Y:S04]  /*3f060*/  @P0 STS [R0+0x40f00], R24 ;  /* 0x040f001800000388 */ /* 0x000fe80000000800 */
[----:B------:R-:W-:Y:S04]  /*3f070*/  @P0 STS [R0+0x41000], R23 ;  /* 0x0410001700000388 */ /* 0x000fe80000000800 */
[----:B------:R-:W-:Y:S04]  /*3f080*/  @P0 STS [R0+0x41100], R22 ;  /* 0x0411001600000388 */ /* 0x000fe80000000800 */
[----:B------:R-:W-:Y:S04]  /*3f090*/  @P0 STS [R0+0x41200], R21 ;  /* 0x0412001500000388 */ /* 0x000fe80000000800 */
[----:B------:R0:W-:Y:S04]  /*3f0a0*/  @P0 STS [R0+0x41300], R20 ;  /* 0x0413001400000388 */ /* 0x0001e80000000800 */
        /* <DEDUP_REMOVED lines=8> */
[----:B------:R-:W-:Y:S04]  /*3f130*/  @P0 STS [R0+0x41c00], R16 ;  /* 0x041c001000000388 */ /* 0x000fe80000000800 */
[----:B------:R-:W-:Y:S04]  /*3f140*/  @P0 STS [R0+0x41d00], R17 ;  /* 0x041d001100000388 */ /* 0x000fe80000000800 */
[----:B------:R-:W-:Y:S04]  /*3f150*/  @P0 STS [R0+0x41e00], R28 ;  /* 0x041e001c00000388 */ /* 0x000fe80000000800 */
[----:B------:R-:W-:Y:S04]  /*3f160*/  @P0 STS [R0+0x41f00], R29 ;  /* 0x041f001d00000388 */ /* 0x000fe80000000800 */
[----:B-1----:R-:W5:Y:S01]  /*3f170*/  LDL.LU R15, [R1+0x1e70] ;  /* 0x001e7000010f7983 */ /* 0x002f620000300800 */
[----:B0-----:R-:W-:-:S04]  /*3f180*/  LOP3.LUT R20, R25, 0x1ff, RZ, 0xc0, !PT ;  /* 0x000001ff19147812 */ /* 0x001fc800078ec0ff */
[----:B----4-:R-:W-:Y:S01]  /*3f190*/  LEA R6, R20, UR5, 0x2 ;  /* 0x0000000514067c11 */ /* 0x010fe2000f8e10ff */
[C---:B------:R-:W-:Y:S01]  /*3f1a0*/  IMAD.SHL.U32 R5, R25.reuse, 0x4, RZ ;  /* 0x0000000419057824 */ /* 0x040fe200078e00ff */
[----:B--2---:R0:W-:Y:S04]  /*3f1b0*/  @P0 STS [R0+0x40500], R14 ;  /* 0x0405000e00000388 */ /* 0x0041e80000000800 */
[----:B---3--:R1:W-:Y:S04]  /*3f1c0*/  @P0 STS [R0+0x40600], R13 ;  /* 0x0406000d00000388 */ /* 0x0083e80000000800 */
[----:B-----5:R2:W-:Y:S04]  /*3f1d0*/  @P0 STS [R0+0x40700], R12 ;  /* 0x0407000c00000388 */ /* 0x0205e80000000800 */
[----:B------:R3:W-:Y:S04]  /*3f1e0*/  @P0 STS [R0+0x40800], R11 ;  /* 0x0408000b00000388 */ /* 0x0007e80000000800 */
[----:B------:R4:W-:Y:S04]  /*3f1f0*/  @P0 STS [R0+0x40900], R10 ;  /* 0x0409000a00000388 */ /* 0x0009e80000000800 */
[----:B------:R5:W-:Y:S01]  /*3f200*/  @P0 STS [R0+0x40a00], R9 ;  /* 0x040a000900000388 */ /* 0x000be20000000800 */
[----:B------:R-:W-:Y:S06]  /*3f210*/  BAR.SYNC.DEFER_BLOCKING 0x0 ;  /* 0x0000000000007b1d */ /* 0x000fec0000010000 */
[----:B0-----:R-:W5:Y:S04]  /*3f220*/  LDL.LU R14, [R1+0x1e6c] ;  /* 0x001e6c00010e7983 */ /* 0x001f680000300800 */
[----:B-1----:R-:W5:Y:S04]  /*3f230*/  LDL.LU R13, [R1+0x1e68] ;  /* 0x001e6800010d7983 */ /* 0x002f680000300800 */
[----:B--2---:R-:W2:Y:S04]  /*3f240*/  LDL.LU R12, [R1+0x1e64] ;  /* 0x001e6400010c7983 */ /* 0x004ea80000300800 */
[----:B---3--:R-:W3:Y:S04]  /*3f250*/  LDL.LU R11, [R1+0x1e60] ;  /* 0x001e6000010b7983 */ /* 0x008ee80000300800 */
[----:B----4-:R-:W4:Y:S04]  /*3f260*/  LDL.LU R10, [R1+0x1e5c] ;  /* 0x001e5c00010a7983 */ /* 0x010f280000300800 */
[----:B-----5:R-:W5:Y:S04]  /*3f270*/  LDL.LU R9, [R1+0x1e58] ;  /* 0x001e580001097983 */ /* 0x020f680000300800 */
[----:B------:R-:W2:Y:S04]  /*3f280*/  LDL.LU R8, [R1+0x1e54] ;  /* 0x001e540001087983 */ /* 0x000ea80000300800 */
[----:B------:R-:W2:Y:S04]  /*3f290*/  LDL R24, [R1+0x2e4] ;  /* 0x0002e40001187983 */ /* 0x000ea80000100800 */
[----:B------:R-:W2:Y:S04]  /*3f2a0*/  LDL.LU R23, [R1+0x80] ;  /* 0x0000800001177983 */ /* 0x000ea80000300800 */
[----:B------:R-:W2:Y:S04]  /*3f2b0*/  LDL R19, [R1+0x370] ;  /* 0x0003700001137983 */ /* 0x000ea80000100800 */
[----:B------:R-:W2:Y:S04]  /*3f2c0*/  LDL.LU R20, [R1+0x84] ;  /* 0x0000840001147983 */ /* 0x000ea80000300800 */
[----:B------:R-:W2:Y:S04]  /*3f2d0*/  LDL.LU R21, [R1+0x88] ;  /* 0x0000880001157983 */ /* 0x000ea80000300800 */
[----:B------:R-:W2:Y:S01]  /*3f2e0*/  LDL.LU R22, [R1+0x8c] ;  /* 0x00008c0001167983 */ /* 0x000ea20000300800 */
[----:B------:R-:W-:-:S03]  /*3f2f0*/  IMAD.SHL.U32 R27, R25, 0x8, RZ ;  /* 0x00000008191b7824 */ /* 0x000fc600078e00ff */
[----:B------:R-:W2:Y:S04]  /*3f300*/  LDL R17, [R1+0x374] ;  /* 0x0003740001117983 */ /* 0x000ea80000100800 */
[----:B------:R-:W2:Y:S04]  /*3f310*/  LDL R18, [R1+0x378] ;  /* 0x0003780001127983 */ /* 0x000ea80000100800 */
[----:B------:R-:W0:Y:S04]  /*3f320*/  LDS R2, [R6+0x40000] ;  /* 0x0400000006027984 */ /* 0x000e280000000800 */
[----:B0-----:R-:W0:Y:S02]  /*3f330*/  SHFL.BFLY PT, R3, R2, 0x4, 0x1f ;  /* 0x0c801f0002037f89 */ /* 0x001e2400000e0000 */
[----:B0-----:R-:W-:-:S05]  /*3f340*/  FMNMX R3, R2, R3, !PT ;  /* 0x0000000302037209 */ /* 0x001fca0007800000 */
[----:B------:R-:W0:Y:S02]  /*3f350*/  SHFL.BFLY PT, R2, R3, 0x2, 0x1f ;  /* 0x0c401f0003027f89 */ /* 0x000e2400000e0000 */
[----:B0-----:R-:W-:-:S05]  /*3f360*/  FMNMX R3, R3, R2, !PT ;  /* 0x0000000203037209 */ /* 0x001fca0007800000 */
[----:B------:R-:W0:Y:S01]  /*3f370*/  SHFL.BFLY PT, R4, R3, 0x1, 0x1f ;  /* 0x0c201f0003047f89 */ /* 0x000e2200000e0000 */
[----:B------:R-:W-:-:S04]  /*3f380*/  MOV R2, UR5 ;  /* 0x0000000500027c02 */ /* 0x000fc80008000f00 */
[----:B------:R-:W-:Y:S02]  /*3f390*/  IADD3 R2, PT, PT, R2, 0x800, R5 ;  /* 0x0000080002027810 */ /* 0x000fe40007ffe005 */
[----:B0-----:R-:W-:-:S05]  /*3f3a0*/  FMNMX R3, R3, R4, !PT ;  /* 0x0000000403037209 */ /* 0x001fca0007800000 */
[----:B------:R-:W-:Y:S04]  /*3f3b0*/  @!P2 STS [R6+0x40000], R3 ;  /* 0x040000030600a388 */ /* 0x000fe80000000800 */
[----:B------:R-:W0:Y:S04]  /*3f3c0*/  LDS R7, [R2+0x40000] ;  /* 0x0400000002077984 */ /* 0x000e280000000800 */
[----:B------:R-:W1:Y:S04]  /*3f3d0*/  LDS R5, [R2+0x40800] ;  /* 0x0408000002057984 */ /* 0x000e680000000800 */
[----:B------:R-:W1:Y:S04]  /*3f3e0*/  LDS R3, [R2+0x41000] ;  /* 0x0410000002037984 */ /* 0x000e680000000800 */
[----:B0-----:R-:W0:Y:S04]  /*3f3f0*/  SHFL.BFLY PT, R16, R7, 0x4, 0x1f ;  /* 0x0c801f0007107f89 */ /* 0x001e2800000e0000 */
[----:B-1----:R-:W1:Y:S04]  /*3f400*/  SHFL.BFLY PT, R6, R5, 0x4, 0x1f ;  /* 0x0c801f0005067f89 */ /* 0x002e6800000e0000 */
[----:B------:R-:W1:Y:S01]  /*3f410*/  SHFL.BFLY PT, R4, R3, 0x4, 0x1f ;  /* 0x0c801f0003047f89 */ /* 0x000e6200000e0000 */
[----:B0-----:R-:W-:-:S02]  /*3f420*/  FMNMX R7, R7, R16, !PT ;  /* 0x0000001007077209 */ /* 0x001fc40007800000 */
[----:B-1----:R-:W-:Y:S02]  /*3f430*/  FMNMX R6, R5, R6, !PT ;  /* 0x0000000605067209 */ /* 0x002fe40007800000 */
[----:B------:R-:W-:Y:S01]  /*3f440*/  FMNMX R3, R3, R4, !PT ;  /* 0x0000000403037209 */ /* 0x000fe20007800000 */
[----:B------:R-:W0:Y:S04]  /*3f450*/  SHFL.BFLY PT, R16, R7, 0x2, 0x1f ;  /* 0x0c401f0007107f89 */ /* 0x000e2800000e0000 */
[----:B------:R-:W1:Y:S04]  /*3f460*/  SHFL.BFLY PT, R5, R6, 0x2, 0x1f ;  /* 0x0c401f0006057f89 */ /* 0x000e6800000e0000 */
[----:B------:R-:W1:Y:S01]  /*3f470*/  SHFL.BFLY PT, R4, R3, 0x2, 0x1f ;  /* 0x0c401f0003047f89 */ /* 0x000e6200000e0000 */
[----:B0-----:R-:W-:-:S02]  /*3f480*/  FMNMX R7, R7, R16, !PT ;  /* 0x0000001007077209 */ /* 0x001fc40007800000 */
[----:B-1----:R-:W-:Y:S02]  /*3f490*/  FMNMX R5, R6, R5, !PT ;  /* 0x0000000506057209 */ /* 0x002fe40007800000 */
[----:B------:R-:W-:Y:S01]  /*3f4a0*/  FMNMX R3, R3, R4, !PT ;  /* 0x0000000403037209 */ /* 0x000fe20007800000 */
[----:B------:R-:W0:Y:S04]  /*3f4b0*/  SHFL.BFLY PT, R16, R7, 0x1, 0x1f ;  /* 0x0c201f0007107f89 */ /* 0x000e2800000e0000 */
[----:B------:R-:W1:Y:S04]  /*3f4c0*/  SHFL.BFLY PT, R6, R5, 0x1, 0x1f ;  /* 0x0c201f0005067f89 */ /* 0x000e6800000e0000 */
[----:B------:R-:W3:Y:S01]  /*3f4d0*/  SHFL.BFLY PT, R4, R3, 0x1, 0x1f ;  /* 0x0c201f0003047f89 */ /* 0x000ee200000e0000 */
[----:B0-----:R-:W-:-:S02]  /*3f4e0*/  FMNMX R7, R7, R16, !PT ;  /* 0x0000001007077209 */ /* 0x001fc40007800000 */
[----:B-1----:R-:W-:Y:S02]  /*3f4f0*/  FMNMX R6, R5, R6, !PT ;  /* 0x0000000605067209 */ /* 0x002fe40007800000 */
[----:B---3--:R-:W-:Y:S01]  /*3f500*/  FMNMX R3, R3, R4, !PT ;  /* 0x0000000403037209 */ /* 0x008fe20007800000 */
[----:B------:R-:W-:Y:S04]  /*3f510*/  @!P2 STS [R2+0x40000], R7 ;  /* 0x040000070200a388 */ /* 0x000fe80000000800 */
[----:B------:R-:W-:Y:S04]  /*3f520*/  @!P2 STS [R2+0x40800], R6 ;  /* 0x040800060200a388 */ /* 0x000fe80000000800 */
[----:B------:R-:W-:Y:S01]  /*3f530*/  @!P2 STS [R2+0x41000], R3 ;  /* 0x041000030200a388 */ /* 0x000fe20000000800 */
[----:B------:R-:W-:Y:S01]  /*3f540*/  BAR.SYNC.DEFER_BLOCKING 0x0 ;  /* 0x0000000000007b1d */ /* 0x000fe20000010000 */
[----:B------:R-:W-:-:S05]  /*3f550*/  LOP3.LUT R27, R27, 0xe0, RZ, 0xc0, !PT ;  /* 0x000000e01b1b7812 */ /* 0x000fca00078ec0ff */
[----:B------:R-:W2:Y:S04]  /*3f560*/  LDS R6, [R27+UR5+0x40000] ;  /* 0x040000051b067984 */ /* 0x000ea80008000800 */
[----:B------:R-:W0:Y:S04]  /*3f570*/  LDS R3, [R27+UR5+0x40100] ;  /* 0x040100051b037984 */ /* 0x000e280008000800 */
[----:B------:R0:W-:Y:S04]  /*3f580*/  STL [R1+0x1e18], R2 ;  /* 0x001e180201007387 */ /* 0x0001e80000100800 */
[----:B------:R-:W-:Y:S04]  /*3f590*/  LDS R4, [R27+UR5+0x40200] ;  /* 0x040200051b047984 */ /* 0x000fe80008000800 */
[----:B------:R-:W1:Y:S04]  /*3f5a0*/  LDS R5, [R27+UR5+0x40300] ;  /* 0x040300051b057984 */ /* 0x000e680008000800 */
[----:B------:R-:W3:Y:S04]  /*3f5b0*/  LDS R7, [R27+UR5+0x40400] ;  /* 0x040400051b077984 */ /* 0x000ee80008000800 */
[----:B------:R-:W-:Y:S04]  /*3f5c0*/  LDS R25, [R27+UR5+0x41c00] ;  /* 0x041c00051b197984 */ /* 0x000fe80008000800 */
[----:B------:R-:W-:Y:S04]  /*3f5d0*/  LDS R29, [R27+UR5+0x40f00] ;  /* 0x040f00051b1d7984 */ /* 0x000fe80008000800 */
[----:B------:R-:W-:Y:S01]  /*3f5e0*/  LDS R26, [R27+UR5+0x41300] ;  /* 0x041300051b1a7984 */ /* 0x000fe20008000800 */
[----:B--2---:R-:W-:-:S02]  /*3f5f0*/  FMNMX R16, R6, R24, !PT ;  /* 0x0000001806107209 */ /* 0x004fc40007800000 */
[----:B0-----:R-:W-:Y:S01]  /*3f600*/  FMNMX R2, R3, R19, !PT ;  /* 0x0000001303027209 */ /* 0x001fe20007800000 */
[----:B------:R-:W-:Y:S02]  /*3f610*/  LDS R24, [R27+UR5+0x41900] ;  /* 0x041900051b187984 */ /* 0x000fe40008000800 */
[----:B------:R-:W-:Y:S02]  /*3f620*/  FFMA R6, R23, UR10, -R16 ;  /* 0x0000000a17067c23 */ /* 0x000fe40008000810 */
[----:B------:R0:W-:Y:S01]  /*3f630*/  STL [R1+0x858], R16 ;  /* 0x0008581001007387 */ /* 0x0001e20000100800 */
[----:B-1----:R-:W-:-:S03]  /*3f640*/  FMNMX R5, R5, R18, !PT ;  /* 0x0000001205057209 */ /* 0x002fc60007800000 */
[----:B------:R-:W-:Y:S01]  /*3f650*/  LDS R23, [R27+UR5+0x41700] ;  /* 0x041700051b177984 */ /* 0x000fe20008000800 */
[----:B------:R-:W-:Y:S01]  /*3f660*/  FMUL R3, R6, 1.4426950216293334961 ;  /* 0x3fb8aa3b06037820 */ /* 0x000fe20000400000 */
[----:B------:R-:W-:-:S03]  /*3f670*/  FFMA R6, R20, UR10, -R16 ;  /* 0x0000000a14067c23 */ /* 0x000fc60008000810 */
[----:B------:R1:W2:Y:S01]  /*3f680*/  MUFU.EX2 R20, R3 ;  /* 0x0000000300147308 */ /* 0x0002a20000000800 */
[----:B------:R0:W-:Y:S01]  /*3f690*/  STL [R1+0x854], R2 ;  /* 0x0008540201007387 */ /* 0x0001e20000100800 */
[----:B-1----:R-:W-:Y:S01]  /*3f6a0*/  FMUL R3, R6, 1.4426950216293334961 ;  /* 0x3fb8aa3b06037820 */ /* 0x002fe20000400000 */
[----:B------:R-:W-:-:S05]  /*3f6b0*/  FFMA R6, R21, UR10, -R2 ;  /* 0x0000000a15067c23 */ /* 0x000fca0008000802 */
[----:B------:R1:W3:Y:S01]  /*3f6c0*/  MUFU.EX2 R21, R3 ;  /* 0x0000000300157308 */ /* 0x0002e20000000800 */
[----:B--2---:R-:W-:Y:S01]  /*3f6d0*/  STL [R1+0x87c], R20 ;  /* 0x00087c1401007387 */ /* 0x004fe20000100800 */
[----:B-1----:R-:W-:Y:S01]  /*3f6e0*/  FMUL R3, R6, 1.4426950216293334961 ;  /* 0x3fb8aa3b06037820 */ /* 0x002fe20000400000 */
[----:B------:R-:W-:Y:S02]  /*3f6f0*/  FFMA R6, R22, UR10, -R2 ;  /* 0x0000000a16067c23 */ /* 0x000fe40008000802 */
[----:B------:R-:W2:Y:S01]  /*3f700*/  LDL R22, [R1+0x37c] ;  /* 0x00037c0001167983 */ /* 0x000ea20000100800 */
[----:B0-----:R-:W-:Y:S02]  /*3f710*/  FMNMX R16, R4, R17, !PT ;  /* 0x0000001104107209 */ /* 0x001fe40007800000 */
[----:B------:R0:W1:Y:S03]  /*3f720*/  MUFU.EX2 R2, R3 ;  /* 0x0000000300027308 */ /* 0x0000660000000800 */
[----:B------:R-:W-:Y:S01]  /*3f730*/  FFMA R4, R8, UR10, -R16 ;  /* 0x0000000a08047c23 */ /* 0x000fe20008000810 */
[----:B0-----:R-:W-:-:S04]  /*3f740*/  FMUL R3, R6, 1.4426950216293334961 ;  /* 0x3fb8aa3b06037820 */ /* 0x001fc80000400000 */
[----:B------:R0:W1:Y:S02]  /*3f750*/  MUFU.EX2 R17, R3 ;  /* 0x0000000300117308 */ /* 0x0000640000000800 */
[----:B0-----:R-:W-:Y:S01]  /*3f760*/  FMUL R3, R4, 1.4426950216293334961 ;  /* 0x3fb8aa3b04037820 */ /* 0x001fe20000400000 */
[----:B-----5:R-:W-:-:S05]  /*3f770*/  FFMA R4, R9, UR10, -R16 ;  /* 0x0000000a09047c23 */ /* 0x020fca0008000810 */
[----:B------:R0:W5:Y:S01]  /*3f780*/  MUFU.EX2 R18, R3 ;  /* 0x0000000300127308 */ /* 0x0001620000000800 */
[----:B---3--:R-:W-:Y:S01]  /*3f790*/  STL [R1+0x878], R21 ;  /* 0x0008781501007387 */ /* 0x008fe20000100800 */
[----:B0-----:R-:W-:Y:S01]  /*3f7a0*/  FMUL R3, R4, 1.4426950216293334961 ;  /* 0x3fb8aa3b04037820 */ /* 0x001fe20000400000 */
[----:B----4-:R-:W-:-:S05]  /*3f7b0*/  FFMA R4, R10, UR10, -R5 ;  /* 0x0000000a0a047c23 */ /* 0x010fca0008000805 */
[----:B------:R0:W3:Y:S01]  /*3f7c0*/  MUFU.EX2 R19, R3 ;  /* 0x0000000300137308 */ /* 0x0000e20000000800 */
[----:B------:R4:W-:Y:S01]  /*3f7d0*/  STL [R1+0x84c], R16 ;  /* 0x00084c1001007387 */ /* 0x0009e20000100800 */
[----:B0-----:R-:W-:-:S06]  /*3f7e0*/  FMUL R3, R4, 1.4426950216293334961 ;  /* 0x3fb8aa3b04037820 */ /* 0x001fcc0000400000 */
[----:B----4-:R0:W4:Y:S01]  /*3f7f0*/  MUFU.EX2 R16, R3 ;  /* 0x0000000300107308 */ /* 0x0101220000000800 */
[----:B-1----:R-:W-:Y:S04]  /*3f800*/  STL [R1+0x874], R2 ;  /* 0x0008740201007387 */ /* 0x002fe80000100800 */
[----:B------:R-:W-:Y:S04]  /*3f810*/  STL [R1+0x870], R17 ;  /* 0x0008701101007387 */ /* 0x000fe80000100800 */
[----:B------:R1:W-:Y:S04]  /*3f820*/  STL [R1+0x848], R5 ;  /* 0x0008480501007387 */ /* 0x0003e80000100800 */
[----:B-----5:R-:W-:Y:S04]  /*3f830*/  STL [R1+0x86c], R18 ;  /* 0x00086c1201007387 */ /* 0x020fe80000100800 */
[----:B---3--:R-:W-:Y:S01]  /*3f840*/  STL [R1+0x868], R19 ;  /* 0x0008681301007387 */ /* 0x008fe20000100800 */
[----:B------:R-:W-:Y:S01]  /*3f850*/  FADD R4, R2, R17 ;  /* 0x0000001102047221 */ /* 0x000fe20000000000 */
[----:B------:R-:W-:-:S02]  /*3f860*/  FFMA R6, R11, UR10, -R5 ;  /* 0x0000000a0b067c23 */ /* 0x000fc40008000805 */
[----:B0-----:R-:W-:Y:S04]  /*3f870*/  LDS R3, [R27+UR5+0x40500] ;  /* 0x040500051b037984 */ /* 0x001fe80008000800 */
[----:B----4-:R-:W-:Y:S01]  /*3f880*/  STL [R1+0x864], R16 ;  /* 0x0008641001007387 */ /* 0x010fe20000100800 */
[----:B--2---:R-:W-:Y:S01]  /*3f890*/  FMNMX R9, R7, R22, !PT ;  /* 0x0000001607097209 */ /* 0x004fe20007800000 */
[----:B------:R-:W-:Y:S01]  /*3f8a0*/  FMUL R6, R6, 1.4426950216293334961 ;  /* 0x3fb8aa3b06067820 */ /* 0x000fe20000400000 */
[----:B-1----:R-:W-:Y:S01]  /*3f8b0*/  FADD R5, R20, R21 ;  /* 0x0000001514057221 */ /* 0x002fe20000000000 */
[----:B------:R-:W-:Y:S04]  /*3f8c0*/  LDS R22, [R27+UR5+0x41400] ;  /* 0x041400051b167984 */ /* 0x000fe80008000800 */
[----:B------:R0:W-:Y:S04]  /*3f8d0*/  STL [R1+0x844], R9 ;  /* 0x0008440901007387 */ /* 0x0001e80000100800 */
[----:B------:R-:W2:Y:S01]  /*3f8e0*/  LDL R2, [R1+0x390] ;  /* 0x0003900001027983 */ /* 0x000ea20000100800 */
[----:B------:R1:W3:Y:S01]  /*3f8f0*/  MUFU.EX2 R17, R6 ;  /* 0x0000000600117308 */ /* 0x0002e20000000800 */
[----:B------:R-:W-:-:S02]  /*3f900*/  FFMA R8, R12, UR10, -R9 ;  /* 0x0000000a0c087c23 */ /* 0x000fc40008000809 */
[----:B------:R-:W-:Y:S04]  /*3f910*/  LDS R20, [R27+UR5+0x41500] ;  /* 0x041500051b147984 */ /* 0x000fe80008000800 */
[----:B------:R-:W-:Y:S01]  /*3f920*/  LDS R21, [R27+UR5+0x41600] ;  /* 0x041600051b157984 */ /* 0x000fe20008000800 */
[----:B------:R-:W-:-:S03]  /*3f930*/  FMUL R8, R8, 1.4426950216293334961 ;  /* 0x3fb8aa3b08087820 */ /* 0x000fc60000400000 */
[----:B-1----:R-:W1:Y:S01]  /*3f940*/  SHFL.BFLY PT, R6, R4, 0x2, 0x1f ;  /* 0x0c401f0004067f89 */ /* 0x002e6200000e0000 */
[----:B0-----:R-:W-:Y:S02]  /*3f950*/  FFMA R9, R13, UR10, -R9 ;  /* 0x0000000a0d097c23 */ /* 0x001fe40008000809 */
[----:B------:R-:W0:Y:S02]  /*3f960*/  MUFU.EX2 R8, R8 ;  /* 0x0000000800087308 */ /* 0x000e240000000800 */
[----:B------:R-:W-:-:S06]  /*3f970*/  FMUL R9, R9, 1.4426950216293334961 ;  /* 0x3fb8aa3b09097820 */ /* 0x000fcc0000400000 */
[----:B------:R-:W4:Y:S01]  /*3f980*/  MUFU.EX2 R10, R9 ;  /* 0x00000009000a7308 */ /* 0x000f220000000800 */
[----:B---3--:R-:W-:Y:S04]  /*3f990*/  STL [R1+0x860], R17 ;  /* 0x0008601101007387 */ /* 0x008fe80000100800 */
[----:B0-----:R-:W-:Y:S01]  /*3f9a0*/  STL [R1+0x85c], R8 ;  /* 0x00085c0801007387 */ /* 0x001fe20000100800 */
[----:B-1----:R-:W-:-:S03]  /*3f9b0*/  FADD R11, R4, R6 ;  /* 0x00000006040b7221 */ /* 0x002fc60000000000 */
[----:B----4-:R-:W-:Y:S01]  /*3f9c0*/  STL [R1+0x850], R10 ;  /* 0x0008500a01007387 */ /* 0x010fe20000100800 */
[----:B------:R-:W-:-:S03]  /*3f9d0*/  FADD R4, R8, R10 ;  /* 0x0000000a08047221 */ /* 0x000fc60000000000 */
[----:B------:R-:W0:Y:S04]  /*3f9e0*/  SHFL.BFLY PT, R10, R11, 0x1, 0x1f ;  /* 0x0c201f000b0a7f89 */ /* 0x000e2800000e0000 */
[----:B------:R-:W1:Y:S01]  /*3f9f0*/  SHFL.BFLY PT, R7, R5, 0x2, 0x1f ;  /* 0x0c401f0005077f89 */ /* 0x000e6200000e0000 */
[----:B0-----:R-:W-:-:S03]  /*3fa00*/  FADD R28, R11, R10 ;  /* 0x0000000a0b1c7221 */ /* 0x001fc60000000000 */
[----:B------:R-:W0:Y:S01]  /*3fa10*/  LDS R11, [R27+UR5+0x40800] ;  /* 0x040800051b0b7984 */ /* 0x000e220008000800 */
[----:B------:R-:W-:Y:S01]  /*3fa20*/  FADD R6, R16, R17 ;  /* 0x0000001110067221 */ /* 0x000fe20000000000 */
[----:B-1----:R-:W-:Y:S02]  /*3fa30*/  FADD R12, R5, R7 ;  /* 0x00000007050c7221 */ /* 0x002fe40000000000 */
[----:B------:R-:W-:Y:S01]  /*3fa40*/  LDS R17, [R27+UR5+0x41000] ;  /* 0x041000051b117984 */ /* 0x000fe20008000800 */
[----:B--2---:R-:W-:Y:S01]  /*3fa50*/  FMNMX R2, R3, R2, !PT ;  /* 0x0000000203027209 */ /* 0x004fe20007800000 */
[----:B------:R-:W-:Y:S02]  /*3fa60*/  FADD R9, R18, R19 ;  /* 0x0000001312097221 */ /* 0x000fe40000000000 */
[----:B------:R-:W-:Y:S02]  /*3fa70*/  LDS R10, [R27+UR5+0x40a00] ;  /* 0x040a00051b0a7984 */ /* 0x000fe40008000800 */
[----:B------:R-:W-:-:S02]  /*3fa80*/  FFMA R3, R14, UR10, -R2 ;  /* 0x0000000a0e037c23 */ /* 0x000fc40008000802 */
[----:B------:R1:W-:Y:S02]  /*3fa90*/  STL [R1+0x840], R2 ;  /* 0x0008400201007387 */ /* 0x0003e40000100800 */
[----:B------:R-:W-:Y:S01]  /*3faa0*/  FMUL R14, R3, 1.4426950216293334961 ;  /* 0x3fb8aa3b030e7820 */ /* 0x000fe20000400000 */
[----:B------:R-:W-:-:S03]  /*3fab0*/  FFMA R15, R15, UR10, -R2 ;  /* 0x0000000a0f0f7c23 */ /* 0x000fc60008000802 */
[----:B-1----:R1:W2:Y:S01]  /*3fac0*/  MUFU.EX2 R2, R14 ;  /* 0x0000000e00027308 */ /* 0x0022a20000000800 */
[----:B------:R-:W3:Y:S04]  /*3fad0*/  SHFL.BFLY PT, R7, R6, 0x2, 0x1f ;  /* 0x0c401f0006077f89 */ /* 0x000ee800000e0000 */
[----:B------:R-:W4:Y:S04]  /*3fae0*/  SHFL.BFLY PT, R13, R12, 0x1, 0x1f ;  /* 0x0c201f000c0d7f89 */ /* 0x000f2800000e0000 */
[----:B-1----:R-:W1:Y:S04]  /*3faf0*/  LDS R14, [R27+UR5+0x41100] ;  /* 0x041100051b0e7984 */ /* 0x002e680008000800 */
[----:B--2---:R-:W-:Y:S04]  /*3fb00*/  STL [R1+0x83c], R2 ;  /* 0x00083c0201007387 */ /* 0x004fe80000100800 */
[----:B0-----:R-:W-:Y:S04]  /*3fb10*/  STL [R1+0x1e50], R11 ;  /* 0x001e500b01007387 */ /* 0x001fe80000100800 */
[----:B------:R-:W0:Y:S01]  /*3fb20*/  LDS R11, [R27+UR5+0x41200] ;  /* 0x041200051b0b7984 */ /* 0x000e220008000800 */
[----:B---3--:R-:W-:Y:S01]  /*3fb30*/  FADD R16, R6, R7 ;  /* 0x0000000706107221 */ /* 0x008fe20000000000 */
[----:B------:R-:W-:Y:S01]  /*3fb40*/  FMUL R6, R15, 1.4426950216293334961 ;  /* 0x3fb8aa3b0f067820 */ /* 0x000fe20000400000 */
[----:B----4-:R-:W-:Y:S01]  /*3fb50*/  FADD R3, R12, R13 ;  /* 0x0000000d0c037221 */ /* 0x010fe20000000000 */
[----:B------:R-:W-:Y:S04]  /*3fb60*/  SHFL.BFLY PT, R8, R9, 0x2, 0x1f ;  /* 0x0c401f0009087f89 */ /* 0x000fe800000e0000 */
[----:B------:R-:W-:Y:S01]  /*3fb70*/  SHFL.BFLY PT, R5, R4, 0x2, 0x1f ;  /* 0x0c401f0004057f89 */ /* 0x000fe200000e0000 */
[----:B------:R2:W3:Y:S03]  /*3fb80*/  MUFU.EX2 R13, R6 ;  /* 0x00000006000d7308 */ /* 0x0004e60000000800 */
[----:B------:R-:W-:Y:S04]  /*3fb90*/  LDS R15, [R27+UR5+0x40600] ;  /* 0x040600051b0f7984 */ /* 0x000fe80008000800 */
[----:B------:R-:W-:Y:S04]  /*3fba0*/  LDS R7, [R27+UR5+0x40900] ;  /* 0x040900051b077984 */ /* 0x000fe80008000800 */
[----:B--2---:R-:W-:Y:S04]  /*3fbb0*/  LDS R6, [R27+UR5+0x40e00] ;  /* 0x040e00051b067984 */ /* 0x004fe80008000800 */
[----:B---3--:R-:W-:Y:S04]  /*3fbc0*/  STL [R1+0x828], R13 ;  /* 0x0008280d01007387 */ /* 0x008fe80000100800 */
[----:B------:R-:W-:Y:S04]  /*3fbd0*/  STL [R1], R17 ;  /* 0x0000001101007387 */ /* 0x000fe80000100800 */
[----:B-1----:R-:W-:Y:S04]  /*3fbe0*/  STL [R1+0x4], R14 ;  /* 0x0000040e01007387 */ /* 0x002fe80000100800 */
[----:B0-----:R-:W-:Y:S04]  /*3fbf0*/  STL [R1+0x8], R11 ;  /* 0x0000080b01007387 */ /* 0x001fe80000100800 */
[----:B------:R-:W0:Y:S04]  /*3fc00*/  LDS R11, [R27+UR5+0x41a00] ;  /* 0x041a00051b0b7984 */ /* 0x000e280008000800 */
[----:B------:R-:W-:Y:S04]  /*3fc10*/  STL [R1+0x3c], R24 ;  /* 0x00003c1801007387 */ /* 0x000fe80000100800 */
[----:B------:R-:W1:Y:S04]  /*3fc20*/  LDS R24, [R27+UR5+0x41b00] ;  /* 0x041b00051b187984 */ /* 0x000e680008000800 */
[----:B0-----:R0:W-:Y:S04]  /*3fc30*/  STL [R1+0x38], R11 ;  /* 0x0000380b01007387 */ /* 0x0011e80000100800 */
[----:B0-----:R-:W2:Y:S04]  /*3fc40*/  LDL R11, [R1+0x668] ;  /* 0x00066800010b7983 */ /* 0x001ea80000100800 */
[----:B-1----:R-:W-:Y:S04]  /*3fc50*/  STL [R1+0x30], R24 ;  /* 0x0000301801007387 */ /* 0x002fe80000100800 */
[----:B------:R-:W0:Y:S04]  /*3fc60*/  LDS R24, [R27+UR5+0x41d00] ;  /* 0x041d00051b187984 */ /* 0x000e280008000800 */
[----:B------:R-:W-:Y:S01]  /*3fc70*/  STL [R1+0x2c], R25 ;  /* 0x00002c1901007387 */ /* 0x000fe20000100800 */
[----:B------:R-:W-:Y:S01]  /*3fc80*/  FADD R18, R9, R8 ;  /* 0x0000000809127221 */ /* 0x000fe20000000000 */
[----:B------:R-:W-:Y:S01]  /*3fc90*/  FADD R12, R4, R5 ;  /* 0x00000005040c7221 */ /* 0x000fe20000000000 */
[----:B------:R-:W-:Y:S01]  /*3fca0*/  FADD R14, R2, R13 ;  /* 0x0000000d020e7221 */ /* 0x000fe20000000000 */
[----:B------:R-:W-:Y:S04]  /*3fcb0*/  LDS R25, [R27+UR5+0x41e00] ;  /* 0x041e00051b197984 */ /* 0x000fe80008000800 */
[----:B------:R-:W-:Y:S04]  /*3fcc0*/  LDS R8, [R27+UR5+0x40700] ;  /* 0x040700051b087984 */ /* 0x000fe80008000800 */
[----:B------:R-:W-:Y:S04]  /*3fcd0*/  LDS R9, [R27+UR5+0x40b00] ;  /* 0x040b00051b097984 */ /* 0x000fe80008000800 */
[----:B------:R-:W-:Y:S04]  /*3fce0*/  LDS R4, [R27+UR5+0x40c00] ;  /* 0x040c00051b047984 */ /* 0x000fe80008000800 */
[----:B------:R-:W-:Y:S04]  /*3fcf0*/  LDS R5, [R27+UR5+0x40d00] ;  /* 0x040d00051b057984 */ /* 0x000fe80008000800 */
[----:B------:R-:W-:Y:S04]  /*3fd00*/  LDS R2, [R27+UR5+0x41800] ;  /* 0x041800051b027984 */ /* 0x000fe80008000800 */
[----:B------:R-:W-:Y:S01]  /*3fd10*/  LDS R27, [R27+UR5+0x41f00] ;  /* 0x041f00051b1b7984 */ /* 0x000fe20008000800 */
[----:B------:R-:W-:Y:S06]  /*3fd20*/  BAR.SYNC.DEFER_BLOCKING 0x0 ;  /* 0x0000000000007b1d */ /* 0x000fec0000010000 */
[----:B------:R-:W1:Y:S04]  /*3fd30*/  SHFL.BFLY PT, R19, R18, 0x1, 0x1f ;  /* 0x0c201f0012137f89 */ /* 0x000e6800000e0000 */
[----:B0-----:R0:W-:Y:S04]  /*3fd40*/  STL [R1+0x1e34], R24 ;  /* 0x001e341801007387 */ /* 0x0011e80000100800 */
[----:B------:R-:W-:Y:S01]  /*3fd50*/  @P0 STS [R0+0x40100], R28 ;  /* 0x0401001c00000388 */ /* 0x000fe20000000800 */
[----:B-1----:R-:W-:-:S03]  /*3fd60*/  FADD R19, R18, R19 ;  /* 0x0000001312137221 */ /* 0x002fc60000000000 */
[----:B0-----:R-:W3:Y:S04]  /*3fd70*/  LDL.LU R24, [R1+0xb4] ;  /* 0x0000b40001187983 */ /* 0x001ee80000300800 */
[----:B------:R0:W-:Y:S04]  /*3fd80*/  STL [R1+0x1e38], R25 ;  /* 0x001e381901007387 */ /* 0x0001e80000100800 */
[----:B0-----:R-:W4:Y:S04]  /*3fd90*/  LDL R25, [R1+0x698] ;  /* 0x0006980001197983 */ /* 0x001f280000100800 */
[----:B------:R0:W-:Y:S04]  /*3fda0*/  STL [R1+0x1e28], R27 ;  /* 0x001e281b01007387 */ /* 0x0001e80000100800 */
[----:B0-----:R-:W5:Y:S04]  /*3fdb0*/  LDL.LU R27, [R1+0xb8] ;  /* 0x0000b800011b7983 */ /* 0x001f680000300800 */
[----:B------:R-:W4:Y:S04]  /*3fdc0*/  LDL.LU R28, [R1+0xbc] ;  /* 0x0000bc00011c7983 */ /* 0x000f280000300800 */
[----:B------:R-:W4:Y:S01]  /*3fdd0*/  LDL.LU R18, [R1+0xf0] ;  /* 0x0000f00001127983 */ /* 0x000f220000300800 */
[----:B--2---:R-:W-:-:S03]  /*3fde0*/  FMNMX R11, R15, R11, !PT ;  /* 0x0000000b0f0b7209 */ /* 0x004fc60007800000 */
[----:B------:R-:W2:Y:S04]  /*3fdf0*/  LDL.LU R15, [R1+0xb0] ;  /* 0x0000b000010f7983 */ /* 0x000ea80000300800 */
[----:B------:R-:W0:Y:S04]  /*3fe00*/  SHFL.BFLY PT, R17, R16, 0x1, 0x1f ;  /* 0x0c201f0010117f89 */ /* 0x000e2800000e0000 */
[----:B------:R-:W1:Y:S01]  /*3fe10*/  SHFL.BFLY PT, R13, R14, 0x2, 0x1f ;  /* 0x0c401f000e0d7f89 */ /* 0x000e6200000e0000 */
[----:B0-----:R-:W-:Y:S01]  /*3fe20*/  FADD R17, R16, R17 ;  /* 0x0000001110117221 */ /* 0x001fe20000000000 */
[----:B-1----:R-:W-:-:S02]  /*3fe30*/  FADD R13, R14, R13 ;  /* 0x0000000d0e0d7221 */ /* 0x002fc40000000000 */
[----:B------:R-:W5:Y:S04]  /*3fe40*/  LDL R16, [R1+0x69c] ;  /* 0x00069c0001107983 */ /* 0x000f680000100800 */
[----:B------:R0:W-:Y:S04]  /*3fe50*/  @P0 STS [R0+0x40300], R17 ;  /* 0x0403001100000388 */ /* 0x0001e80000000800 */
[----:B------:R1:W-:Y:S04]  /*3fe60*/  STL [R1+0x838], R11 ;  /* 0x0008380b01007387 */ /* 0x0003e80000100800 */
[----:B0-----:R-:W5:Y:S01]  /*3fe70*/  LDL.LU R17, [R1+0xf4] ;  /* 0x0000f40001117983 */ /* 0x001f620000300800 */
[--C-:B---3--:R-:W-:Y:S01]  /*3fe80*/  FFMA R14, R24, UR10, -R11.reuse ;  /* 0x0000000a180e7c23 */ /* 0x108fe2000800080b */
[----:B--2---:R-:W-:-:S02]  /*3fe90*/  FFMA R15, R15, UR10, -R11 ;  /* 0x0000000a0f0f7c23 */ /* 0x004fc4000800080b */
[----:B-1----:R-:W2:Y:S04]  /*3fea0*/  LDL.LU R11, [R1+0x1e50] ;  /* 0x001e5000010b7983 */ /* 0x002ea80000300800 */
[----:B------:R-:W-:Y:S04]  /*3feb0*/  @P0 STS [R0+0x40000], R3 ;  /* 0x0400000300000388 */ /* 0x000fe80000000800 */
[----:B------:R-:W0:Y:S04]  /*3fec0*/  SHFL.BFLY PT, R3, R12, 0x1, 0x1f ;  /* 0x0c201f000c037f89 */ /* 0x000e2800000e0000 */
[----:B------:R4:W-:Y:S01]  /*3fed0*/  @P0 STS [R0+0x40200], R19 ;  /* 0x0402001300000388 */ /* 0x0009e20000000800 */
[----:B------:R-:W-:Y:S01]  /*3fee0*/  FMUL R15, R15, 1.4426950216293334961 ;  /* 0x3fb8aa3b0f0f7820 */ /* 0x000fe20000400000 */
[----:B----4-:R-:W-:-:S03]  /*3fef0*/  FMNMX R19, R8, R25, !PT ;  /* 0x0000001908137209 */ /* 0x010fc60007800000 */
[----:B------:R1:W3:Y:S01]  /*3ff00*/  MUFU.EX2 R24, R15 ;  /* 0x0000000f00187308 */ /* 0x0002e20000000800 */
[----:B------:R-:W-:Y:S01]  /*3ff10*/  FMUL R8, R14, 1.4426950216293334961 ;  /* 0x3fb8aa3b0e087820 */ /* 0x000fe20000400000 */
[----:B------:R-:W4:Y:S01]  /*3ff20*/  LDL.LU R25, [R1+0xfc] ;  /* 0x0000fc0001197983 */ /* 0x000f220000300800 */
[----:B0-----:R-:W-:Y:S01]  /*3ff30*/  FADD R3, R12, R3 ;  /* 0x000000030c037221 */ /* 0x001fe20000000000 */
[----:B-----5:R-:W-:Y:S02]  /*3ff40*/  FFMA R12, R27, UR10, -R19 ;  /* 0x0000000a1b0c7c23 */ /* 0x020fe40008000813 */
[----:B-1----:R-:W0:Y:S04]  /*3ff50*/  SHFL.BFLY PT, R15, R13, 0x1, 0x1f ;  /* 0x0c201f000d0f7f89 */ /* 0x002e2800000e0000 */
[----:B------:R1:W-:Y:S01]  /*3ff60*/  @P0 STS [R0+0x40400], R3 ;  /* 0x0404000300000388 */ /* 0x0003e20000000800 */
[----:B------:R5:W0:Y:S01]  /*3ff70*/  MUFU.EX2 R27, R8 ;  /* 0x00000008001b7308 */ /* 0x000a220000000800 */
[----:B-1----:R-:W-:-:S07]  /*3ff80*/  FMUL R3, R12, 1.4426950216293334961 ;  /* 0x3fb8aa3b0c037820 */ /* 0x002fce0000400000 */
[----:B------:R1:W2:Y:S01]  /*3ff90*/  MUFU.EX2 R12, R3 ;  /* 0x00000003000c7308 */ /* 0x0002a20000000800 */
[----:B-----5:R-:W-:Y:S01]  /*3ffa0*/  FFMA R8, R28, UR10, -R19 ;  /* 0x0000000a1c087c23 */ /* 0x020fe20008000813 */
[----:B---3--:R-:W-:Y:S04]  /*3ffb0*/  STL [R1+0x814], R24 ;  /* 0x0008141801007387 */ /* 0x008fe80000100800 */
[----:B------:R3:W-:Y:S04]  /*3ffc0*/  STL [R1+0x834], R19 ;  /* 0x0008341301007387 */ /* 0x0007e80000100800 */
[----:B------:R-:W5:Y:S04]  /*3ffd0*/  LDL R28, [R1+0x6a0] ;  /* 0x0006a000011c7983 */ /* 0x000f680000100800 */
[----:B0-----:R-:W-:Y:S01]  /*3ffe0*/  STL [R1+0x810], R27 ;  /* 0x0008101b01007387 */ /* 0x001fe20000100800 */
[----:B-1----:R-:W-:-:S03]  /*3fff0*/  FMUL R3, R8, 1.4426950216293334961 ;  /* 0x3fb8aa3b08037820 */ /* 0x002fc60000400000 */
[----:B---3--:R-:W3:Y:S01]  /*40000*/  LDL.LU R19, [R1+0xd0] ;  /* 0x0000d00001137983 */ /* 0x008ee20000300800 */
[----:B--2---:R-:W-:-:S03]  /*40010*/  FMNMX R11, R11, R16, !PT ;  /* 0x000000100b0b7209 */ /* 0x004fc60007800000 */
[----:B------:R-:W2:Y:S04]  /*40020*/  LDL.LU R16, [R1+0xd4] ;  /* 0x0000d40001107983 */ /* 0x000ea80000300800 */
[----:B------:R-:W-:Y:S01]  /*40030*/  STL [R1+0x80c], R12 ;  /* 0x00080c0c01007387 */ /* 0x000fe20000100800 */
[----:B------:R-:W-:-:S03]  /*40040*/  FFMA R8, R18, UR10, -R11 ;  /* 0x0000000a12087c23 */ /* 0x000fc6000800080b */
[----:B------:R0:W-:Y:S01]  /*40050*/  STL [R1+0x830], R11 ;  /* 0x0008300b01007387 */ /* 0x0001e20000100800 */
[----:B------:R1:W0:Y:S02]  /*40060*/  MUFU.EX2 R18, R3 ;  /* 0x0000000300127308 */ /* 0x0002240000000800 */
[----:B-1----:R-:W-:Y:S02]  /*40070*/  FADD R3, R13, R15 ;  /* 0x0000000f0d037221 */ /* 0x002fe40000000000 */
[----:B------:R-:W2:Y:S04]  /*40080*/  LDL.LU R15, [R1+0xf8] ;  /* 0x0000f800010f7983 */ /* 0x000ea80000300800 */
[----:B0-----:R-:W-:Y:S04]  /*40090*/  STL [R1+0x808], R18 ;  /* 0x0008081201007387 */ /* 0x001fe80000100800 */
[----:B------:R-:W3:Y:S01]  /*400a0*/  LDL R14, [R1+0x6a4] ;  /* 0x0006a400010e7983 */ /* 0x000ee20000100800 */
[----:B------:R-:W-:Y:S01]  /*400b0*/  FMUL R8, R8, 1.4426950216293334961 ;  /* 0x3fb8aa3b08087820 */ /* 0x000fe20000400000 */
[----:B------:R-:W-:-:S02]  /*400c0*/  FFMA R11, R17, UR10, -R11 ;  /* 0x0000000a110b7c23 */ /* 0x000fc4000800080b */
[----:B------:R0:W-:Y:S01]  /*400d0*/  @P0 STS [R0+0x40500], R3 ;  /* 0x0405000300000388 */ /* 0x0001e20000000800 */
[----:B------:R-:W1:Y:S01]  /*400e0*/  MUFU.EX2 R17, R8 ;  /* 0x0000000800117308 */ /* 0x000e620000000800 */
[----:B------:R-:W-:Y:S01]  /*400f0*/  FMUL R11, R11, 1.4426950216293334961 ;  /* 0x3fb8aa3b0b0b7820 */ /* 0x000fe20000400000 */
[----:B0-----:R-:W-:-:S06]  /*40100*/  FADD R3, R24, R27 ;  /* 0x0000001b18037221 */ /* 0x001fcc0000000000 */
[----:B------:R0:W0:Y:S01]  /*40110*/  MUFU.EX2 R24, R11 ;  /* 0x0000000b00187308 */ /* 0x0000220000000800 */
[----:B-----5:R-:W-:Y:S01]  /*40120*/  FMNMX R13, R7, R28, !PT ;  /* 0x0000001c070d7209 */ /* 0x020fe20007800000 */
[----:B-1----:R-:W-:Y:S04]  /*40130*/  STL [R1+0x804], R17 ;  /* 0x0008041101007387 */ /* 0x002fe80000100800 */
[----:B------:R-:W5:Y:S04]  /*40140*/  LDL.LU R28, [R1+0xd8] ;  /* 0x0000d800011c7983 */ /* 0x000f680000300800 */
[----:B------:R4:W-:Y:S04]  /*40150*/  STL [R1+0x82c], R13 ;  /* 0x00082c0d01007387 */ /* 0x0009e80000100800 */
[----:B------:R-:W5:Y:S01]  /*40160*/  LDL.LU R27, [R1+0xdc] ;  /* 0x0000dc00011b7983 */ /* 0x000f620000300800 */
[----:B0-----:R-:W-:-:S03]  /*40170*/  FADD R11, R12, R18 ;  /* 0x000000120c0b7221 */ /* 0x001fc60000000000 */
[----:B------:R0:W-:Y:S01]  /*40180*/  STL [R1+0x800], R24 ;  /* 0x0008001801007387 */ /* 0x0001e20000100800 */
[----:B--2---:R-:W-:-:S03]  /*40190*/  FFMA R8, R15, UR10, -R13 ;  /* 0x0000000a0f087c23 */ /* 0x004fc6000800080d */
[----:B------:R-:W2:Y:S01]  /*401a0*/  LDL R15, [R1+0x6a8] ;  /* 0x0006a800010f7983 */ /* 0x000ea20000100800 */
[----:B------:R-:W-:-:S04]  /*401b0*/  FMUL R12, R8, 1.4426950216293334961 ;  /* 0x3fb8aa3b080c7820 */ /* 0x000fc80000400000 */
[----:B------:R-:W1:Y:S01]  /*401c0*/  MUFU.EX2 R18, R12 ;  /* 0x0000000c00127308 */ /* 0x000e620000000800 */
[----:B---3--:R-:W-:Y:S01]  /*401d0*/  FMNMX R14, R10, R14, !PT ;  /* 0x0000000e0a0e7209 */ /* 0x008fe20007800000 */
[----:B----4-:R-:W-:Y:S02]  /*401e0*/  FFMA R13, R25, UR10, -R13 ;  /* 0x0000000a190d7c23 */ /* 0x010fe4000800080d */
[----:B------:R-:W3:Y:S01]  /*401f0*/  LDL.LU R25, [R1+0x100] ;  /* 0x0001000001197983 */ /* 0x000ee20000300800 */
[----:B------:R-:W-:-:S03]  /*40200*/  FADD R10, R17, R24 ;  /* 0x00000018110a7221 */ /* 0x000fc60000000000 */
[----:B-1----:R-:W-:Y:S04]  /*40210*/  STL [R1+0x7fc], R18 ;  /* 0x0007fc1201007387 */ /* 0x002fe80000100800 */
[----:B------:R-:W-:Y:S04]  /*40220*/  STL [R1+0x824], R14 ;  /* 0x0008240e01007387 */ /* 0x000fe80000100800 */
[----:B------:R-:W4:Y:S04]  /*40230*/  LDL R17, [R1+0x6ac] ;  /* 0x0006ac0001117983 */ /* 0x000f280000100800 */
[----:B0-----:R-:W3:Y:S04]  /*40240*/  LDL.LU R24, [R1+0x104] ;  /* 0x0001040001187983 */ /* 0x001ee80000300800 */
[----:B------:R-:W0:Y:S04]  /*40250*/  SHFL.BFLY PT, R7, R3, 0x2, 0x1f ;  /* 0x0c401f0003077f89 */ /* 0x000e2800000e0000 */
[----:B------:R-:W-:Y:S01]  /*40260*/  SHFL.BFLY PT, R8, R11, 0x2, 0x1f ;  /* 0x0c401f000b087f89 */ /* 0x000fe200000e0000 */
[----:B------:R-:W-:Y:S01]  /*40270*/  FFMA R12, R19, UR10, -R14 ;  /* 0x0000000a130c7c23 */ /* 0x000fe2000800080e */
[----:B------:R-:W-:-:S03]  /*40280*/  FMUL R13, R13, 1.4426950216293334961 ;  /* 0x3fb8aa3b0d0d7820 */ /* 0x000fc60000400000 */
[----:B------:R-:W-:Y:S01]  /*40290*/  FMUL R12, R12, 1.4426950216293334961 ;  /* 0x3fb8aa3b0c0c7820 */ /* 0x000fe20000400000 */
[----:B------:R1:W5:Y:S02]  /*402a0*/  MUFU.EX2 R19, R13 ;  /* 0x0000000d00137308 */ /* 0x0003640000000800 */
[----:B-1----:R-:W1:Y:S01]  /*402b0*/  SHFL.BFLY PT, R13, R10, 0x2, 0x1f ;  /* 0x0c401f000a0d7f89 */ /* 0x002e6200000e0000 */
[----:B0-----:R-:W-:Y:S01]  /*402c0*/  FADD R3, R3, R7 ;  /* 0x0000000703037221 */ /* 0x001fe20000000000 */
[----:B------:R-:W-:-:S04]  /*402d0*/  FFMA R7, R16, UR10, -R14 ;  /* 0x0000000a10077c23 */ /* 0x000fc8000800080e */
[----:B------:R-:W0:Y:S01]  /*402e0*/  MUFU.EX2 R14, R12 ;  /* 0x0000000c000e7308 */ /* 0x000e220000000800 */
[----:B-----5:R-:W-:Y:S04]  /*402f0*/  STL [R1+0x7f8], R19 ;  /* 0x0007f81301007387 */ /* 0x020fe80000100800 */
[----:B0-----:R-:W-:Y:S01]  /*40300*/  STL [R1+0x7f4], R14 ;  /* 0x0007f40e01007387 */ /* 0x001fe20000100800 */
[----:B-1----:R-:W-:Y:S01]  /*40310*/  FADD R10, R10, R13 ;  /* 0x0000000d0a0a7221 */ /* 0x002fe20000000000 */
[----:B--2---:R-:W-:Y:S01]  /*40320*/  FMNMX R16, R9, R15, !PT ;  /* 0x0000000f09107209 */ /* 0x004fe20007800000 */
[----:B------:R-:W-:Y:S01]  /*40330*/  FMUL R9, R7, 1.4426950216293334961 ;  /* 0x3fb8aa3b07097820 */ /* 0x000fe20000400000 */
[----:B------:R-:W-:-:S03]  /*40340*/  FADD R7, R11, R8 ;  /* 0x000000080b077221 */ /* 0x000fc60000000000 */
[----:B------:R0:W1:Y:S01]  /*40350*/  MUFU.EX2 R15, R9 ;  /* 0x00000009000f7308 */ /* 0x0000620000000800 */
[--C-:B------:R-:W-:Y:S01]  /*40360*/  FFMA R11, R28, UR10, -R16.reuse ;  /* 0x0000000a1c0b7c23 */ /* 0x100fe20008000810 */
[----:B------:R-:W-:Y:S04]  /*40370*/  SHFL.BFLY PT, R8, R3, 0x1, 0x1f ;  /* 0x0c201f0003087f89 */ /* 0x000fe800000e0000 */
[----:B0-----:R-:W0:Y:S01]  /*40380*/  SHFL.BFLY PT, R9, R7, 0x1, 0x1f ;  /* 0x0c201f0007097f89 */ /* 0x001e2200000e0000 */
[----:B------:R-:W-:Y:S01]  /*40390*/  FMUL R11, R11, 1.4426950216293334961 ;  /* 0x3fb8aa3b0b0b7820 */ /* 0x000fe20000400000 */
[----:B------:R-:W-:Y:S02]  /*403a0*/  FFMA R12, R27, UR10, -R16 ;  /* 0x0000000a1b0c7c23 */ /* 0x000fe40008000810 */
[----:B------:R2:W-:Y:S02]  /*403b0*/  STL [R1+0x820], R16 ;  /* 0x0008201001007387 */ /* 0x0005e40000100800 */
[----:B--2---:R2:W5:Y:S01]  /*403c0*/  MUFU.EX2 R16, R11 ;  /* 0x0000000b00107308 */ /* 0x0045620000000800 */
[----:B----4-:R-:W-:Y:S01]  /*403d0*/  FMNMX R17, R4, R17, !PT ;  /* 0x0000001104117209 */ /* 0x010fe20007800000 */
[----:B--2---:R-:W-:Y:S01]  /*403e0*/  FMUL R11, R12, 1.4426950216293334961 ;  /* 0x3fb8aa3b0c0b7820 */ /* 0x004fe20000400000 */
[----:B------:R-:W-:-:S05]  /*403f0*/  FADD R12, R18, R19 ;  /* 0x00000013120c7221 */ /* 0x000fca0000000000 */
[----:B------:R-:W2:Y:S01]  /*40400*/  MUFU.EX2 R19, R11 ;  /* 0x0000000b00137308 */ /* 0x000ea20000000800 */
[----:B-1----:R-:W-:Y:S01]  /*40410*/  FADD R13, R14, R15 ;  /* 0x0000000f0e0d7221 */ /* 0x002fe20000000000 */
[----:B------:R1:W-:Y:S01]  /*40420*/  STL [R1+0x7ec], R15 ;  /* 0x0007ec0f01007387 */ /* 0x0003e20000100800 */
[----:B0-----:R-:W-:Y:S01]  /*40430*/  FADD R7, R7, R9 ;  /* 0x0000000907077221 */ /* 0x001fe20000000000 */
[--C-:B---3--:R-:W-:Y:S01]  /*40440*/  FFMA R9, R24, UR10, -R17.reuse ;  /* 0x0000000a18097c23 */ /* 0x108fe20008000811 */
[----:B------:R-:W-:Y:S01]  /*40450*/  FADD R3, R3, R8 ;  /* 0x0000000803037221 */ /* 0x000fe20000000000 */
[----:B------:R-:W0:Y:S01]  /*40460*/  SHFL.BFLY PT, R4, R13, 0x2, 0x1f ;  /* 0x0c401f000d047f89 */ /* 0x000e2200000e0000 */
[----:B-1----:R-:W-:-:S03]  /*40470*/  FFMA R15, R25, UR10, -R17 ;  /* 0x0000000a190f7c23 */ /* 0x002fc60008000811 */
[----:B-----5:R-:W-:Y:S01]  /*40480*/  STL [R1+0x7e4], R16 ;  /* 0x0007e41001007387 */ /* 0x020fe20000100800 */
[----:B------:R-:W-:Y:S01]  /*40490*/  FMUL R9, R9, 1.4426950216293334961 ;  /* 0x3fb8aa3b09097820 */ /* 0x000fe20000400000 */
[----:B------:R-:W-:Y:S02]  /*404a0*/  FMUL R8, R15, 1.4426950216293334961 ;  /* 0x3fb8aa3b0f087820 */ /* 0x000fe40000400000 */
[----:B------:R1:W-:Y:S04]  /*404b0*/  STL [R1+0x81c], R17 ;  /* 0x00081c1101007387 */ /* 0x0003e80000100800 */
[----:B------:R-:W3:Y:S04]  /*404c0*/  LDL.LU R18, [R1+0x108] ;  /* 0x0001080001127983 */ /* 0x000ee80000300800 */
[----:B--2---:R2:W-:Y:S04]  /*404d0*/  STL [R1+0x7dc], R19 ;  /* 0x0007dc1301007387 */ /* 0x0045e80000100800 */
[----:B------:R-:W4:Y:S01]  /*404e0*/  LDL.LU R25, [R1+0x10c] ;  /* 0x00010c0001197983 */ /* 0x000f220000300800 */
[----:B-1----:R1:W5:Y:S02]  /*404f0*/  MUFU.EX2 R17, R8 ;  /* 0x0000000800117308 */ /* 0x0023640000000800 */
[----:B-1----:R-:W-:-:S06]  /*40500*/  FADD R8, R16, R19 ;  /* 0x0000001310087221 */ /* 0x002fcc0000000000 */
[----:B--2---:R0:W1:Y:S01]  /*40510*/  MUFU.EX2 R19, R9 ;  /* 0x0000000900137308 */ /* 0x0040620000000800 */
[----:B------:R-:W2:Y:S04]  /*40520*/  LDL R16, [R1+0x6b0] ;  /* 0x0006b00001107983 */ /* 0x000ea80000100800 */
[----:B------:R-:W3:Y:S04]  /*40530*/  LDL.LU R28, [R1+0x40] ;  /* 0x00004000011c7983 */ /* 0x000ee80000300800 */
[----:B------:R-:W1:Y:S04]  /*40540*/  SHFL.BFLY PT, R15, R8, 0x2, 0x1f ;  /* 0x0c401f00080f7f89 */ /* 0x000e6800000e0000 */
[----:B-----5:R-:W-:Y:S01]  /*40550*/  STL [R1+0x7d4], R17 ;  /* 0x0007d41101007387 */ /* 0x020fe20000100800 */
[----:B0-----:R-:W-:-:S03]  /*40560*/  FADD R9, R13, R4 ;  /* 0x000000040d097221 */ /* 0x001fc60000000000 */
[----:B-1----:R-:W-:Y:S04]  /*40570*/  STL [R1+0x7cc], R19 ;  /* 0x0007cc1301007387 */ /* 0x002fe80000100800 */
[----:B------:R-:W5:Y:S04]  /*40580*/  LDL R13, [R1+0x6b4] ;  /* 0x0006b400010d7983 */ /* 0x000f680000100800 */
[----:B------:R-:W5:Y:S01]  /*40590*/  LDL.LU R24, [R1+0x44] ;  /* 0x0000440001187983 */ /* 0x000f620000300800 */
[----:B------:R-:W-:-:S03]  /*405a0*/  FADD R8, R8, R15 ;  /* 0x0000000f08087221 */ /* 0x000fc60000000000 */
[----:B------:R-:W5:Y:S04]  /*405b0*/  LDL R15, [R1+0x6b8] ;  /* 0x0006b800010f7983 */ /* 0x000f680000100800 */
[----:B------:R-:W0:Y:S04]  /*405c0*/  SHFL.BFLY PT, R11, R12, 0x2, 0x1f ;  /* 0x0c401f000c0b7f89 */ /* 0x000e2800000e0000 */
[----:B------:R-:W1:Y:S04]  /*405d0*/  SHFL.BFLY PT, R14, R10, 0x1, 0x1f ;  /* 0x0c201f000a0e7f89 */ /* 0x000e6800000e0000 */
[----:B------:R-:W1:Y:S04]  /*405e0*/  SHFL.BFLY PT, R4, R9, 0x1, 0x1f ;  /* 0x0c201f0009047f89 */ /* 0x000e6800000e0000 */
[----:B------:R-:W-:Y:S04]  /*405f0*/  @P0 STS [R0+0x40700], R7 ;  /* 0x0407000700000388 */ /* 0x000fe80000000800 */
[----:B------:R1:W-:Y:S01]  /*40600*/  @P0 STS [R0+0x40600], R3 ;  /* 0x0406000300000388 */ /* 0x0003e20000000800 */
[----:B0-----:R-:W-:-:S05]  /*40610*/  FADD R11, R12, R11 ;  /* 0x0000000b0c0b7221 */ /* 0x001fca0000000000 */
[----:B------:R-:W0:Y:S01]  /*40620*/  SHFL.BFLY PT, R7, R11, 0x1, 0x1f ;  /* 0x0c201f000b077f89 */ /* 0x000e2200000e0000 */
[----:B-1----:R-:W-:Y:S01]  /*40630*/  FADD R3, R10, R14 ;  /* 0x0000000e0a037221 */ /* 0x002fe20000000000 */
[----:B------:R-:W-:Y:S02]  /*40640*/  FADD R4, R9, R4 ;  /* 0x0000000409047221 */ /* 0x000fe40000000000 */
[----:B------:R-:W-:Y:S04]  /*40650*/  SHFL.BFLY PT, R12, R8, 0x1, 0x1f ;  /* 0x0c201f00080c7f89 */ /* 0x000fe800000e0000 */
[----:B------:R1:W-:Y:S04]  /*40660*/  @P0 STS [R0+0x40800], R3 ;  /* 0x0408000300000388 */ /* 0x0003e80000000800 */
[----:B------:R-:W-:Y:S04]  /*40670*/  @P0 STS [R0+0x40a00], R4 ;  /* 0x040a000400000388 */ /* 0x000fe80000000800 */
[----:B------:R-:W5:Y:S04]  /*40680*/  LDL.LU R14, [R1+0x48] ;  /* 0x00004800010e7983 */ /* 0x000f680000300800 */
[----:B------:R-:W5:Y:S01]  /*40690*/  LDL.LU R27, [R1+0x4c] ;  /* 0x00004c00011b7983 */ /* 0x000f620000300800 */
[----:B-1----:R-:W-:-:S05]  /*406a0*/  FADD R3, R17, R19 ;  /* 0x0000001311037221 */ /* 0x002fca0000000000 */
[----:B------:R-:W1:Y:S01]  /*406b0*/  SHFL.BFLY PT, R10, R3, 0x2, 0x1f ;  /* 0x0c401f00030a7f89 */ /* 0x000e6200000e0000 */
[----:B0-----:R-:W-:-:S05]  /*406c0*/  FADD R7, R11, R7 ;  /* 0x000000070b077221 */ /* 0x001fca0000000000 */
[----:B------:R5:W-:Y:S01]  /*406d0*/  @P0 STS [R0+0x40900], R7 ;  /* 0x0409000700000388 */ /* 0x000be20000000800 */
[----:B-1----:R-:W-:Y:S01]  /*406e0*/  FADD R3, R3, R10 ;  /* 0x0000000a03037221 */ /* 0x002fe20000000000 */
[----:B--2---:R-:W-:-:S05]  /*406f0*/  FMNMX R16, R5, R16, !PT ;  /* 0x0000001005107209 */ /* 0x004fca0007800000 */
[--C-:B---3--:R-:W-:Y:S01]  /*40700*/  FFMA R5, R18, UR10, -R16.reuse ;  /* 0x0000000a12057c23 */ /* 0x108fe20008000810 */
[----:B----4-:R-:W-:-:S03]  /*40710*/  FFMA R4, R25, UR10, -R16 ;  /* 0x0000000a19047c23 */ /* 0x010fc60008000810 */
[----:B------:R-:W-:Y:S01]  /*40720*/  FMUL R5, R5, 1.4426950216293334961 ;  /* 0x3fb8aa3b05057820 */ /* 0x000fe20000400000 */
[----:B------:R-:W-:-:S03]  /*40730*/  FMUL R4, R4, 1.4426950216293334961 ;  /* 0x3fb8aa3b04047820 */ /* 0x000fc60000400000 */
[----:B------:R0:W1:Y:S01]  /*40740*/  MUFU.EX2 R11, R5 ;  /* 0x00000005000b7308 */ /* 0x0000620000000800 */
[----:B-----5:R-:W-:-:S07]  /*40750*/  FMNMX R7, R6, R13, !PT ;  /* 0x0000000d06077209 */ /* 0x020fce0007800000 */
[----:B------:R-:W2:Y:S01]  /*40760*/  MUFU.EX2 R13, R4 ;  /* 0x00000004000d7308 */ /* 0x000ea20000000800 */
[----:B------:R3:W-:Y:S04]  /*40770*/  STL [R1+0x818], R16 ;  /* 0x0008181001007387 */ /* 0x0007e80000100800 */
[----:B------:R-:W4:Y:S04]  /*40780*/  LDL.LU R25, [R1] ;  /* 0x0000000001197983 */ /* 0x000f280000300800 */
[----:B------:R-:W5:Y:S01]  /*40790*/  LDL.LU R17, [R1+0x120] ;  /* 0x0001200001117983 */ /* 0x000f620000300800 */
[----:B------:R-:W-:-:S04]  /*407a0*/  FFMA R6, R28, UR10, -R7 ;  /* 0x0000000a1c067c23 */ /* 0x000fc80008000807 */
[----:B------:R-:W-:Y:S01]  /*407b0*/  FMUL R6, R6, 1.4426950216293334961 ;  /* 0x3fb8aa3b06067820 */ /* 0x000fe20000400000 */
[----:B0-----:R-:W-:Y:S01]  /*407c0*/  FADD R5, R8, R12 ;  /* 0x0000000c08057221 */ /* 0x001fe20000000000 */
[----:B-1----:R-:W-:Y:S04]  /*407d0*/  STL [R1+0x7bc], R11 ;  /* 0x0007bc0b01007387 */ /* 0x002fe80000100800 */
[----:B------:R-:W4:Y:S04]  /*407e0*/  LDL.LU R19, [R1+0x124] ;  /* 0x0001240001137983 */ /* 0x000f280000300800 */
[----:B------:R0:W-:Y:S01]  /*407f0*/  STL [R1+0x7f0], R7 ;  /* 0x0007f00701007387 */ /* 0x0001e20000100800 */
[----:B------:R-:W1:Y:S03]  /*40800*/  MUFU.EX2 R10, R6 ;  /* 0x00000006000a7308 */ /* 0x000e660000000800 */
[----:B--2---:R-:W-:Y:S04]  /*40810*/  STL [R1+0x7b4], R13 ;  /* 0x0007b40d01007387 */ /* 0x004fe80000100800 */
[----:B------:R-:W4:Y:S01]  /*40820*/  LDL R8, [R1+0x6bc] ;  /* 0x0006bc0001087983 */ /* 0x000f220000100800 */
[----:B------:R-:W-:-:S03]  /*40830*/  FMNMX R9, R29, R15, !PT ;  /* 0x0000000f1d097209 */ /* 0x000fc60007800000 */
[----:B---3--:R-:W2:Y:S04]  /*40840*/  LDL.LU R16, [R1+0x4] ;  /* 0x0000040001107983 */ /* 0x008ea80000300800 */
[----:B------:R3:W-:Y:S04]  /*40850*/  @P0 STS [R0+0x40b00], R5 ;  /* 0x040b000500000388 */ /* 0x0007e80000000800 */
[----:B------:R-:W-:Y:S04]  /*40860*/  STL [R1+0x7e8], R9 ;  /* 0x0007e80901007387 */ /* 0x000fe80000100800 */
[----:B------:R-:W2:Y:S01]  /*40870*/  LDL.LU R18, [R1+0x128] ;  /* 0x0001280001127983 */ /* 0x000ea20000300800 */
[----:B0-----:R-:W-:-:S03]  /*40880*/  FFMA R7, R24, UR10, -R7 ;  /* 0x0000000a18077c23 */ /* 0x001fc60008000807 */
[----:B------:R-:W2:Y:S04]  /*40890*/  LDL.LU R28, [R1+0x12c] ;  /* 0x00012c00011c7983 */ /* 0x000ea80000300800 */
[----:B------:R-:W2:Y:S01]  /*408a0*/  LDL.LU R24, [R1+0x8] ;  /* 0x0000080001187983 */ /* 0x000ea20000300800 */
[----:B---3--:R-:W-:-:S03]  /*408b0*/  FADD R5, R11, R13 ;  /* 0x0000000d0b057221 */ /* 0x008fc60000000000 */
[----:B-1----:R-:W-:Y:S04]  /*408c0*/  STL [R1+0x7b0], R10 ;  /* 0x0007b00a01007387 */ /* 0x002fe80000100800 */
[----:B------:R-:W2:Y:S04]  /*408d0*/  LDL R13, [R1+0x6c0] ;  /* 0x0006c000010d7983 */ /* 0x000ea80000100800 */
[----:B------:R-:W0:Y:S01]  /*408e0*/  SHFL.BFLY PT, R4, R3, 0x1, 0x1f ;  /* 0x0c201f0003047f89 */ /* 0x000e2200000e0000 */
[----:B------:R-:W-:-:S04]  /*408f0*/  FMUL R7, R7, 1.4426950216293334961 ;  /* 0x3fb8aa3b07077820 */ /* 0x000fc80000400000 */
[----:B------:R1:W3:Y:S01]  /*40900*/  MUFU.EX2 R12, R7 ;  /* 0x00000007000c7308 */ /* 0x0002e20000000800 */
[--C-:B------:R-:W-:Y:S01]  /*40910*/  FFMA R6, R14, UR10, -R9.reuse ;  /* 0x0000000a0e067c23 */ /* 0x100fe20008000809 */
[----:B-1----:R-:W-:-:S03]  /*40920*/  FFMA R7, R27, UR10, -R9 ;  /* 0x0000000a1b077c23 */ /* 0x002fc60008000809 */
[----:B------:R-:W-:Y:S01]  /*40930*/  FMUL R6, R6, 1.4426950216293334961 ;  /* 0x3fb8aa3b06067820 */ /* 0x000fe20000400000 */
[----:B---3--:R-:W-:Y:S01]  /*40940*/  STL [R1+0x7ac], R12 ;  /* 0x0007ac0c01007387 */ /* 0x008fe20000100800 */
[----:B0-----:R-:W-:Y:S02]  /*40950*/  FADD R3, R3, R4 ;  /* 0x0000000403037221 */ /* 0x001fe40000000000 */
[----:B------:R0:W1:Y:S01]  /*40960*/  MUFU.EX2 R9, R6 ;  /* 0x0000000600097308 */ /* 0x0000620000000800 */
[----:B------:R-:W-:Y:S02]  /*40970*/  FMUL R7, R7, 1.4426950216293334961 ;  /* 0x3fb8aa3b07077820 */ /* 0x000fe40000400000 */
[----:B------:R3:W-:Y:S05]  /*40980*/  @P0 STS [R0+0x40c00], R3 ;  /* 0x040c000300000388 */ /* 0x0007ea0000000800 */
[----:B------:R2:W1:Y:S01]  /*40990*/  MUFU.EX2 R11, R7 ;  /* 0x00000007000b7308 */ /* 0x0004620000000800 */
[----:B0-----:R-:W0:Y:S01]  /*409a0*/  SHFL.BFLY PT, R6, R5, 0x2, 0x1f ;  /* 0x0c401f0005067f89 */ /* 0x001e2200000e0000 */
[----:B----4-:R-:W-:-:S03]  /*409b0*/  FMNMX R14, R25, R8, !PT ;  /* 0x00000008190e7209 */ /* 0x010fc60007800000 */
[----:B------:R-:W4:Y:S04]  /*409c0*/  LDL R8, [R1+0x6c4] ;  /* 0x0006c40001087983 */ /* 0x000f280000100800 */
[----:B------:R-:W4:Y:S04]  /*409d0*/  LDL.LU R25, [R1+0x110] ;  /* 0x0001100001197983 */ /* 0x000f280000300800 */
[----:B------:R-:W4:Y:S01]  /*409e0*/  LDL.LU R27, [R1+0x114] ;  /* 0x00011400011b7983 */ /* 0x000f220000300800 */
[----:B-----5:R-:W-:-:S04]  /*409f0*/  FFMA R4, R17, UR10, -R14 ;  /* 0x0000000a11047c23 */ /* 0x020fc8000800080e */
[----:B---3--:R-:W-:Y:S01]  /*40a00*/  FMUL R3, R4, 1.4426950216293334961 ;  /* 0x3fb8aa3b04037820 */ /* 0x008fe20000400000 */
[----:B------:R-:W-:-:S03]  /*40a10*/  FFMA R4, R19, UR10, -R14 ;  /* 0x0000000a13047c23 */ /* 0x000fc6000800080e */
[----:B------:R3:W5:Y:S01]  /*40a20*/  MUFU.EX2 R15, R3 ;  /* 0x00000003000f7308 */ /* 0x0007620000000800 */
[----:B--2---:R-:W-:Y:S01]  /*40a30*/  FMNMX R7, R16, R13, !PT ;  /* 0x0000000d10077209 */ /* 0x004fe20007800000 */
[----:B---3--:R-:W-:-:S06]  /*40a40*/  FMUL R3, R4, 1.4426950216293334961 ;  /* 0x3fb8aa3b04037820 */ /* 0x008fcc0000400000 */
[----:B------:R0:W2:Y:S01]  /*40a50*/  MUFU.EX2 R16, R3 ;  /* 0x0000000300107308 */ /* 0x0000a20000000800 */
[----:B------:R-:W-:Y:S04]  /*40a60*/  STL [R1+0x7e0], R14 ;  /* 0x0007e00e01007387 */ /* 0x000fe80000100800 */
[----:B-1----:R-:W-:Y:S04]  /*40a70*/  STL [R1+0x7a8], R9 ;  /* 0x0007a80901007387 */ /* 0x002fe80000100800 */
[----:B------:R-:W-:Y:S01]  /*40a80*/  STL [R1+0x7a4], R11 ;  /* 0x0007a40b01007387 */ /* 0x000fe20000100800 */
[----:B------:R-:W-:-:S03]  /*40a90*/  FFMA R4, R18, UR10, -R7 ;  /* 0x0000000a12047c23 */ /* 0x000fc60008000807 */
[----:B------:R-:W3:Y:S04]  /*40aa0*/  LDL.LU R17, [R1+0x118] ;  /* 0x0001180001117983 */ /* 0x000ee80000300800 */
[----:B------:R-:W3:Y:S04]  /*40ab0*/  LDL.LU R19, [R1+0x11c] ;  /* 0x00011c0001137983 */ /* 0x000ee80000300800 */
[----:B------:R1:W-:Y:S04]  /*40ac0*/  STL [R1+0x7d8], R7 ;  /* 0x0007d80701007387 */ /* 0x0003e80000100800 */
[----:B-----5:R-:W-:Y:S01]  /*40ad0*/  STL [R1+0x7a0], R15 ;  /* 0x0007a00f01007387 */ /* 0x020fe20000100800 */
[----:B0-----:R-:W-:Y:S01]  /*40ae0*/  FADD R3, R5, R6 ;  /* 0x0000000605037221 */ /* 0x001fe20000000000 */
[----:B------:R-:W-:Y:S01]  /*40af0*/  FMUL R5, R4, 1.4426950216293334961 ;  /* 0x3fb8aa3b04057820 */ /* 0x000fe20000400000 */
[----:B------:R-:W-:Y:S01]  /*40b00*/  FADD R4, R10, R12 ;  /* 0x0000000c0a047221 */ /* 0x000fe20000000000 */
[----:B--2---:R-:W-:Y:S04]  /*40b10*/  STL [R1+0x79c], R16 ;  /* 0x00079c1001007387 */ /* 0x004fe80000100800 */
[----:B------:R-:W2:Y:S01]  /*40b20*/  LDL R12, [R1+0x6c8] ;  /* 0x0006c800010c7983 */ /* 0x000ea20000100800 */
[----:B------:R-:W-:-:S03]  /*40b30*/  FFMA R6, R28, UR10, -R7 ;  /* 0x0000000a1c067c23 */ /* 0x000fc60008000807 */
[----:B------:R-:W5:Y:S04]  /*40b40*/  LDL.LU R18, [R1+0xe0] ;  /* 0x0000e00001127983 */ /* 0x000f680000300800 */
[----:B------:R-:W5:Y:S01]  /*40b50*/  LDL.LU R28, [R1+0xe4] ;  /* 0x0000e400011c7983 */ /* 0x000f620000300800 */
[----:B------:R-:W-:Y:S01]  /*40b60*/  FMUL R6, R6, 1.4426950216293334961 ;  /* 0x3fb8aa3b06067820 */ /* 0x000fe20000400000 */
[----:B----4-:R-:W-:Y:S02]  /*40b70*/  FMNMX R8, R24, R8, !PT ;  /* 0x0000000818087209 */ /* 0x010fe40007800000 */
[----:B------:R0:W4:Y:S03]  /*40b80*/  MUFU.EX2 R24, R5 ;  /* 0x0000000500187308 */ /* 0x0001260000000800 */
[----:B-1----:R-:W-:Y:S01]  /*40b90*/  FFMA R7, R25, UR10, -R8 ;  /* 0x0000000a19077c23 */ /* 0x002fe20008000808 */
[----:B------:R1:W-:Y:S04]  /*40ba0*/  STL [R1+0x7d0], R8 ;  /* 0x0007d00801007387 */ /* 0x0003e80000100800 */
[----:B------:R1:W4:Y:S01]  /*40bb0*/  MUFU.EX2 R25, R6 ;  /* 0x0000000600197308 */ /* 0x0003220000000800 */
[----:B0-----:R-:W0:Y:S01]  /*40bc0*/  SHFL.BFLY PT, R5, R4, 0x2, 0x1f ;  /* 0x0c401f0004057f89 */ /* 0x001e2200000e0000 */
[----:B-1----:R-:W-:-:S03]  /*40bd0*/  FMUL R6, R7, 1.4426950216293334961 ;  /* 0x3fb8aa3b07067820 */ /* 0x002fc60000400000 */
[----:B----4-:R-:W-:Y:S04]  /*40be0*/  STL [R1+0x798], R24 ;  /* 0x0007981801007387 */ /* 0x010fe80000100800 */
[----:B------:R-:W-:Y:S04]  /*40bf0*/  STL [R1+0x1e3c], R24 ;  /* 0x001e3c1801007387 */ /* 0x000fe80000100800 */
[----:B------:R-:W4:Y:S01]  /*40c00*/  LDL R10, [R1+0x880] ;  /* 0x00088000010a7983 */ /* 0x000f220000100800 */
[----:B------:R1:W0:Y:S01]  /*40c10*/  MUFU.EX2 R14, R6 ;  /* 0x00000006000e7308 */ /* 0x0002220000000800 */
[----:B------:R-:W-:-:S02]  /*40c20*/  FFMA R8, R27, UR10, -R8 ;  /* 0x0000000a1b087c23 */ /* 0x000fc40008000808 */
[----:B------:R-:W5:Y:S04]  /*40c30*/  LDL.LU R27, [R1+0xe8] ;  /* 0x0000e800011b7983 */ /* 0x000f680000300800 */
[----:B------:R-:W-:Y:S01]  /*40c40*/  STL [R1+0x794], R25 ;  /* 0x0007941901007387 */ /* 0x000fe20000100800 */
[----:B-1----:R-:W-:Y:S01]  /*40c50*/  FMUL R6, R8, 1.4426950216293334961 ;  /* 0x3fb8aa3b08067820 */ /* 0x002fe20000400000 */
[----:B--2---:R-:W-:Y:S01]  /*40c60*/  FMNMX R12, R26, R12, !PT ;  /* 0x0000000c1a0c7209 */ /* 0x004fe20007800000 */
[----:B0-----:R-:W-:Y:S01]  /*40c70*/  FADD R5, R4, R5 ;  /* 0x0000000504057221 */ /* 0x001fe20000000000 */
[----:B------:R-:W2:Y:S03]  /*40c80*/  LDL.LU R26, [R1+0xec] ;  /* 0x0000ec00011a7983 */ /* 0x000ea60000300800 */
[----:B---3--:R-:W-:Y:S01]  /*40c90*/  FFMA R8, R17, UR10, -R12 ;  /* 0x0000000a11087c23 */ /* 0x008fe2000800080c */
[----:B------:R-:W-:Y:S04]  /*40ca0*/  STL [R1+0x7c8], R12 ;  /* 0x0007c80c01007387 */ /* 0x000fe80000100800 */
[----:B------:R-:W-:Y:S01]  /*40cb0*/  STL [R1+0x790], R14 ;  /* 0x0007900e01007387 */ /* 0x000fe20000100800 */
[----:B------:R-:W-:-:S03]  /*40cc0*/  FMUL R4, R8, 1.4426950216293334961 ;  /* 0x3fb8aa3b08047820 */ /* 0x000fc60000400000 */
[----:B------:R-:W3:Y:S04]  /*40cd0*/  LDL R8, [R1+0x884] ;  /* 0x0008840001087983 */ /* 0x000ee80000100800 */
[----:B------:R-:W0:Y:S01]  /*40ce0*/  SHFL.BFLY PT, R7, R3, 0x1, 0x1f ;  /* 0x0c201f0003077f89 */ /* 0x000e2200000e0000 */
[----:B------:R1:W0:Y:S08]  /*40cf0*/  MUFU.EX2 R29, R6 ;  /* 0x00000006001d7308 */ /* 0x0002300000000800 */
[----:B------:R-:W4:Y:S01]  /*40d00*/  MUFU.EX2 R13, R4 ;  /* 0x00000004000d7308 */ /* 0x000f220000000800 */
[----:B-1----:R-:W-:-:S04]  /*40d10*/  FFMA R6, R19, UR10, -R12 ;  /* 0x0000000a13067c23 */ /* 0x002fc8000800080c */
[----:B------:R-:W-:Y:S01]  /*40d20*/  FMUL R6, R6, 1.4426950216293334961 ;  /* 0x3fb8aa3b06067820 */ /* 0x000fe20000400000 */
[----:B0-----:R-:W-:Y:S03]  /*40d30*/  STL [R1+0x78c], R29 ;  /* 0x00078c1d01007387 */ /* 0x001fe60000100800 */
[----:B------:R0:W1:Y:S01]  /*40d40*/  MUFU.EX2 R17, R6 ;  /* 0x0000000600117308 */ /* 0x0000620000000800 */
[----:B------:R-:W-:-:S05]  /*40d50*/  FADD R3, R3, R7 ;  /* 0x0000000703037221 */ /* 0x000fca0000000000 */
[----:B------:R0:W-:Y:S02]  /*40d60*/  @P0 STS [R0+0x40d00], R3 ;  /* 0x040d000300000388 */ /* 0x0001e40000000800 */
[----:B0-----:R-:W-:Y:S01]  /*40d70*/  FADD R3, R9, R11 ;  /* 0x0000000b09037221 */ /* 0x001fe20000000000 */
[----:B----4-:R-:W-:Y:S02]  /*40d80*/  FMNMX R10, R22, R10, !PT ;  /* 0x0000000a160a7209 */ /* 0x010fe40007800000 */
[----:B------:R-:W4:Y:S04]  /*40d90*/  LDL.LU R22, [R1+0x1e4c] ;  /* 0x001e4c0001167983 */ /* 0x000f280000300800 */
[----:B------:R-:W-:Y:S01]  /*40da0*/  STL [R1+0x788], R13 ;  /* 0x0007880d01007387 */ /* 0x000fe20000100800 */
[----:B-----5:R-:W-:-:S03]  /*40db0*/  FFMA R7, R18, UR10, -R10 ;  /* 0x0000000a12077c23 */ /* 0x020fc6000800080a */
[----:B------:R0:W-:Y:S01]  /*40dc0*/  STL [R1+0x7c4], R10 ;  /* 0x0007c40a01007387 */ /* 0x0001e20000100800 */
[----:B------:R-:W-:-:S03]  /*40dd0*/  FFMA R6, R28, UR10, -R10 ;  /* 0x0000000a1c067c23 */ /* 0x000fc6000800080a */
[----:B------:R-:W5:Y:S01]  /*40de0*/  LDL R9, [R1+0x888] ;  /* 0x0008880001097983 */ /* 0x000f620000100800 */
[----:B------:R-:W-:Y:S01]  /*40df0*/  FMUL R7, R7, 1.4426950216293334961 ;  /* 0x3fb8aa3b07077820 */ /* 0x000fe20000400000 */
[----:B------:R-:W-:-:S03]  /*40e00*/  FMUL R6, R6, 1.4426950216293334961 ;  /* 0x3fb8aa3b06067820 */ /* 0x000fc60000400000 */
[----:B0-----:R-:W0:Y:S08]  /*40e10*/  MUFU.EX2 R10, R7 ;  /* 0x00000007000a7308 */ /* 0x001e300000000800 */
[----:B------:R-:W0:Y:S01]  /*40e20*/  MUFU.EX2 R11, R6 ;  /* 0x00000006000b7308 */ /* 0x000e220000000800 */
[----:B-1----:R-:W-:Y:S01]  /*40e30*/  STL [R1+0x784], R17 ;  /* 0x0007841101007387 */ /* 0x002fe20000100800 */
[----:B---3--:R-:W-:-:S03]  /*40e40*/  FMNMX R12, R20, R8, !PT ;  /* 0x00000008140c7209 */ /* 0x008fc60007800000 */
[----:B------:R-:W3:Y:S02]  /*40e50*/  LDL.LU R20, [R1+0x1e48] ;  /* 0x001e480001147983 */ /* 0x000ee40000300800 */
[--C-:B------:R-:W-:Y:S02]  /*40e60*/  FFMA R8, R27, UR10, -R12.reuse ;  /* 0x0000000a1b087c23 */ /* 0x100fe4000800080c */
[----:B0-----:R-:W-:Y:S04]  /*40e70*/  STL [R1+0x780], R10 ;  /* 0x0007800a01007387 */ /* 0x001fe80000100800 */
[----:B------:R0:W-:Y:S04]  /*40e80*/  STL [R1+0x7c0], R12 ;  /* 0x0007c00c01007387 */ /* 0x0001e80000100800 */
[----:B------:R-:W-:Y:S01]  /*40e90*/  STL [R1+0x77c], R11 ;  /* 0x00077c0b01007387 */ /* 0x000fe20000100800 */
[----:B------:R-:W-:Y:S01]  /*40ea0*/  FMUL R6, R8, 1.4426950216293334961 ;  /* 0x3fb8aa3b08067820 */ /* 0x000fe20000400000 */
[----:B--2---:R-:W-:-:S02]  /*40eb0*/  FFMA R8, R26, UR10, -R12 ;  /* 0x0000000a1a087c23 */ /* 0x004fc4000800080c */
[----:B0-----:R-:W2:Y:S04]  /*40ec0*/  LDL R12, [R1+0x88c] ;  /* 0x00088c00010c7983 */ /* 0x001ea80000100800 */
[----:B------:R-:W0:Y:S01]  /*40ed0*/  SHFL.BFLY PT, R4, R5, 0x1, 0x1f ;  /* 0x0c201f0005047f89 */ /* 0x000e2200000e0000 */
[----:B------:R-:W-:Y:S01]  /*40ee0*/  FMUL R8, R8, 1.4426950216293334961 ;  /* 0x3fb8aa3b08087820 */ /* 0x000fe20000400000 */
[----:B------:R-:W1:Y:S08]  /*40ef0*/  MUFU.EX2 R26, R6 ;  /* 0x00000006001a7308 */ /* 0x000e700000000800 */
[----:B------:R0:W1:Y:S02]  /*40f00*/  MUFU.EX2 R27, R8 ;  /* 0x00000008001b7308 */ /* 0x0000640000000800 */
[----:B0-----:R-:W-:Y:S01]  /*40f10*/  FADD R4, R5, R4 ;  /* 0x0000000405047221 */ /* 0x001fe20000000000 */
[----:B------:R-:W-:-:S04]  /*40f20*/  FADD R5, R15, R16 ;  /* 0x000000100f057221 */ /* 0x000fc80000000000 */
[----:B------:R0:W-:Y:S01]  /*40f30*/  @P0 STS [R0+0x40e00], R4 ;  /* 0x040e000400000388 */ /* 0x0001e20000000800 */
[----:B-----5:R-:W-:-:S03]  /*40f40*/  FMNMX R15, R21, R9, !PT ;  /* 0x00000009150f7209 */ /* 0x020fc60007800000 */
[----:B------:R-:W5:Y:S04]  /*40f50*/  LDL.LU R21, [R1+0x1e44] ;  /* 0x001e440001157983 */ /* 0x000f680000300800 */
[----:B------:R-:W4:Y:S04]  /*40f60*/  LDL.LU R18, [R1+0x1c0] ;  /* 0x0001c00001127983 */ /* 0x000f280000300800 */
[----:B------:R-:W-:Y:S04]  /*40f70*/  STL [R1+0x7b8], R15 ;  /* 0x0007b80f01007387 */ /* 0x000fe80000100800 */
[----:B-1----:R-:W-:Y:S04]  /*40f80*/  STL [R1+0x778], R26 ;  /* 0x0007781a01007387 */ /* 0x002fe80000100800 */
[----:B------:R-:W4:Y:S04]  /*40f90*/  LDL.LU R8, [R1+0x1c4] ;  /* 0x0001c40001087983 */ /* 0x000f280000300800 */
[----:B------:R-:W-:Y:S01]  /*40fa0*/  STL [R1+0x774], R27 ;  /* 0x0007741b01007387 */ /* 0x000fe20000100800 */
[----:B---3--:R-:W-:-:S04]  /*40fb0*/  FFMA R9, R20, UR10, -R15 ;  /* 0x0000000a14097c23 */ /* 0x008fc8000800080f */
[----:B0-----:R-:W-:Y:S02]  /*40fc0*/  FMUL R4, R9, 1.4426950216293334961 ;  /* 0x3fb8aa3b09047820 */ /* 0x001fe40000400000 */
[----:B------:R-:W3:Y:S01]  /*40fd0*/  LDL R9, [R1+0x890] ;  /* 0x0008900001097983 */ /* 0x000ee20000100800 */
[----:B--2---:R-:W-:-:S03]  /*40fe0*/  FMNMX R12, R23, R12, !PT ;  /* 0x0000000c170c7209 */ /* 0x004fc60007800000 */
[----:B------:R-:W2:Y:S04]  /*40ff0*/  LDL.LU R23, [R1+0x1e40] ;  /* 0x001e400001177983 */ /* 0x000ea80000300800 */
[----:B------:R-:W0:Y:S04]  /*41000*/  SHFL.BFLY PT, R7, R3, 0x2, 0x1f ;  /* 0x0c401f0003077f89 */ /* 0x000e2800000e0000 */
[----:B------:R-:W1:Y:S01]  /*41010*/  SHFL.BFLY PT, R6, R5, 0x2, 0x1f ;  /* 0x0c401f0005067f89 */ /* 0x000e6200000e0000 */
[----:B0-----:R-:W-:Y:S01]  /*41020*/  FADD R3, R3, R7 ;  /* 0x0000000703037221 */ /* 0x001fe20000000000 */
[----:B-1----:R-:W-:Y:S01]  /*41030*/  FADD R6, R5, R6 ;  /* 0x0000000605067221 */ /* 0x002fe20000000000 */
[----:B-----5:R-:W-:-:S02]  /*41040*/  FFMA R7, R21, UR10, -R15 ;  /* 0x0000000a15077c23 */ /* 0x020fc4000800080f */
[----:B------:R4:W0:Y:S01]  /*41050*/  MUFU.EX2 R15, R4 ;  /* 0x00000004000f7308 */ /* 0x0008220000000800 */
[----:B------:R-:W5:Y:S01]  /*41060*/  LDL.LU R21, [R1+0x1cc] ;  /* 0x0001cc0001157983 */ /* 0x000f620000300800 */
[----:B------:R-:W-:-:S03]  /*41070*/  FMUL R7, R7, 1.4426950216293334961 ;  /* 0x3fb8aa3b07077820 */ /* 0x000fc60000400000 */
[----:B------:R-:W5:Y:S01]  /*41080*/  LDL.LU R28, [R1+0x38] ;  /* 0x00003800011c7983 */ /* 0x000f620000300800 */
[----:B----4-:R-:W-:Y:S02]  /*41090*/  FFMA R4, R22, UR10, -R12 ;  /* 0x0000000a16047c23 */ /* 0x010fe4000800080c */
[----:B------:R-:W1:Y:S02]  /*410a0*/  MUFU.EX2 R22, R7 ;  /* 0x0000000700167308 */ /* 0x000e640000000800 */
[----:B------:R-:W-:-:S06]  /*410b0*/  FMUL R4, R4, 1.4426950216293334961 ;  /* 0x3fb8aa3b04047820 */ /* 0x000fcc0000400000 */
[----:B------:R-:W4:Y:S01]  /*410c0*/  MUFU.EX2 R4, R4 ;  /* 0x0000000400047308 */ /* 0x000f220000000800 */
[----:B------:R-:W-:Y:S04]  /*410d0*/  STL [R1+0x764], R12 ;  /* 0x0007640c01007387 */ /* 0x000fe80000100800 */
[----:B0-----:R-:W-:Y:S04]  /*410e0*/  STL [R1+0x770], R15 ;  /* 0x0007700f01007387 */ /* 0x001fe80000100800 */
[----:B-1----:R-:W-:Y:S01]  /*410f0*/  STL [R1+0x76c], R22 ;  /* 0x00076c1601007387 */ /* 0x002fe20000100800 */
[----:B---3--:R-:W-:Y:S01]  /*41100*/  FMNMX R24, R2, R9, !PT ;  /* 0x0000000902187209 */ /* 0x008fe20007800000 */
[----:B--2---:R-:W-:-:S02]  /*41110*/  FFMA R5, R23, UR10, -R12 ;  /* 0x0000000a17057c23 */ /* 0x004fc4000800080c */
[----:B------:R-:W2:Y:S04]  /*41120*/  LDL.LU R23, [R1+0x3c] ;  /* 0x00003c0001177983 */ /* 0x000ea80000300800 */
[----:B------:R-:W3:Y:S04]  /*41130*/  LDL.LU R19, [R1+0x1b0] ;  /* 0x0001b00001137983 */ /* 0x000ee80000300800 */
[----:B------:R-:W2:Y:S04]  /*41140*/  LDL.LU R2, [R1+0x1b4] ;  /* 0x0001b40001027983 */ /* 0x000ea80000300800 */
[----:B----4-:R0:W-:Y:S01]  /*41150*/  STL [R1+0x768], R4 ;  /* 0x0007680401007387 */ /* 0x0101e20000100800 */
[----:B------:R-:W-:-:S03]  /*41160*/  FMUL R5, R5, 1.4426950216293334961 ;  /* 0x3fb8aa3b05057820 */ /* 0x000fc60000400000 */
[----:B------:R-:W4:Y:S01]  /*41170*/  LDL.LU R16, [R1+0x30] ;  /* 0x0000300001107983 */ /* 0x000f220000300800 */
[----:B0-----:R-:W-:Y:S02]  /*41180*/  FFMA R4, R18, UR10, -R24 ;  /* 0x0000000a12047c23 */ /* 0x001fe40008000818 */
[----:B------:R-:W0:Y:S02]  /*41190*/  MUFU.EX2 R5, R5 ;  /* 0x0000000500057308 */ /* 0x000e240000000800 */
[----:B------:R-:W-:-:S06]  /*411a0*/  FMUL R4, R4, 1.4426950216293334961 ;  /* 0x3fb8aa3b04047820 */ /* 0x000fcc0000400000 */
[----:B------:R-:W1:Y:S01]  /*411b0*/  MUFU.EX2 R4, R4 ;  /* 0x0000000400047308 */ /* 0x000e620000000800 */
[----:B------:R0:W-:Y:S04]  /*411c0*/  STL [R1+0x758], R24 ;  /* 0x0007581801007387 */ /* 0x0001e80000100800 */
[----:B------:R-:W2:Y:S04]  /*411d0*/  LDL R9, [R1+0x898] ;  /* 0x0008980001097983 */ /* 0x000ea80000100800 */
[----:B------:R-:W1:Y:S04]  /*411e0*/  SHFL.BFLY PT, R7, R3, 0x1, 0x1f ;  /* 0x0c201f0003077f89 */ /* 0x000e6800000e0000 */
[----:B------:R-:W2:Y:S01]  /*411f0*/  LDL.LU R20, [R1+0x1b8] ;  /* 0x0001b80001147983 */ /* 0x000ea20000300800 */
[----:B------:R-:W-:-:S03]  /*41200*/  FFMA R8, R8, UR10, -R24 ;  /* 0x0000000a08087c23 */ /* 0x000fc60008000818 */
[----:B0-----:R-:W-:Y:S04]  /*41210*/  STL [R1+0x760], R5 ;  /* 0x0007600501007387 */ /* 0x001fe80000100800 */
[----:B------:R-:W2:Y:S04]  /*41220*/  LDL.LU R12, [R1+0x1bc] ;  /* 0x0001bc00010c7983 */ /* 0x000ea80000300800 */
[----:B------:R-:W2:Y:S04]  /*41230*/  LDL.LU R18, [R1+0x2c] ;  /* 0x00002c0001127983 */ /* 0x000ea80000300800 */
[----:B------:R-:W2:Y:S04]  /*41240*/  LDL.LU R24, [R1+0x1e3c] ;  /* 0x001e3c0001187983 */ /* 0x000ea80000300800 */
[----:B-1----:R0:W-:Y:S04]  /*41250*/  STL [R1+0x75c], R4 ;  /* 0x00075c0401007387 */ /* 0x0021e80000100800 */
[----:B0-----:R-:W2:Y:S01]  /*41260*/  LDL R4, [R1+0x894] ;  /* 0x0008940001047983 */ /* 0x001ea20000100800 */
[----:B------:R-:W-:-:S03]  /*41270*/  FADD R3, R3, R7 ;  /* 0x0000000703037221 */ /* 0x000fc60000000000 */
[----:B------:R-:W3:Y:S04]  /*41280*/  LDL.LU R7, [R1+0x1c8] ;  /* 0x0001c80001077983 */ /* 0x000ee80000300800 */
[----:B------:R0:W-:Y:S04]  /*41290*/  @P0 STS [R0+0x40f00], R3 ;  /* 0x040f000300000388 */ /* 0x0001e80000000800 */
[----:B------:R-:W1:Y:S01]  /*412a0*/  SHFL.BFLY PT, R5, R6, 0x1, 0x1f ;  /* 0x0c201f0006057f89 */ /* 0x000e6200000e0000 */
[----:B--2---:R-:W-:Y:S01]  /*412b0*/  FMNMX R23, R23, R4, !PT ;  /* 0x0000000417177209 */ /* 0x004fe20007800000 */
[----:B------:R-:W-:-:S06]  /*412c0*/  FMUL R4, R8, 1.4426950216293334961 ;  /* 0x3fb8aa3b08047820 */ /* 0x000fcc0000400000 */
[----:B------:R-:W2:Y:S01]  /*412d0*/  MUFU.EX2 R4, R4 ;  /* 0x0000000400047308 */ /* 0x000ea20000000800 */
[----:B------:R-:W-:Y:S01]  /*412e0*/  STL [R1+0x750], R23 ;  /* 0x0007501701007387 */ /* 0x000fe20000100800 */
[----:B---3--:R-:W-:-:S03]  /*412f0*/  FFMA R7, R7, UR10, -R23 ;  /* 0x0000000a07077c23 */ /* 0x008fc60008000817 */
[----:B------:R-:W4:Y:S01]  /*41300*/  LDL R8, [R1+0x89c] ;  /* 0x00089c0001087983 */ /* 0x000f220000100800 */
[----:B0-----:R-:W-:-:S03]  /*41310*/  FMUL R3, R7, 1.4426950216293334961 ;  /* 0x3fb8aa3b07037820 */ /* 0x001fc60000400000 */
[----:B--2---:R5:W-:Y:S04]  /*41320*/  STL [R1+0x754], R4 ;  /* 0x0007540401007387 */ /* 0x004be80000100800 */
[----:B------:R-:W2:Y:S01]  /*41330*/  LDL R7, [R1+0x8a0] ;  /* 0x0008a00001077983 */ /* 0x000ea20000100800 */
[----:B------:R-:W0:Y:S01]  /*41340*/  MUFU.EX2 R3, R3 ;  /* 0x0000000300037308 */ /* 0x000e220000000800 */
[----:B-----5:R-:W-:-:S04]  /*41350*/  FFMA R4, R21, UR10, -R23 ;  /* 0x0000000a15047c23 */ /* 0x020fc80008000817 */
[----:B------:R-:W-:-:S06]  /*41360*/  FMUL R4, R4, 1.4426950216293334961 ;  /* 0x3fb8aa3b04047820 */ /* 0x000fcc0000400000 */
[----:B------:R-:W3:Y:S01]  /*41370*/  MUFU.EX2 R4, R4 ;  /* 0x0000000400047308 */ /* 0x000ee20000000800 */
[----:B------:R-:W-:Y:S01]  /*41380*/  FMNMX R9, R28, R9, !PT ;  /* 0x000000091c097209 */ /* 0x000fe20007800000 */
[----:B0-----:R1:W-:Y:S04]  /*41390*/  STL [R1+0x70c], R3 ;  /* 0x00070c0301007387 */ /* 0x0013e80000100800 */
[----:B------:R-:W5:Y:S04]  /*413a0*/  LDL.LU R28, [R1+0x180] ;  /* 0x00018000011c7983 */ /* 0x000f680000300800 */
[----:B------:R-:W-:Y:S01]  /*413b0*/  STL [R1+0x708], R9 ;  /* 0x0007080901007387 */ /* 0x000fe20000100800 */
[----:B-1----:R-:W-:Y:S01]  /*413c0*/  FADD R3, R6, R5 ;  /* 0x0000000506037221 */ /* 0x002fe20000000000 */
[----:B------:R-:W-:-:S02]  /*413d0*/  FFMA R5, R19, UR10, -R9 ;  /* 0x0000000a13057c23 */ /* 0x000fc40008000809 */
[----:B------:R-:W5:Y:S04]  /*413e0*/  LDL.LU R19, [R1+0x184] ;  /* 0x0001840001137983 */ /* 0x000f680000300800 */
[----:B------:R0:W-:Y:S04]  /*413f0*/  @P0 STS [R0+0x41000], R3 ;  /* 0x0410000300000388 */ /* 0x0001e80000000800 */
[----:B---3--:R1:W-:Y:S04]  /*41400*/  STL [R1+0x5dc], R4 ;  /* 0x0005dc0401007387 */ /* 0x0083e80000100800 */
[----:B------:R3:W-:Y:S01]  /*41410*/  STL [R1+0x1e1c], R0 ;  /* 0x001e1c0001007387 */ /* 0x0007e20000100800 */
[----:B0-----:R-:W-:Y:S01]  /*41420*/  FMUL R3, R5, 1.4426950216293334961 ;  /* 0x3fb8aa3b05037820 */ /* 0x001fe20000400000 */
[----:B-1----:R-:W-:-:S03]  /*41430*/  FFMA R4, R2, UR10, -R9 ;  /* 0x0000000a02047c23 */ /* 0x002fc60008000809 */
[----:B------:R0:W1:Y:S02]  /*41440*/  MUFU.EX2 R2, R3 ;  /* 0x0000000300027308 */ /* 0x0000640000000800 */
[----:B0-----:R-:W-:-:S06]  /*41450*/  FMUL R3, R4, 1.4426950216293334961 ;  /* 0x3fb8aa3b04037820 */ /* 0x001fcc0000400000 */
[----:B---3--:R0:W3:Y:S01]  /*41460*/  MUFU.EX2 R0, R3 ;  /* 0x0000000300007308 */ /* 0x0080e20000000800 */
[----:B------:R-:W-:Y:S01]  /*41470*/  FADD R6, R13, R17 ;  /* 0x000000110d067221 */ /* 0x000fe20000000000 */
[----:B----4-:R-:W-:Y:S02]  /*41480*/  FMNMX R5, R16, R8, !PT ;  /* 0x0000000810057209 */ /* 0x010fe40007800000 */
[----:B------:R-:W4:Y:S04]  /*41490*/  LDL.LU R16, [R1+0x188] ;  /* 0x0001880001107983 */ /* 0x000f280000300800 */
[----:B------:R2:W-:Y:S01]  /*414a0*/  STL [R1+0x704], R5 ;  /* 0x0007040501007387 */ /* 0x0005e20000100800 */
[----:B0-----:R-:W-:-:S03]  /*414b0*/  FFMA R3, R12, UR10, -R5 ;  /* 0x0000000a0c037c23 */ /* 0x001fc60008000805 */
[----:B-1----:R-:W-:Y:S01]  /*414c0*/  STL [R1+0x5d8], R2 ;  /* 0x0005d80201007387 */ /* 0x002fe20000100800 */
[----:B------:R-:W-:Y:S01]  /*414d0*/  FADD R8, R24, R25 ;  /* 0x0000001918087221 */ /* 0x000fe20000000000 */
[----:B------:R-:W-:Y:S01]  /*414e0*/  FFMA R4, R20, UR10, -R5 ;  /* 0x0000000a14047c23 */ /* 0x000fe20008000805 */
[----:B--2---:R-:W-:Y:S02]  /*414f0*/  FMNMX R12, R18, R7, !PT ;  /* 0x00000007120c7209 */ /* 0x004fe40007800000 */
[----:B------:R-:W2:Y:S04]  /*41500*/  LDL.LU R18, [R1+0x18c] ;  /* 0x00018c0001127983 */ /* 0x000ea80000300800 */
[----:B---3--:R-:W-:Y:S04]  /*41510*/  STL [R1+0x5cc], R0 ;  /* 0x0005cc0001007387 */ /* 0x008fe80000100800 */
[----:B------:R0:W-:Y:S04]  /*41520*/  STL [R1+0x700], R12 ;  /* 0x0007000c01007387 */ /* 0x0001e80000100800 */
[----:B------:R-:W3:Y:S04]  /*41530*/  LDL.LU R25, [R1+0x1e38] ;  /* 0x001e380001197983 */ /* 0x000ee80000300800 */
[----:B------:R-:W2:Y:S01]  /*41540*/  LDL.LU R24, [R1+0x1e34] ;  /* 0x001e340001187983 */ /* 0x000ea20000300800 */
[----:B------:R-:W-:-:S03]  /*41550*/  FADD R7, R14, R29 ;  /* 0x0000001d0e077221 */ /* 0x000fc60000000000 */
[----:B------:R-:W2:Y:S01]  /*41560*/  LDL R14, [R1+0x8a4] ;  /* 0x0008a400010e7983 */ /* 0x000ea20000100800 */
[----:B------:R-:W-:-:S04]  /*41570*/  FMUL R4, R4, 1.4426950216293334961 ;  /* 0x3fb8aa3b04047820 */ /* 0x000fc80000400000 */
[----:B------:R-:W1:Y:S02]  /*41580*/  MUFU.EX2 R21, R4 ;  /* 0x0000000400157308 */ /* 0x000e640000000800 */
[----:B-1----:R-:W-:Y:S04]  /*41590*/  STL [R1+0x5c8], R21 ;  /* 0x0005c81501007387 */ /* 0x002fe80000100800 */
[----:B------:R-:W3:Y:S01]  /*415a0*/  LDL R13, [R1+0x8c0] ;  /* 0x0008c000010d7983 */ /* 0x000ee20000100800 */
[----:B------:R-:W-:-:S03]  /*415b0*/  FMUL R9, R3, 1.4426950216293334961 ;  /* 0x3fb8aa3b03097820 */ /* 0x000fc60000400000 */
[----:B------:R-:W1:Y:S01]  /*415c0*/  SHFL.BFLY PT, R3, R8, 0x2, 0x1f ;  /* 0x0c401f0008037f89 */ /* 0x000e6200000e0000 */
[----:B------:R-:W-:Y:S01]  /*415d0*/  FADD R5, R10, R11 ;  /* 0x0000000b0a057221 */ /* 0x000fe20000000000 */
[--C-:B-----5:R-:W-:Y:S02]  /*415e0*/  FFMA R11, R28, UR10, -R12.reuse ;  /* 0x0000000a1c0b7c23 */ /* 0x120fe4000800080c */
[----:B------:R-:W5:Y:S01]  /*415f0*/  SHFL.BFLY PT, R4, R7, 0x2, 0x1f ;  /* 0x0c401f0007047f89 */ /* 0x000f6200000e0000 */
[----:B0-----:R-:W-:Y:S01]  /*41600*/  FFMA R12, R19, UR10, -R12 ;  /* 0x0000000a130c7c23 */ /* 0x001fe2000800080c */
[----:B------:R-:W-:Y:S01]  /*41610*/  FMUL R11, R11, 1.4426950216293334961 ;  /* 0x3fb8aa3b0b0b7820 */ /* 0x000fe20000400000 */
[----:B------:R-:W0:Y:S08]  /*41620*/  MUFU.EX2 R28, R9 ;  /* 0x00000009001c7308 */ /* 0x000e300000000800 */
[----:B------:R0:W2:Y:S02]  /*41630*/  MUFU.EX2 R19, R11 ;  /* 0x0000000b00137308 */ /* 0x0000a40000000800 */
[----:B0-----:R-:W-:-:S06]  /*41640*/  FMUL R11, R12, 1.4426950216293334961 ;  /* 0x3fb8aa3b0c0b7820 */ /* 0x001fcc0000400000 */
[----:B------:R-:W0:Y:S01]  /*41650*/  MUFU.EX2 R20, R11 ;  /* 0x0000000b00147308 */ /* 0x000e220000000800 */
[----:B-1----:R-:W-:Y:S01]  /*41660*/  FADD R3, R8, R3 ;  /* 0x0000000308037221 */ /* 0x002fe20000000000 */
[----:B------:R-:W-:Y:S01]  /*41670*/  STL [R1+0x5c4], R28 ;  /* 0x0005c41c01007387 */ /* 0x000fe20000100800 */
[----:B-----5:R-:W-:Y:S01]  /*41680*/  FADD R4, R7, R4 ;  /* 0x0000000407047221 */ /* 0x020fe20000000000 */
[----:B--2---:R-:W-:Y:S02]  /*41690*/  FMNMX R29, R24, R14, !PT ;  /* 0x0000000e181d7209 */ /* 0x004fe40007800000 */
[----:B------:R-:W2:Y:S03]  /*416a0*/  LDL.LU R24, [R1+0x1e30] ;  /* 0x001e300001187983 */ /* 0x000ea60000300800 */
[----:B----4-:R-:W-:-:S04]  /*416b0*/  FFMA R12, R16, UR10, -R29 ;  /* 0x0000000a100c7c23 */ /* 0x010fc8000800081d */
[----:B------:R-:W-:-:S04]  /*416c0*/  FMUL R8, R12, 1.4426950216293334961 ;  /* 0x3fb8aa3b0c087820 */ /* 0x000fc80000400000 */
[----:B------:R-:W1:Y:S01]  /*416d0*/  MUFU.EX2 R17, R8 ;  /* 0x0000000800117308 */ /* 0x000e620000000800 */
[----:B------:R-:W-:Y:S01]  /*416e0*/  FFMA R7, R18, UR10, -R29 ;  /* 0x0000000a12077c23 */ /* 0x000fe2000800081d */
[----:B------:R-:W-:Y:S04]  /*416f0*/  STL [R1+0x6fc], R29 ;  /* 0x0006fc1d01007387 */ /* 0x000fe80000100800 */
[----:B------:R-:W-:Y:S04]  /*41700*/  STL [R1+0x5c0], R19 ;  /* 0x0005c01301007387 */ /* 0x000fe80000100800 */
[----:B0-----:R-:W-:Y:S01]  /*41710*/  STL [R1+0x5bc], R20 ;  /* 0x0005bc1401007387 */ /* 0x001fe20000100800 */
[----:B------:R-:W-:-:S03]  /*41720*/  FMUL R7, R7, 1.4426950216293334961 ;  /* 0x3fb8aa3b07077820 */ /* 0x000fc60000400000 */
[----:B------:R0:W-:Y:S01]  /*41730*/  STL [R1+0x1db8], R29 ;  /* 0x001db81d01007387 */ /* 0x0001e20000100800 */
[----:B---3--:R-:W-:-:S03]  /*41740*/  FMNMX R16, R25, R13, !PT ;  /* 0x0000000d19107209 */ /* 0x008fc60007800000 */
[----:B------:R-:W3:Y:S04]  /*41750*/  LDL.LU R25, [R1+0x1e2c] ;  /* 0x001e2c0001197983 */ /* 0x000ee80000300800 */
[----:B------:R-:W4:Y:S01]  /*41760*/  LDL R23, [R1+0x8c4] ;  /* 0x0008c40001177983 */ /* 0x000f220000100800 */
[----:B------:R5:W5:Y:S03]  /*41770*/  MUFU.EX2 R18, R7 ;  /* 0x0000000700127308 */ /* 0x000b660000000800 */
[----:B0-----:R-:W2:Y:S04]  /*41780*/  LDL R29, [R1+0x70c] ;  /* 0x00070c00011d7983 */ /* 0x001ea80000100800 */
[----:B------:R-:W-:Y:S04]  /*41790*/  STL [R1+0x6f8], R16 ;  /* 0x0006f81001007387 */ /* 0x000fe80000100800 */
[----:B-1----:R-:W-:Y:S01]  /*417a0*/  STL [R1+0x5b8], R17 ;  /* 0x0005b81101007387 */ /* 0x002fe20000100800 */
[----:B-----5:R-:W-:-:S03]  /*417b0*/  FADD R7, R26, R27 ;  /* 0x0000001b1a077221 */ /* 0x020fc60000000000 */
[----:B------:R-:W4:Y:S04]  /*417c0*/  LDL.LU R27, [R1+0x1e28] ;  /* 0x001e2800011b7983 */ /* 0x000f280000300800 */
[----:B------:R-:W5:Y:S04]  /*417d0*/  LDL.LU R26, [R1+0x1e24] ;  /* 0x001e2400011a7983 */ /* 0x000f680000300800 */
[----:B------:R-:W-:Y:S04]  /*417e0*/  STL [R1+0x5b4], R18 ;  /* 0x0005b41201007387 */ /* 0x000fe80000100800 */
[----:B------:R-:W0:Y:S04]  /*417f0*/  SHFL.BFLY PT, R9, R6, 0x2, 0x1f ;  /* 0x0c401f0006097f89 */ /* 0x000e2800000e0000 */
[----:B------:R-:W1:Y:S01]  /*41800*/  SHFL.BFLY PT, R14, R3, 0x1, 0x1f ;  /* 0x0c201f00030e7f89 */ /* 0x000e6200000e0000 */
[----:B------:R-:W-:-:S03]  /*41810*/  FADD R8, R15, R22 ;  /* 0x000000160f087221 */ /* 0x000fc60000000000 */
[----:B------:R-:W0:Y:S04]  /*41820*/  SHFL.BFLY PT, R13, R4, 0x1, 0x1f ;  /* 0x0c201f00040d7f89 */ /* 0x000e2800000e0000 */
[----:B------:R-:W0:Y:S01]  /*41830*/  SHFL.BFLY PT, R10, R5, 0x2, 0x1f ;  /* 0x0c401f00050a7f89 */ /* 0x000e2200000e0000 */
[----:B----4-:R-:W-:-:S03]  /*41840*/  FMNMX R23, R27, R23, !PT ;  /* 0x000000171b177209 */ /* 0x010fc60007800000 */
[----:B------:R-:W4:Y:S01]  /*41850*/  LDL.LU R27, [R1+0x1e20] ;  /* 0x001e2000011b7983 */ /* 0x000f220000300800 */
[----:B0-----:R-:W-:Y:S01]  /*41860*/  FADD R6, R6, R9 ;  /* 0x0000000906067221 */ /* 0x001fe20000000000 */
[--C-:B--2---:R-:W-:Y:S01]  /*41870*/  FFMA R9, R24, UR10, -R16.reuse ;  /* 0x0000000a18097c23 */ /* 0x104fe20008000810 */
[----:B---3--:R-:W-:-:S03]  /*41880*/  FFMA R16, R25, UR10, -R16 ;  /* 0x0000000a19107c23 */ /* 0x008fc60008000810 */
[----:B------:R-:W-:-:S04]  /*41890*/  FMUL R15, R9, 1.4426950216293334961 ;  /* 0x3fb8aa3b090f7820 */ /* 0x000fc80000400000 */
[----:B------:R0:W2:Y:S02]  /*418a0*/  MUFU.EX2 R22, R15 ;  /* 0x0000000f00167308 */ /* 0x0000a40000000800 */
[----:B0-----:R-:W-:-:S06]  /*418b0*/  FMUL R15, R16, 1.4426950216293334961 ;  /* 0x3fb8aa3b100f7820 */ /* 0x001fcc0000400000 */
[----:B------:R0:W3:Y:S01]  /*418c0*/  MUFU.EX2 R25, R15 ;  /* 0x0000000f00197308 */ /* 0x0000e20000000800 */
[----:B-----5:R-:W-:Y:S01]  /*418d0*/  FFMA R16, R26, UR10, -R23 ;  /* 0x0000000a1a107c23 */ /* 0x020fe20008000817 */
[----:B-1----:R-:W-:Y:S01]  /*418e0*/  FADD R3, R3, R14 ;  /* 0x0000000e03037221 */ /* 0x002fe20000000000 */
[----:B------:R-:W-:Y:S04]  /*418f0*/  STL [R1+0x66c], R23 ;  /* 0x00066c1701007387 */ /* 0x000fe80000100800 */
[----:B------:R-:W5:Y:S01]  /*41900*/  LDL R26, [R1+0x5dc] ;  /* 0x0005dc00011a7983 */ /* 0x000f620000100800 */
[----:B------:R-:W-:-:S03]  /*41910*/  FMUL R14, R16, 1.4426950216293334961 ;  /* 0x3fb8aa3b100e7820 */ /* 0x000fc60000400000 */
[----:B--2---:R-:W-:Y:S01]  /*41920*/  STL [R1+0x5b0], R22 ;  /* 0x0005b01601007387 */ /* 0x004fe20000100800 */
[----:B------:R-:W-:-:S03]  /*41930*/  FADD R4, R4, R13 ;  /* 0x0000000d04047221 */ /* 0x000fc60000000000 */
[----:B------:R-:W2:Y:S04]  /*41940*/  LDL R16, [R1+0x754] ;  /* 0x0007540001107983 */ /* 0x000ea80000100800 */
[----:B0-----:R-:W2:Y:S01]  /*41950*/  LDL R15, [R1+0x75c] ;  /* 0x00075c00010f7983 */ /* 0x001ea20000100800 */
[----:B------:R-:W-:-:S03]  /*41960*/  FADD R10, R5, R10 ;  /* 0x0000000a050a7221 */ /* 0x000fc60000000000 */
[----:B---3--:R-:W-:Y:S04]  /*41970*/  STL [R1+0x39c], R25 ;  /* 0x00039c1901007387 */ /* 0x008fe80000100800 */
[----:B------:R-:W0:Y:S04]  /*41980*/  SHFL.BFLY PT, R5, R6, 0x1, 0x1f ;  /* 0x0c201f0006057f89 */ /* 0x000e2800000e0000 */
[----:B------:R-:W1:Y:S01]  /*41990*/  SHFL.BFLY PT, R12, R10, 0x1, 0x1f ;  /* 0x0c201f000a0c7f89 */ /* 0x000e6200000e0000 */
[----:B0-----:R-:W-:Y:S01]  /*419a0*/  FADD R5, R6, R5 ;  /* 0x0000000506057221 */ /* 0x001fe20000000000 */
[----:B-1----:R-:W-:Y:S01]  /*419b0*/  FADD R6, R10, R12 ;  /* 0x0000000c0a067221 */ /* 0x002fe20000000000 */
[----:B------:R-:W-:Y:S01]  /*419c0*/  FADD R12, R2, R0 ;  /* 0x00000000020c7221 */ /* 0x000fe20000000000 */
[----:B----4-:R-:W-:-:S02]  /*419d0*/  FFMA R13, R27, UR10, -R23 ;  /* 0x0000000a1b0d7c23 */ /* 0x010fc40008000817 */
[----:B------:R0:W1:Y:S01]  /*419e0*/  MUFU.EX2 R23, R14 ;  /* 0x0000000e00177308 */ /* 0x0000620000000800 */
[----:B------:R-:W3:Y:S04]  /*419f0*/  LDL R27, [R1+0x768] ;  /* 0x00076800011b7983 */ /* 0x000ee80000100800 */
[----:B0-----:R-:W3:Y:S01]  /*41a00*/  LDL R14, [R1+0x760] ;  /* 0x00076000010e7983 */ /* 0x001ee20000100800 */
[----:B------:R-:W-:-:S04]  /*41a10*/  FMUL R10, R13, 1.4426950216293334961 ;  /* 0x3fb8aa3b0d0a7820 */ /* 0x000fc80000400000 */
[----:B------:R-:W0:Y:S01]  /*41a20*/  MUFU.EX2 R24, R10 ;  /* 0x0000000a00187308 */ /* 0x000e220000000800 */
[----:B-1----:R1:W-:Y:S04]  /*41a30*/  STL [R1+0x398], R23 ;  /* 0x0003981701007387 */ /* 0x0023e80000100800 */
[----:B0-----:R-:W-:Y:S04]  /*41a40*/  STL [R1+0x394], R24 ;  /* 0x0003941801007387 */ /* 0x001fe80000100800 */
[----:B------:R-:W4:Y:S04]  /*41a50*/  LDL.LU R0, [R1+0x1e1c] ;  /* 0x001e1c0001007983 */ /* 0x000f280000300800 */
[----:B------:R-:W0:Y:S04]  /*41a60*/  SHFL.BFLY PT, R11, R7, 0x2, 0x1f ;  /* 0x0c401f00070b7f89 */ /* 0x000e2800000e0000 */
[----:B------:R-:W0:Y:S01]  /*41a70*/  SHFL.BFLY PT, R9, R8, 0x2, 0x1f ;  /* 0x0c401f0008097f89 */ /* 0x000e2200000e0000 */
[----:B------:R-:W-:Y:S01]  /*41a80*/  FADD R13, R21, R28 ;  /* 0x0000001c150d7221 */ /* 0x000fe20000000000 */
[----:B--2---:R-:W-:Y:S01]  /*41a90*/  FADD R10, R15, R16 ;  /* 0x000000100f0a7221 */ /* 0x004fe20000000000 */
[----:B------:R-:W-:Y:S01]  /*41aa0*/  FADD R15, R19, R20 ;  /* 0x00000014130f7221 */ /* 0x000fe20000000000 */
[----:B------:R-:W-:Y:S01]  /*41ab0*/  FADD R16, R17, R18 ;  /* 0x0000001211107221 */ /* 0x000fe20000000000 */
[----:B------:R-:W-:Y:S04]  /*41ac0*/  SHFL.BFLY PT, R19, R12, 0x2, 0x1f ;  /* 0x0c401f000c137f89 */ /* 0x000fe800000e0000 */
[----:B------:R-:W2:Y:S01]  /*41ad0*/  SHFL.BFLY PT, R21, R10, 0x2, 0x1f ;  /* 0x0c401f000a157f89 */ /* 0x000ea200000e0000 */
[----:B------:R-:W-:Y:S01]  /*41ae0*/  FADD R22, R22, R25 ;  /* 0x0000001916167221 */ /* 0x000fe20000000000 */
[----:B-1----:R-:W-:-:S02]  /*41af0*/  FADD R23, R23, R24 ;  /* 0x0000001817177221 */ /* 0x002fc40000000000 */
[----:B------:R-:W1:Y:S04]  /*41b00*/  SHFL.BFLY PT, R18, R15, 0x2, 0x1f ;  /* 0x0c401f000f127f89 */ /* 0x000e6800000e0000 */
[----:B------:R-:W1:Y:S04]  /*41b10*/  SHFL.BFLY PT, R17, R16, 0x2, 0x1f ;  /* 0x0c401f0010117f89 */ /* 0x000e6800000e0000 */
[----:B------:R-:W1:Y:S04]  /*41b20*/  SHFL.BFLY PT, R25, R22, 0x2, 0x1f ;  /* 0x0c401f0016197f89 */ /* 0x000e6800000e0000 */
[----:B------:R-:W4:Y:S01]  /*41b30*/  LDL.LU R2, [R1+0x1e18] ;  /* 0x001e180001027983 */ /* 0x000f220000300800 */
[----:B0-----:R-:W-:Y:S01]  /*41b40*/  FADD R7, R7, R11 ;  /* 0x0000000b07077221 */ /* 0x001fe20000000000 */
[----:B------:R-:W-:Y:S01]  /*41b50*/  FADD R8, R8, R9 ;  /* 0x0000000908087221 */ /* 0x000fe20000000000 */
[----:B-----5:R-:W-:-:S05]  /*41b60*/  FADD R11, R29, R26 ;  /* 0x0000001a1d0b7221 */ /* 0x020fca0000000000 */
[----:B------:R-:W0:Y:S04]  /*41b70*/  SHFL.BFLY PT, R20, R11, 0x2, 0x1f ;  /* 0x0c401f000b147f89 */ /* 0x000e2800000e0000 */
[----:B------:R-:W5:Y:S01]  /*41b80*/  SHFL.BFLY PT, R24, R23, 0x2, 0x1f ;  /* 0x0c401f0017187f89 */ /* 0x000f6200000e0000 */
[----:B--2---:R-:W-:Y:S01]  /*41b90*/  FADD R10, R10, R21 ;  /* 0x000000150a0a7221 */ /* 0x004fe20000000000 */
[----:B------:R-:W-:Y:S01]  /*41ba0*/  FADD R12, R12, R19 ;  /* 0x000000130c0c7221 */ /* 0x000fe20000000000 */
[----:B-1----:R-:W-:Y:S01]  /*41bb0*/  FADD R15, R15, R18 ;  /* 0x000000120f0f7221 */ /* 0x002fe20000000000 */
[----:B------:R-:W-:Y:S01]  /*41bc0*/  FADD R16, R16, R17 ;  /* 0x0000001110107221 */ /* 0x000fe20000000000 */
[----:B------:R-:W-:Y:S01]  /*41bd0*/  FADD R22, R22, R25 ;  /* 0x0000001916167221 */ /* 0x000fe20000000000 */
[----:B------:R-:W-:Y:S04]  /*41be0*/  SHFL.BFLY PT, R17, R8, 0x1, 0x1f ;  /* 0x0c201f0008117f89 */ /* 0x000fe800000e0000 */
[----:B------:R-:W-:Y:S04]  /*41bf0*/  SHFL.BFLY PT, R19, R10, 0x1, 0x1f ;  /* 0x0c201f000a137f89 */ /* 0x000fe800000e0000 */
[----:B------:R-:W-:Y:S04]  /*41c00*/  SHFL.BFLY PT, R21, R12, 0x1, 0x1f ;  /* 0x0c201f000c157f89 */ /* 0x000fe800000e0000 */
[----:B------:R-:W-:Y:S01]  /*41c10*/  SHFL.BFLY PT, R25, R15, 0x1, 0x1f ;  /* 0x0c201f000f197f89 */ /* 0x000fe200000e0000 */
[----:B0-----:R-:W-:Y:S01]  /*41c20*/  FADD R11, R11, R20 ;  /* 0x000000140b0b7221 */ /* 0x001fe20000000000 */
[----:B-----5:R-:W-:-:S04]  /*41c30*/  FADD R23, R23, R24 ;  /* 0x0000001817177221 */ /* 0x020fc80000000000 */
[----:B------:R-:W-:Y:S04]  /*41c40*/  SHFL.BFLY PT, R20, R11, 0x1, 0x1f ;  /* 0x0c201f000b147f89 */ /* 0x000fe800000e0000 */
[----:B------:R-:W-:Y:S01]  /*41c50*/  SHFL.BFLY PT, R28, R23, 0x1, 0x1f ;  /* 0x0c201f00171c7f89 */ /* 0x000fe200000e0000 */
[----:B------:R-:W0:Y:S02]  /*41c60*/  S2R R29, SR_TID.X ;  /* 0x00000000001d7919 */ /* 0x000e240000002100 */
[----:B0-----:R-:W-:-:S04]  /*41c70*/  LOP3.LUT R29, R29, 0x1ff, RZ, 0xc0, !PT ;  /* 0x000001ff1d1d7812 */ /* 0x001fc800078ec0ff */
[----:B------:R-:W-:Y:S01]  /*41c80*/  LEA R29, R29, UR5, 0x2 ;  /* 0x000000051d1d7c11 */ /* 0x000fe2000f8e10ff */
[----:B---3--:R-:W-:Y:S02]  /*41c90*/  FADD R9, R27, R14 ;  /* 0x0000000e1b097221 */ /* 0x008fe40000000000 */
[----:B------:R-:W0:Y:S04]  /*41ca0*/  SHFL.BFLY PT, R14, R13, 0x2, 0x1f ;  /* 0x0c401f000d0e7f89 */ /* 0x000e2800000e0000 */
[----:B------:R-:W1:Y:S04]  /*41cb0*/  SHFL.BFLY PT, R26, R9, 0x2, 0x1f ;  /* 0x0c401f00091a7f89 */ /* 0x000e6800000e0000 */
[----:B------:R-:W-:Y:S01]  /*41cc0*/  SHFL.BFLY PT, R27, R22, 0x1, 0x1f ;  /* 0x0c201f00161b7f89 */ /* 0x000fe200000e0000 */
[----:B0-----:R-:W-:Y:S01]  /*41cd0*/  FADD R13, R13, R14 ;  /* 0x0000000e0d0d7221 */ /* 0x001fe20000000000 */
[----:B-1----:R-:W-:-:S02]  /*41ce0*/  FADD R9, R9, R26 ;  /* 0x0000001a09097221 */ /* 0x002fc40000000000 */
[----:B------:R-:W0:Y:S04]  /*41cf0*/  SHFL.BFLY PT, R14, R7, 0x1, 0x1f ;  /* 0x0c201f00070e7f89 */ /* 0x000e2800000e0000 */
[----:B------:R-:W1:Y:S04]  /*41d00*/  SHFL.BFLY PT, R18, R9, 0x1, 0x1f ;  /* 0x0c201f0009127f89 */ /* 0x000e6800000e0000 */
[----:B------:R-:W2:Y:S04]  /*41d10*/  SHFL.BFLY PT, R24, R13, 0x1, 0x1f ;  /* 0x0c201f000d187f89 */ /* 0x000ea800000e0000 */
[----:B------:R-:W3:Y:S04]  /*41d20*/  SHFL.BFLY PT, R26, R16, 0x1, 0x1f ;  /* 0x0c201f00101a7f89 */ /* 0x000ee800000e0000 */
[----:B----4-:R4:W-:Y:S04]  /*41d30*/  @P0 STS [R0+0x41100], R3 ;  /* 0x0411000300000388 */ /* 0x0109e80000000800 */
[----:B------:R-:W-:Y:S04]  /*41d40*/  @P0 STS [R0+0x41200], R4 ;  /* 0x0412000400000388 */ /* 0x000fe80000000800 */
[----:B------:R5:W-:Y:S04]  /*41d50*/  @P0 STS [R0+0x41300], R5 ;  /* 0x0413000500000388 */ /* 0x000be80000000800 */
[----:B------:R1:W-:Y:S01]  /*41d60*/  @P0 STS [R0+0x41400], R6 ;  /* 0x0414000600000388 */ /* 0x0003e20000000800 */
[----:B----4-:R-:W-:Y:S01]  /*41d70*/  FADD R3, R8, R17 ;  /* 0x0000001108037221 */ /* 0x010fe20000000000 */
[----:B0-----:R-:W-:Y:S01]  /*41d80*/  FADD R7, R7, R14 ;  /* 0x0000000e07077221 */ /* 0x001fe20000000000 */
[----:B-----5:R-:W-:Y:S01]  /*41d90*/  FADD R5, R10, R19 ;  /* 0x000000130a057221 */ /* 0x020fe20000000000 */
[----:B-1----:R-:W-:Y:S01]  /*41da0*/  FADD R6, R11, R20 ;  /* 0x000000140b067221 */ /* 0x002fe20000000000 */
[----:B------:R-:W-:-:S02]  /*41db0*/  FADD R4, R9, R18 ;  /* 0x0000001209047221 */ /* 0x000fc40000000000 */
[----:B------:R0:W-:Y:S04]  /*41dc0*/  @P0 STS [R0+0x41500], R7 ;  /* 0x0415000700000388 */ /* 0x0001e80000000800 */
[----:B------:R2:W-:Y:S04]  /*41dd0*/  @P0 STS [R0+0x41600], R3 ;  /* 0x0416000300000388 */ /* 0x0005e80000000800 */
[----:B------:R1:W-:Y:S04]  /*41de0*/  @P0 STS [R0+0x41700], R4 ;  /* 0x0417000400000388 */ /* 0x0003e80000000800 */
[----:B------:R3:W-:Y:S04]  /*41df0*/  @P0 STS [R0+0x41800], R5 ;  /* 0x0418000500000388 */ /* 0x0007e80000000800 */
[----:B------:R4:W-:Y:S04]  /*41e00*/  @P0 STS [R0+0x41900], R6 ;  /* 0x0419000600000388 */ /* 0x0009e80000000800 */
[----:B------:R-:W5:Y:S04]  /*41e10*/  LDL.LU R11, [R1+0x2e4] ;  /* 0x0002e400010b7983 */ /* 0x000f680000300800 */
[----:B------:R-:W5:Y:S04]  /*41e20*/  LDL R20, [R1+0x858] ;  /* 0x0008580001147983 */ /* 0x000f680000100800 */
[----:B------:R-:W5:Y:S04]  /*41e30*/  LDL.LU R10, [R1+0x370] ;  /* 0x00037000010a7983 */ /* 0x000f680000300800 */
[----:B------:R-:W5:Y:S04]  /*41e40*/  LDL R19, [R1+0x854] ;  /* 0x0008540001137983 */ /* 0x000f680000100800 */
[----:B------:R-:W5:Y:S01]  /*41e50*/  LDL.LU R18, [R1+0x374] ;  /* 0x0003740001127983 */ /* 0x000f620000300800 */
[----:B0-----:R-:W-:Y:S01]  /*41e60*/  FADD R7, R12, R21 ;  /* 0x000000150c077221 */ /* 0x001fe20000000000 */
[----:B--2---:R-:W-:Y:S01]  /*41e70*/  FADD R3, R13, R24 ;  /* 0x000000180d037221 */ /* 0x004fe20000000000 */
[----:B-1----:R-:W-:Y:S01]  /*41e80*/  FADD R4, R15, R25 ;  /* 0x000000190f047221 */ /* 0x002fe20000000000 */
[----:B---3--:R-:W-:Y:S01]  /*41e90*/  FADD R5, R16, R26 ;  /* 0x0000001a10057221 */ /* 0x008fe20000000000 */
[----:B----4-:R-:W-:Y:S01]  /*41ea0*/  FADD R6, R22, R27 ;  /* 0x0000001b16067221 */ /* 0x010fe20000000000 */
[----:B------:R0:W-:Y:S04]  /*41eb0*/  @P0 STS [R0+0x41a00], R7 ;  /* 0x041a000700000388 */ /* 0x0001e80000000800 */
[----:B------:R-:W-:Y:S04]  /*41ec0*/  @P0 STS [R0+0x41b00], R3 ;  /* 0x041b000300000388 */ /* 0x000fe80000000800 */
[----:B------:R-:W-:Y:S04]  /*41ed0*/  @P0 STS [R0+0x41c00], R4 ;  /* 0x041c000400000388 */ /* 0x000fe80000000800 */
[----:B------:R-:W-:Y:S04]  /*41ee0*/  @P0 STS [R0+0x41d00], R5 ;  /* 0x041d000500000388 */ /* 0x000fe80000000800 */
[----:B------:R-:W-:Y:S01]  /*41ef0*/  @P0 STS [R0+0x41e00], R6 ;  /* 0x041e000600000388 */ /* 0x000fe20000000800 */
[----:B0-----:R-:W-:-:S05]  /*41f00*/  FADD R7, R23, R28 ;  /* 0x0000001c17077221 */ /* 0x001fca0000000000 */
[----:B------:R-:W-:Y:S01]  /*41f10*/  @P0 STS [R0+0x41f00], R7 ;  /* 0x041f000700000388 */ /* 0x000fe20000000800 */
[----:B------:R-:W-:Y:S06]  /*41f20*/  BAR.SYNC.DEFER_BLOCKING 0x0 ;  /* 0x0000000000007b1d */ /* 0x000fec0000010000 */
[----:B------:R-:W0:Y:S04]  /*41f30*/  LDS R0, [R29+0x40000] ;  /* 0x040000001d007984 */ /* 0x000e280000000800 */
[----:B0-----:R-:W0:Y:S02]  /*41f40*/  SHFL.BFLY PT, R3, R0, 0x4, 0x1f ;  /* 0x0c801f0000037f89 */ /* 0x001e2400000e0000 */
[----:B0-----:R-:W-:-:S05]  /*41f50*/  FADD R3, R0, R3 ;  /* 0x0000000300037221 */ /* 0x001fca0000000000 */
[----:B------:R-:W0:Y:S02]  /*41f60*/  SHFL.BFLY PT, R0, R3, 0x2, 0x1f ;  /* 0x0c401f0003007f89 */ /* 0x000e2400000e0000 */
[----:B0-----:R-:W-:-:S05]  /*41f70*/  FADD R0, R3, R0 ;  /* 0x0000000003007221 */ /* 0x001fca0000000000 */
[----:B------:R-:W0:Y:S02]  /*41f80*/  SHFL.BFLY PT, R3, R0, 0x1, 0x1f ;  /* 0x0c201f0000037f89 */ /* 0x000e2400000e0000 */
[----:B0-----:R-:W-:-:S05]  /*41f90*/  FADD R3, R0, R3 ;  /* 0x0000000300037221 */ /* 0x001fca0000000000 */
[----:B------:R0:W-:Y:S04]  /*41fa0*/  @!P2 STS [R29+0x40000], R3 ;  /* 0x040000031d00a388 */ /* 0x0001e80000000800 */
[----:B------:R-:W1:Y:S04]  /*41fb0*/  LDS R3, [R2+0x41000] ;  /* 0x0410000002037984 */ /* 0x000e680000000800 */
[----:B------:R-:W2:Y:S04]  /*41fc0*/  LDS R6, [R2+0x40000] ;  /* 0x0400000002067984 */ /* 0x000ea80000000800 */
[----:B------:R-:W3:Y:S04]  /*41fd0*/  LDS R4, [R2+0x40800] ;  /* 0x0408000002047984 */ /* 0x000ee80000000800 */
[----:B0-----:R-:W4:Y:S04]  /*41fe0*/  LDL R29, [R1+0x84c] ;  /* 0x00084c00011d7983 */ /* 0x001f280000100800 */
[----:B------:R-:W4:Y:S04]  /*41ff0*/  LDL.LU R9, [R1+0x378] ;  /* 0x0003780001097983 */ /* 0x000f280000300800 */
[----:B------:R-:W4:Y:S04]  /*42000*/  LDL R8, [R1+0x848] ;  /* 0x0008480001087983 */ /* 0x000f280000100800 */
[----:B------:R-:W4:Y:S04]  /*42010*/  LDL.LU R17, [R1+0x37c] ;  /* 0x00037c0001117983 */ /* 0x000f280000300800 */
[----:B------:R-:W4:Y:S01]  /*42020*/  LDL R14, [R1+0x844] ;  /* 0x00084400010e7983 */ /* 0x000f220000100800 */
[----:B------:R-:W0:Y:S03]  /*42030*/  S2R R26, SR_TID.X ;  /* 0x00000000001a7919 */ /* 0x000e260000002100 */
[----:B------:R-:W4:Y:S04]  /*42040*/  LDL.LU R28, [R1+0x390] ;  /* 0x00039000011c7983 */ /* 0x000f280000300800 */
[----:B------:R-:W4:Y:S04]  /*42050*/  LDL R22, [R1+0x840] ;  /* 0x0008400001167983 */ /* 0x000f280000100800 */
[----:B------:R-:W4:Y:S04]  /*42060*/  LDL.LU R24, [R1+0x668] ;  /* 0x0006680001187983 */ /* 0x000f280000300800 */
[----:B-1----:R-:W1:Y:S04]  /*42070*/  SHFL.BFLY PT, R0, R3, 0x4, 0x1f ;  /* 0x0c801f0003007f89 */ /* 0x002e6800000e0000 */
[----:B--2---:R-:W2:Y:S04]  /*42080*/  SHFL.BFLY PT, R7, R6, 0x4, 0x1f ;  /* 0x0c801f0006077f89 */ /* 0x004ea800000e0000 */
[----:B---3--:R-:W3:Y:S01]  /*42090*/  SHFL.BFLY PT, R5, R4, 0x4, 0x1f ;  /* 0x0c801f0004057f89 */ /* 0x008ee200000e0000 */
[----:B-1----:R-:W-:Y:S01]  /*420a0*/  FADD R3, R3, R0 ;  /* 0x0000000003037221 */ /* 0x002fe20000000000 */
[----:B--2---:R-:W-:Y:S01]  /*420b0*/  FADD R7, R6, R7 ;  /* 0x0000000706077221 */ /* 0x004fe20000000000 */
[----:B---3--:R-:W-:-:S03]  /*420c0*/  FADD R5, R4, R5 ;  /* 0x0000000504057221 */ /* 0x008fc60000000000 */
[----:B------:R-:W1:Y:S04]  /*420d0*/  SHFL.BFLY PT, R0, R3, 0x2, 0x1f ;  /* 0x0c401f0003007f89 */ /* 0x000e6800000e0000 */
[----:B------:R-:W2:Y:S04]  /*420e0*/  SHFL.BFLY PT, R6, R7, 0x2, 0x1f ;  /* 0x0c401f0007067f89 */ /* 0x000ea800000e0000 */
[----:B------:R-:W3:Y:S01]  /*420f0*/  SHFL.BFLY PT, R4, R5, 0x2, 0x1f ;  /* 0x0c401f0005047f89 */ /* 0x000ee200000e0000 */
[----:B-1----:R-:W-:Y:S01]  /*42100*/  FADD R3, R3, R0 ;  /* 0x0000000003037221 */ /* 0x002fe20000000000 */
[----:B--2---:R-:W-:Y:S01]  /*42110*/  FADD R6, R7, R6 ;  /* 0x0000000607067221 */ /* 0x004fe20000000000 */
[----:B---3--:R-:W-:-:S03]  /*42120*/  FADD R4, R5, R4 ;  /* 0x0000000405047221 */ /* 0x008fc60000000000 */
[----:B------:R-:W1:Y:S04]  /*42130*/  SHFL.BFLY PT, R0, R3, 0x1, 0x1f ;  /* 0x0c201f0003007f89 */ /* 0x000e6800000e0000 */
[----:B------:R-:W2:Y:S04]  /*42140*/  SHFL.BFLY PT, R7, R6, 0x1, 0x1f ;  /* 0x0c201f0006077f89 */ /* 0x000ea800000e0000 */
[----:B------:R-:W3:Y:S01]  /*42150*/  SHFL.BFLY PT, R5, R4, 0x1, 0x1f ;  /* 0x0c201f0004057f89 */ /* 0x000ee200000e0000 */
[----:B0-----:R-:W-:Y:S01]  /*42160*/  SHF.L.U32 R25, R26, 0x3, RZ ;  /* 0x000000031a197819 */ /* 0x001fe200000006ff */
[----:B-1----:R-:W-:Y:S01]  /*42170*/  FADD R0, R3, R0 ;  /* 0x0000000003007221 */ /* 0x002fe20000000000 */
[----:B--2---:R-:W-:Y:S01]  /*42180*/  FADD R7, R6, R7 ;  /* 0x0000000706077221 */ /* 0x004fe20000000000 */
[----:B---3--:R-:W-:-:S03]  /*42190*/  FADD R5, R4, R5 ;  /* 0x0000000504057221 */ /* 0x008fc60000000000 */
[----:B------:R5:W-:Y:S04]  /*421a0*/  @!P2 STS [R2+0x41000], R0 ;  /* 0x041000000200a388 */ /* 0x000be80000000800 */
[----:B------:R-:W-:Y:S04]  /*421b0*/  @!P2 STS [R2+0x40000], R7 ;  /* 0x040000070200a388 */ /* 0x000fe80000000800 */
[----:B------:R0:W-:Y:S01]  /*421c0*/  @!P2 STS [R2+0x40800], R5 ;  /* 0x040800050200a388 */ /* 0x0001e20000000800 */
[----:B------:R-:W-:Y:S01]  /*421d0*/  BAR.SYNC.DEFER_BLOCKING 0x0 ;  /* 0x0000000000007b1d */ /* 0x000fe20000010000 */
[----:B-----5:R-:W-:-:S04]  /*421e0*/  FADD R0, -R20, R11 ;  /* 0x0000000b14007221 */ /* 0x020fc80000000100 */
[----:B------:R-:W-:Y:S01]  /*421f0*/  FMUL R0, R0, 1.4426950216293334961 ;  /* 0x3fb8aa3b00007820 */ /* 0x000fe20000400000 */
[----:B0-----:R-:W-:Y:S02]  /*42200*/  FADD R2, -R19, R10 ;  /* 0x0000000a13027221 */ /* 0x001fe40000000100 */
[----:B------:R-:W2:Y:S01]  /*42210*/  LDL R19, [R1+0x838] ;  /* 0x0008380001137983 */ /* 0x000ea20000100800 */
[----:B------:R4:W-:Y:S02]  /*42220*/  MUFU.EX2 R10, R0 ;  /* 0x00000000000a7308 */ /* 0x0009e40000000800 */
[----:B----4-:R-:W-:Y:S02]  /*42230*/  FADD R0, -R29, R18 ;  /* 0x000000121d007221 */ /* 0x010fe40000000100 */
[----:B------:R-:W3:Y:S04]  /*42240*/  LDL.LU R18, [R1+0x698] ;  /* 0x0006980001127983 */ /* 0x000ee80000300800 */
[----:B------:R-:W3:Y:S04]  /*42250*/  LDL R29, [R1+0x834] ;  /* 0x00083400011d7983 */ /* 0x000ee80000100800 */
[----:B------:R0:W-:Y:S04]  /*42260*/  STL [R1+0x1e14], R26 ;  /* 0x001e141a01007387 */ /* 0x0001e80000100800 */
[----:B0-----:R-:W4:Y:S01]  /*42270*/  LDL.LU.64 R26, [R1+0x280] ;  /* 0x00028000011a7983 */ /* 0x001f220000300a00 */
[----:B------:R-:W-:Y:S01]  /*42280*/  FMUL R2, R2, 1.4426950216293334961 ;  /* 0x3fb8aa3b02027820 */ /* 0x000fe20000400000 */
[----:B------:R-:W-:Y:S01]  /*42290*/  FMUL R0, R0, 1.4426950216293334961 ;  /* 0x3fb8aa3b00007820 */ /* 0x000fe20000400000 */
[----:B------:R-:W-:Y:S01]  /*422a0*/  LOP3.LUT R25, R25, 0xe0, RZ, 0xc0, !PT ;  /* 0x000000e019197812 */ /* 0x000fe200078ec0ff */
[----:B------:R-:W5:Y:S01]  /*422b0*/  LDL.LU.64 R20, [R1+0x288] ;  /* 0x0002880001147983 */ /* 0x000f620000300a00 */
[----:B------:R0:W4:Y:S03]  /*422c0*/  MUFU.EX2 R11, R2 ;  /* 0x00000002000b7308 */ /* 0x0001260000000800 */
[----:B------:R-:W-:Y:S04]  /*422d0*/  LDS R16, [R25+UR5+0x40000] ;  /* 0x0400000519107984 */ /* 0x000fe80008000800 */
[----:B------:R-:W-:Y:S04]  /*422e0*/  LDS R15, [R25+UR5+0x40300] ;  /* 0x04030005190f7984 */ /* 0x000fe80008000800 */
[----:B------:R-:W-:Y:S04]  /*422f0*/  LDS R12, [R25+UR5+0x40400] ;  /* 0x04040005190c7984 */ /* 0x000fe80008000800 */
[----:B------:R-:W-:Y:S04]  /*42300*/  LDS R13, [R25+UR5+0x40500] ;  /* 0x04050005190d7984 */ /* 0x000fe80008000800 */
[----:B------:R-:W-:Y:S01]  /*42310*/  LDS R3, [R25+UR5+0x40700] ;  /* 0x0407000519037984 */ /* 0x000fe20008000800 */
[----:B0-----:R-:W-:-:S02]  /*42320*/  FADD R2, -R8, R9 ;  /* 0x0000000908027221 */ /* 0x001fc40000000100 */
[----:B------:R0:W-:Y:S02]  /*42330*/  MUFU.EX2 R8, R0 ;  /* 0x0000000000087308 */ /* 0x0001e40000000800 */
[----:B0-----:R-:W-:Y:S02]  /*42340*/  FADD R0, -R14, R17 ;  /* 0x000000110e007221 */ /* 0x001fe40000000100 */
[----:B------:R-:W4:Y:S04]  /*42350*/  LDS R17, [R25+UR5+0x40100] ;  /* 0x0401000519117984 */ /* 0x000f280008000800 */
[----:B------:R-:W5:Y:S01]  /*42360*/  LDS R14, [R25+UR5+0x40200] ;  /* 0x04020005190e7984 */ /* 0x000f620008000800 */
[----:B------:R-:W-:Y:S01]  /*42370*/  FMUL R6, R0, 1.4426950216293334961 ;  /* 0x3fb8aa3b00067820 */ /* 0x000fe20000400000 */
[----:B------:R-:W-:-:S02]  /*42380*/  FADD R0, -R22, R28 ;  /* 0x0000001c16007221 */ /* 0x000fc40000000100 */
[----:B------:R-:W5:Y:S02]  /*42390*/  LDL.LU.64 R22, [R1+0x298] ;  /* 0x0002980001167983 */ /* 0x000f640000300a00 */
[----:B------:R-:W-:Y:S01]  /*423a0*/  FMUL R7, R0, 1.4426950216293334961 ;  /* 0x3fb8aa3b00077820 */ /* 0x000fe20000400000 */
[----:B--2---:R-:W-:-:S04]  /*423b0*/  FADD R0, -R19, R24 ;  /* 0x0000001813007221 */ /* 0x004fc80000000100 */
[----:B------:R-:W-:Y:S01]  /*423c0*/  FMUL R4, R0, 1.4426950216293334961 ;  /* 0x3fb8aa3b00047820 */ /* 0x000fe20000400000 */
[----:B---3--:R-:W-:Y:S02]  /*423d0*/  FADD R0, -R29, R18 ;  /* 0x000000121d007221 */ /* 0x008fe40000000100 */
[----:B------:R-:W2:Y:S04]  /*423e0*/  LDL.LU R18, [R1+0x69c] ;  /* 0x00069c0001127983 */ /* 0x000ea80000300800 */
[----:B------:R-:W2:Y:S01]  /*423f0*/  LDL R29, [R1+0x830] ;  /* 0x00083000011d7983 */ /* 0x000ea20000100800 */
[----:B----4-:R-:W-:-:S03]  /*42400*/  FFMA2 R16, R26.F32x2.HI_LO, R10.F32x2.HI_LO, R16.F32x2.HI_LO ;  /* 0x0000000a1a107249 */ /* 0x010fc60000000010 */
[----:B------:R-:W3:Y:S04]  /*42410*/  LDL.LU R26, [R1+0x1e14] ;  /* 0x001e1400011a7983 */ /* 0x000ee80000300800 */
[----:B------:R0:W-:Y:S04]  /*42420*/  STL.64 [R1+0x6d0], R16 ;  /* 0x0006d01001007387 */ /* 0x0001e80000100a00 */
[----:B0-----:R-:W4:Y:S01]  /*42430*/  LDL.LU.64 R16, [R1+0x290] ;  /* 0x0002900001107983 */ /* 0x001f220000300a00 */
[----:B------:R-:W-:Y:S01]  /*42440*/  FMUL R2, R2, 1.4426950216293334961 ;  /* 0x3fb8aa3b02027820 */ /* 0x000fe20000400000 */
[----:B------:R-:W-:Y:S08]  /*42450*/  MUFU.EX2 R6, R6 ;  /* 0x0000000600067308 */ /* 0x000ff00000000800 */
[----:B------:R0:W5:Y:S08]  /*42460*/  MUFU.EX2 R9, R2 ;  /* 0x0000000200097308 */ /* 0x0001700000000800 */
[----:B------:R-:W4:Y:S01]  /*42470*/  MUFU.EX2 R7, R7 ;  /* 0x0000000700077308 */ /* 0x000f220000000800 */
[----:B------:R-:W2:Y:S04]  /*42480*/  LDL.LU R24, [R1+0x6a0] ;  /* 0x0006a00001187983 */ /* 0x000ea80000300800 */
[----:B0-----:R-:W0:Y:S01]  /*42490*/  LDS R2, [R25+UR5+0x40600] ;  /* 0x0406000519027984 */ /* 0x001e220008000800 */
[----:B-----5:R-:W-:-:S03]  /*424a0*/  FFMA2 R14, R20.F32x2.HI_LO, R8.F32x2.HI_LO, R14.F32x2.HI_LO ;  /* 0x00000008140e7249 */ /* 0x020fc6000000000e */
[----:B------:R-:W5:Y:S04]  /*424b0*/  LDL R21, [R1+0x82c] ;  /* 0x00082c0001157983 */ /* 0x000f680000100800 */
[----:B------:R-:W-:Y:S01]  /*424c0*/  STL.64 [R1+0x6d8], R14 ;  /* 0x0006d80e01007387 */ /* 0x000fe20000100a00 */
[----:B------:R-:W1:Y:S01]  /*424d0*/  S2R R27, SR_TID.X ;  /* 0x00000000001b7919 */ /* 0x000e620000002100 */
[----:B------:R-:W-:Y:S01]  /*424e0*/  FMUL R0, R0, 1.4426950216293334961 ;  /* 0x3fb8aa3b00007820 */ /* 0x000fe20000400000 */
[----:B------:R-:W-:Y:S08]  /*424f0*/  MUFU.EX2 R4, R4 ;  /* 0x0000000400047308 */ /* 0x000ff00000000800 */
[----:B------:R-:W0:Y:S01]  /*42500*/  MUFU.EX2 R5, R0 ;  /* 0x0000000000057308 */ /* 0x000e220000000800 */
[----:B----4-:R-:W-:-:S05]  /*42510*/  FFMA2 R12, R16.F32x2.HI_LO, R6.F32x2.HI_LO, R12.F32x2.HI_LO ;  /* 0x00000006100c7249 */ /* 0x010fca000000000c */
[----:B------:R3:W-:Y:S04]  /*42520*/  STL.64 [R1+0x6e0], R12 ;  /* 0x0006e00c01007387 */ /* 0x0007e80000100a00 */
[----:B------:R-:W4:Y:S04]  /*42530*/  LDL.LU R20, [R1+0x6a4] ;  /* 0x0006a40001147983 */ /* 0x000f280000300800 */
[----:B------:R-:W4:Y:S01]  /*42540*/  LDL R19, [R1+0x824] ;  /* 0x0008240001137983 */ /* 0x000f220000100800 */
[----:B0-----:R-:W-:Y:S01]  /*42550*/  FFMA2 R2, R22.F32x2.HI_LO, R4.F32x2.HI_LO, R2.F32x2.HI_LO ;  /* 0x0000000416027249 */ /* 0x001fe20000000002 */
[----:B-1----:R-:W-:-:S04]  /*42560*/  LOP3.LUT R27, R27, 0x1ff, RZ, 0xc0, !PT ;  /* 0x000001ff1b1b7812 */ /* 0x002fc800078ec0ff */
[----:B------:R0:W-:Y:S01]  /*42570*/  STL.64 [R1+0x6e8], R2 ;  /* 0x0006e80201007387 */ /* 0x0001e20000100a00 */
[C---:B---3--:R-:W-:Y:S02]  /*42580*/  SHF.L.U32 R13, R26.reuse, 0x5, RZ ;  /* 0x000000051a0d7819 */ /* 0x048fe400000006ff */
[C---:B------:R-:W-:Y:S02]  /*42590*/  LOP3.LUT R12, R26.reuse, 0x7, RZ, 0xc0, !PT ;  /* 0x000000071a0c7812 */ /* 0x040fe400078ec0ff */
[----:B------:R-:W-:Y:S01]  /*425a0*/  LOP3.LUT R13, R13, 0x3c00, RZ, 0xc0, !PT ;  /* 0x00003c000d0d7812 */ /* 0x000fe200078ec0ff */
[----:B------:R-:W-:Y:S01]  /*425b0*/  IMAD.SHL.U32 R0, R27, 0x2, RZ ;  /* 0x000000021b007824 */ /* 0x000fe200078e00ff */
[----:B0-----:R-:W-:-:S03]  /*425c0*/  LOP3.LUT R2, R26, 0x1c0, RZ, 0xc0, !PT ;  /* 0x000001c01a027812 */ /* 0x001fc600078ec0ff */
[----:B------:R-:W-:Y:S02]  /*425d0*/  IMAD R13, R12, 0x80, R13 ;  /* 0x000000800c0d7824 */ /* 0x000fe400078e020d */
[----:B------:R-:W-:Y:S01]  /*425e0*/  IMAD.SHL.U32 R3, R26, 0x80, RZ ;  /* 0x000000801a037824 */ /* 0x000fe200078e00ff */
[----:B------:R-:W-:Y:S02]  /*425f0*/  SHF.L.U32 R12, R12, 0x4, RZ ;  /* 0x000000040c0c7819 */ /* 0x000fe400000006ff */
[----:B------:R-:W-:-:S04]  /*42600*/  SHF.R.U32.HI R2, RZ, 0x2, R2 ;  /* 0x00000002ff027819 */ /* 0x000fc80000011602 */
[----:B------:R-:W-:Y:S02]  /*42610*/  LOP3.LUT R0, R0, R2, RZ, 0x3c, !PT ;  /* 0x0000000200007212 */ /* 0x000fe400078e3cff */
[----:B------:R-:W-:-:S04]  /*42620*/  LOP3.LUT R2, R12, 0x780, R3, 0xf8, !PT ;  /* 0x000007800c027812 */ /* 0x000fc800078ef803 */
[----:B------:R-:W-:Y:S01]  /*42630*/  LOP3.LUT R28, R2, 0x10, R26, 0x78, !PT ;  /* 0x00000010021c7812 */ /* 0x000fe200078e781a */
[----:B--2---:R-:W-:Y:S01]  /*42640*/  FADD R2, -R29, R18 ;  /* 0x000000121d027221 */ /* 0x004fe20000000100 */
[----:B------:R-:W-:Y:S02]  /*42650*/  SHF.L.U32 R14, R26, 0x1, RZ ;  /* 0x000000011a0e7819 */ /* 0x000fe400000006ff */
[----:B------:R-:W-:Y:S01]  /*42660*/  LOP3.LUT R3, R12, 0xf80, R3, 0xf8, !PT ;  /* 0x00000f800c037812 */ /* 0x000fe200078ef803 */
[----:B------:R-:W-:Y:S01]  /*42670*/  FMUL R2, R2, 1.4426950216293334961 ;  /* 0x3fb8aa3b02027820 */ /* 0x000fe20000400000 */
[----:B------:R-:W-:Y:S02]  /*42680*/  LOP3.LUT R12, R12, 0x30, R14, 0x78, !PT ;  /* 0x000000300c0c7812 */ /* 0x000fe400078e780e */
[----:B------:R-:W-:Y:S01]  /*42690*/  LOP3.LUT R14, R26, 0xe0, RZ, 0xc0, !PT ;  /* 0x000000e01a0e7812 */ /* 0x000fe200078ec0ff */
[----:B------:R-:W-:Y:S02]  /*426a0*/  STL [R1+0x1dfc], R5 ;  /* 0x001dfc0501007387 */ /* 0x000fe40000100800 */
[----:B------:R-:W0:Y:S01]  /*426b0*/  MUFU.EX2 R2, R2 ;  /* 0x0000000200027308 */ /* 0x000e220000000800 */
[----:B------:R-:W-:Y:S01]  /*426c0*/  SHF.R.U32.HI R14, RZ, 0x1, R14 ;  /* 0x00000001ff0e7819 */ /* 0x000fe2000001160e */
[----:B------:R-:W-:Y:S04]  /*426d0*/  STL [R1+0x1dac], R0 ;  /* 0x001dac0001007387 */ /* 0x000fe80000100800 */
[----:B------:R1:W-:Y:S04]  /*426e0*/  STL [R1+0x1d00], R28 ;  /* 0x001d001c01007387 */ /* 0x0003e80000100800 */
[----:B------:R-:W2:Y:S04]  /*426f0*/  LDL.LU R18, [R1+0x6a8] ;  /* 0x0006a80001127983 */ /* 0x000ea80000300800 */
[----:B------:R-:W2:Y:S01]  /*42700*/  LDL R29, [R1+0x820] ;  /* 0x00082000011d7983 */ /* 0x000ea20000100800 */
[----:B-1----:R-:W-:Y:S01]  /*42710*/  LOP3.LUT R28, R3, R14, RZ, 0x3c, !PT ;  /* 0x0000000e031c7212 */ /* 0x002fe200078e3cff */
[----:B-----5:R-:W-:Y:S01]  /*42720*/  FADD R3, -R21, R24 ;  /* 0x0000001815037221 */ /* 0x020fe20000000100 */
[----:B------:R-:W-:-:S03]  /*42730*/  IMAD.IADD R0, R13, 0x1, R12 ;  /* 0x000000010d007824 */ /* 0x000fc600078e020c */
[----:B------:R-:W-:Y:S01]  /*42740*/  FMUL R3, R3, 1.4426950216293334961 ;  /* 0x3fb8aa3b03037820 */ /* 0x000fe20000400000 */
[----:B------:R1:W-:Y:S04]  /*42750*/  STL [R1+0x1d3c], R28 ;  /* 0x001d3c1c01007387 */ /* 0x0003e80000100800 */
[----:B------:R-:W3:Y:S04]  /*42760*/  LDL.LU R24, [R1+0x6ac] ;  /* 0x0006ac0001187983 */ /* 0x000ee80000300800 */
[----:B------:R-:W3:Y:S04]  /*42770*/  LDL R21, [R1+0x81c] ;  /* 0x00081c0001157983 */ /* 0x000ee80000100800 */
[----:B0-----:R0:W-:Y:S04]  /*42780*/  STL [R1+0x1e00], R2 ;  /* 0x001e000201007387 */ /* 0x0011e80000100800 */
[----:B------:R5:W-:Y:S01]  /*42790*/  STL [R1+0x668], R0 ;  /* 0x0006680001007387 */ /* 0x000be20000100800 */
[----:B------:R-:W0:Y:S03]  /*427a0*/  MUFU.EX2 R3, R3 ;  /* 0x0000000300037308 */ /* 0x000e260000000800 */
[----:B-1----:R-:W2:Y:S04]  /*427b0*/  LDL.LU R28, [R1+0x474] ;  /* 0x00047400011c7983 */ /* 0x002ea80000300800 */
[----:B------:R-:W2:Y:S04]  /*427c0*/  LDL.LU R27, [R1+0x460] ;  /* 0x00046000011b7983 */ /* 0x000ea80000300800 */
[----:B------:R-:W3:Y:S04]  /*427d0*/  LDL.LU R26, [R1+0x464] ;  /* 0x00046400011a7983 */ /* 0x000ee80000300800 */
[----:B------:R-:W3:Y:S04]  /*427e0*/  LDL.LU R23, [R1+0x440] ;  /* 0x0004400001177983 */ /* 0x000ee80000300800 */
[----:B------:R-:W3:Y:S01]  /*427f0*/  LDL.LU R22, [R1+0x444] ;  /* 0x0004440001167983 */ /* 0x000ee20000300800 */
[----:B----4-:R-:W-:-:S03]  /*42800*/  FADD R12, -R19, R20 ;  /* 0x00000014130c7221 */ /* 0x010fc60000000100 */
[----:B------:R-:W4:Y:S04]  /*42810*/  LDL.LU R20, [R1+0x430] ;  /* 0x0004300001147983 */ /* 0x000f280000300800 */
[----:B------:R-:W4:Y:S04]  /*42820*/  LDL.LU R19, [R1+0x434] ;  /* 0x0004340001137983 */ /* 0x000f280000300800 */
[----:B------:R-:W4:Y:S04]  /*42830*/  LDL.LU R17, [R1+0x478] ;  /* 0x0004780001117983 */ /* 0x000f280000300800 */
[----:B------:R-:W4:Y:S04]  /*42840*/  LDL.LU R16, [R1+0x47c] ;  /* 0x00047c0001107983 */ /* 0x000f280000300800 */
[----:B------:R-:W4:Y:S04]  /*42850*/  LDL.LU R15, [R1+0x468] ;  /* 0x00046800010f7983 */ /* 0x000f280000300800 */
[----:B------:R-:W4:Y:S04]  /*42860*/  LDL.LU R14, [R1+0x46c] ;  /* 0x00046c00010e7983 */ /* 0x000f280000300800 */
[----:B------:R-:W4:Y:S04]  /*42870*/  LDL.LU R13, [R1+0x448] ;  /* 0x00044800010d7983 */ /* 0x000f280000300800 */
[----:B------:R-:W4:Y:S04]  /*42880*/  LDL.LU R5, [R1+0x44c] ;  /* 0x00044c0001057983 */ /* 0x000f280000300800 */
[----:B0-----:R-:W4:Y:S04]  /*42890*/  LDL.LU R2, [R1+0x438] ;  /* 0x0004380001027983 */ /* 0x001f280000300800 */
[----:B-----5:R-:W5:Y:S04]  /*428a0*/  LDL.LU R0, [R1+0x43c] ;  /* 0x00043c0001007983 */ /* 0x020f680000300800 */
[----:B------:R0:W-:Y:S04]  /*428b0*/  STL [R1+0x1e04], R3 ;  /* 0x001e040301007387 */ /* 0x0001e80000100800 */
[----:B0-----:R-:W5:Y:S01]  /*428c0*/  LDL.LU R3, [R1+0x470] ;  /* 0x0004700001037983 */ /* 0x001f620000300800 */
[----:B------:R-:W-:-:S06]  /*428d0*/  FMUL R12, R12, 1.4426950216293334961 ;  /* 0x3fb8aa3b0c0c7820 */ /* 0x000fcc0000400000 */
[----:B------:R-:W0:Y:S01]  /*428e0*/  MUFU.EX2 R12, R12 ;  /* 0x0000000c000c7308 */ /* 0x000e220000000800 */
[C---:B--2---:R-:W-:Y:S01]  /*428f0*/  FMUL R27, R10.reuse, R27 ;  /* 0x0000001b0a1b7220 */ /* 0x044fe20000400000 */
[C---:B---3--:R-:W-:Y:S01]  /*42900*/  FMUL R26, R10.reuse, R26 ;  /* 0x0000001a0a1a7220 */ /* 0x048fe20000400000 */
[C---:B------:R-:W-:Y:S01]  /*42910*/  FMUL R22, R10.reuse, R22 ;  /* 0x000000160a167220 */ /* 0x040fe20000400000 */
[C---:B----4-:R-:W-:Y:S01]  /*42920*/  FMUL R20, R10.reuse, R20 ;  /* 0x000000140a147220 */ /* 0x050fe20000400000 */
[----:B-----5:R-:W-:-:S05]  /*42930*/  FMUL R3, R10, R3 ;  /* 0x000000030a037220 */ /* 0x020fca0000400000 */
[----:B------:R1:W-:Y:S02]  /*42940*/  STL [R1+0x1a0], R3 ;  /* 0x0001a00301007387 */ /* 0x0003e40000100800 */
[----:B-1----:R-:W-:-:S05]  /*42950*/  FMUL R3, R10, R28 ;  /* 0x0000001c0a037220 */ /* 0x002fca0000400000 */
[----:B------:R1:W-:Y:S04]  /*42960*/  STL [R1+0x1a4], R3 ;  /* 0x0001a40301007387 */ /* 0x0003e80000100800 */
[----:B------:R-:W-:Y:S04]  /*42970*/  STL [R1+0x190], R27 ;  /* 0x0001901b01007387 */ /* 0x000fe80000100800 */
[----:B------:R-:W-:Y:S01]  /*42980*/  STL [R1+0x194], R26 ;  /* 0x0001941a01007387 */ /* 0x000fe20000100800 */
[----:B-1----:R-:W-:-:S05]  /*42990*/  FMUL R3, R10, R23 ;  /* 0x000000170a037220 */ /* 0x002fca0000400000 */
[----:B------:R1:W-:Y:S04]  /*429a0*/  STL [R1+0x180], R3 ;  /* 0x0001800301007387 */ /* 0x0003e80000100800 */
[----:B------:R-:W-:Y:S04]  /*429b0*/  STL [R1+0x184], R22 ;  /* 0x0001841601007387 */ /* 0x000fe80000100800 */
[----:B------:R-:W-:Y:S01]  /*429c0*/  STL [R1+0x160], R20 ;  /* 0x0001601401007387 */ /* 0x000fe20000100800 */
[----:B-1----:R-:W-:Y:S01]  /*429d0*/  FMUL R3, R10, R19 ;  /* 0x000000130a037220 */ /* 0x002fe20000400000 */
[----:B------:R-:W-:Y:S01]  /*429e0*/  FADD R10, -R29, R18 ;  /* 0x000000121d0a7221 */ /* 0x000fe20000000100 */
[----:B------:R-:W-:-:S03]  /*429f0*/  FMUL R17, R11, R17 ;  /* 0x000000110b117220 */ /* 0x000fc60000400000 */
[----:B------:R1:W-:Y:S04]  /*42a00*/  STL [R1+0x164], R3 ;  /* 0x0001640301007387 */ /* 0x0003e80000100800 */
[----:B------:R-:W2:Y:S04]  /*42a10*/  LDL.LU R19, [R1+0x6b0] ;  /* 0x0006b00001137983 */ /* 0x000ea80000300800 */
[----:B------:R-:W2:Y:S04]  /*42a20*/  LDL R29, [R1+0x818] ;  /* 0x00081800011d7983 */ /* 0x000ea80000100800 */
[----:B0-----:R0:W-:Y:S04]  /*42a30*/  STL [R1+0x1e08], R12 ;  /* 0x001e080c01007387 */ /* 0x0011e80000100800 */
[----:B------:R-:W-:Y:S01]  /*42a40*/  STL [R1+0x1a8], R17 ;  /* 0x0001a81101007387 */ /* 0x000fe20000100800 */
[C---:B------:R-:W-:Y:S01]  /*42a50*/  FMUL R14, R11.reuse, R14 ;  /* 0x0000000e0b0e7220 */ /* 0x040fe20000400000 */
[C---:B-1----:R-:W-:Y:S01]  /*42a60*/  FMUL R3, R11.reuse, R15 ;  /* 0x0000000f0b037220 */ /* 0x042fe20000400000 */
[C---:B0-----:R-:W-:Y:S01]  /*42a70*/  FMUL R12, R11.reuse, R16 ;  /* 0x000000100b0c7220 */ /* 0x041fe20000400000 */
[----:B------:R-:W-:-:S04]  /*42a80*/  FMUL R2, R11, R2 ;  /* 0x000000020b027220 */ /* 0x000fc80000400000 */
[----:B------:R0:W-:Y:S04]  /*42a90*/  STL [R1+0x1ac], R12 ;  /* 0x0001ac0c01007387 */ /* 0x0001e80000100800 */
[----:B------:R1:W-:Y:S04]  /*42aa0*/  STL [R1+0x198], R3 ;  /* 0x0001980301007387 */ /* 0x0003e80000100800 */
[----:B------:R3:W-:Y:S01]  /*42ab0*/  STL [R1+0x19c], R14 ;  /* 0x00019c0e01007387 */ /* 0x0007e20000100800 */
[C---:B------:R-:W-:Y:S01]  /*42ac0*/  FMUL R0, R11.reuse, R0 ;  /* 0x000000000b007220 */ /* 0x040fe20000400000 */
[C---:B0-----:R-:W-:Y:S01]  /*42ad0*/  FMUL R12, R11.reuse, R13 ;  /* 0x0000000d0b0c7220 */ /* 0x041fe20000400000 */
[----:B-1----:R-:W-:-:S04]  /*42ae0*/  FMUL R3, R11, R5 ;  /* 0x000000050b037220 */ /* 0x002fc80000400000 */
[----:B------:R0:W-:Y:S04]  /*42af0*/  STL [R1+0x188], R12 ;  /* 0x0001880c01007387 */ /* 0x0001e80000100800 */
[----:B------:R1:W-:Y:S04]  /*42b00*/  STL [R1+0x18c], R3 ;  /* 0x00018c0301007387 */ /* 0x0003e80000100800 */
[----:B------:R-:W4:Y:S04]  /*42b10*/  LDL.LU R20, [R1+0x6b4] ;  /* 0x0006b40001147983 */ /* 0x000f280000300800 */
[----:B------:R5:W-:Y:S04]  /*42b20*/  STL [R1+0x168], R2 ;  /* 0x0001680201007387 */ /* 0x000be80000100800 */
[----:B------:R-:W4:Y:S04]  /*42b30*/  LDL R18, [R1+0x7f0] ;  /* 0x0007f00001127983 */ /* 0x000f280000100800 */
[----:B------:R0:W-:Y:S04]  /*42b40*/  STL [R1+0x16c], R0 ;  /* 0x00016c0001007387 */ /* 0x0001e80000100800 */
[----:B------:R-:W2:Y:S04]  /*42b50*/  LDL.LU R28, [R1+0x420] ;  /* 0x00042000011c7983 */ /* 0x000ea80000300800 */
[----:B------:R-:W4:Y:S01]  /*42b60*/  LDL.LU R27, [R1+0x424] ;  /* 0x00042400011b7983 */ /* 0x000f220000300800 */
[----:B------:R-:W-:Y:S01]  /*42b70*/  FMUL R11, R10, 1.4426950216293334961 ;  /* 0x3fb8aa3b0a0b7820 */ /* 0x000fe20000400000 */
[----:B------:R-:W-:-:S02]  /*42b80*/  FADD R10, -R21, R24 ;  /* 0x00000018150a7221 */ /* 0x000fc40000000100 */
        /* <DEDUP_REMOVED lines=8> */
[----:B---3--:R-:W3:Y:S04]  /*42c10*/  LDL.LU R14, [R1+0x418] ;  /* 0x00041800010e7983 */ /* 0x008ee80000300800 */
[----:B0-----:R-:W3:Y:S04]  /*42c20*/  LDL.LU R12, [R1+0x41c] ;  /* 0x00041c00010c7983 */ /* 0x001ee80000300800 */
[----:B------:R-:W3:Y:S04]  /*42c30*/  LDL.LU R5, [R1+0x408] ;  /* 0x0004080001057983 */ /* 0x000ee80000300800 */
[----:B-1----:R-:W3:Y:S04]  /*42c40*/  LDL.LU R3, [R1+0x40c] ;  /* 0x00040c0001037983 */ /* 0x002ee80000300800 */
[----:B-----5:R-:W5:Y:S04]  /*42c50*/  LDL.LU R2, [R1+0x3c8] ;  /* 0x0003c80001027983 */ /* 0x020f680000300800 */
[----:B------:R-:W3:Y:S01]  /*42c60*/  LDL.LU R0, [R1+0x3cc] ;  /* 0x0003cc0001007983 */ /* 0x000ee20000300800 */
[----:B------:R-:W0:Y:S03]  /*42c70*/  MUFU.EX2 R13, R11 ;  /* 0x0000000b000d7308 */ /* 0x000e260000000800 */
[----:B0-----:R2:W-:Y:S02]  /*42c80*/  STL [R1+0x1e0c], R13 ;  /* 0x001e0c0d01007387 */ /* 0x0015e40000100800 */
[C---:B--2---:R-:W-:Y:S01]  /*42c90*/  FMUL R13, R8.reuse, R28 ;  /* 0x0000001c080d7220 */ /* 0x044fe20000400000 */
[C---:B----4-:R-:W-:Y:S01]  /*42ca0*/  FMUL R11, R8.reuse, R27 ;  /* 0x0000001b080b7220 */ /* 0x050fe20000400000 */
[----:B------:R-:W-:-:S03]  /*42cb0*/  FMUL R26, R8, R26 ;  /* 0x0000001a081a7220 */ /* 0x000fc60000400000 */
[----:B------:R0:W-:Y:S04]  /*42cc0*/  STL [R1+0x150], R13 ;  /* 0x0001500d01007387 */ /* 0x0001e80000100800 */
[----:B------:R1:W-:Y:S04]  /*42cd0*/  STL [R1+0x154], R11 ;  /* 0x0001540b01007387 */ /* 0x0003e80000100800 */
[----:B------:R-:W-:Y:S01]  /*42ce0*/  STL [R1+0x140], R26 ;  /* 0x0001401a01007387 */ /* 0x000fe20000100800 */
[C---:B0-----:R-:W-:Y:S01]  /*42cf0*/  FMUL R13, R8.reuse, R24 ;  /* 0x00000018080d7220 */ /* 0x041fe20000400000 */
[C---:B-1----:R-:W-:Y:S01]  /*42d00*/  FMUL R11, R8.reuse, R23 ;  /* 0x00000017080b7220 */ /* 0x042fe20000400000 */
[----:B------:R-:W-:-:S03]  /*42d10*/  FMUL R22, R8, R22 ;  /* 0x0000001608167220 */ /* 0x000fc60000400000 */
[----:B------:R0:W-:Y:S04]  /*42d20*/  STL [R1+0x144], R13 ;  /* 0x0001440d01007387 */ /* 0x0001e80000100800 */
[----:B------:R1:W-:Y:S01]  /*42d30*/  STL [R1+0x130], R11 ;  /* 0x0001300b01007387 */ /* 0x0003e20000100800 */
[C---:B0-----:R-:W-:Y:S01]  /*42d40*/  FMUL R13, R8.reuse, R21 ;  /* 0x00000015080d7220 */ /* 0x041fe20000400000 */
[----:B-1----:R-:W-:Y:S01]  /*42d50*/  FMUL R11, R8, R17 ;  /* 0x00000011080b7220 */ /* 0x002fe20000400000 */
[----:B------:R-:W-:-:S06]  /*42d60*/  FMUL R8, R10, 1.4426950216293334961 ;  /* 0x3fb8aa3b0a087820 */ /* 0x000fcc0000400000 */
[----:B------:R-:W0:Y:S01]  /*42d70*/  MUFU.EX2 R8, R8 ;  /* 0x0000000800087308 */ /* 0x000e220000000800 */
[----:B------:R-:W-:Y:S04]  /*42d80*/  STL [R1+0x134], R22 ;  /* 0x0001341601007387 */ /* 0x000fe80000100800 */
[----:B------:R1:W-:Y:S01]  /*42d90*/  STL [R1+0x120], R13 ;  /* 0x0001200d01007387 */ /* 0x0003e20000100800 */
[----:B------:R-:W-:-:S03]  /*42da0*/  FADD R10, -R29, R19 ;  /* 0x000000131d0a7221 */ /* 0x000fc60000000100 */
[----:B------:R2:W-:Y:S04]  /*42db0*/  STL [R1+0x124], R11 ;  /* 0x0001240b01007387 */ /* 0x0005e80000100800 */
[----:B------:R-:W4:Y:S04]  /*42dc0*/  LDL.LU R19, [R1+0x6b8] ;  /* 0x0006b80001137983 */ /* 0x000f280000300800 */
[----:B------:R-:W4:Y:S01]  /*42dd0*/  LDL R29, [R1+0x7e8] ;  /* 0x0007e800011d7983 */ /* 0x000f220000100800 */
[C---:B---3--:R-:W-:Y:S01]  /*42de0*/  FMUL R5, R9.reuse, R5 ;  /* 0x0000000509057220 */ /* 0x048fe20000400000 */
[C---:B------:R-:W-:Y:S01]  /*42df0*/  FMUL R3, R9.reuse, R3 ;  /* 0x0000000309037220 */ /* 0x040fe20000400000 */
[C---:B-1----:R-:W-:Y:S01]  /*42e00*/  FMUL R13, R9.reuse, R15 ;  /* 0x0000000f090d7220 */ /* 0x042fe20000400000 */
[----:B0-----:R0:W-:Y:S01]  /*42e10*/  STL [R1+0x1e10], R8 ;  /* 0x001e100801007387 */ /* 0x0011e20000100800 */
[C---:B--2---:R-:W-:Y:S01]  /*42e20*/  FMUL R11, R9.reuse, R14 ;  /* 0x0000000e090b7220 */ /* 0x044fe20000400000 */
[----:B0-----:R-:W-:-:S05]  /*42e30*/  FMUL R8, R9, R16 ;  /* 0x0000001009087220 */ /* 0x001fca0000400000 */
[----:B------:R0:W-:Y:S04]  /*42e40*/  STL [R1+0x158], R8 ;  /* 0x0001580801007387 */ /* 0x0001e80000100800 */
[----:B------:R-:W-:Y:S04]  /*42e50*/  STL [R1+0x15c], R13 ;  /* 0x00015c0d01007387 */ /* 0x000fe80000100800 */
[----:B------:R-:W-:Y:S01]  /*42e60*/  STL [R1+0x148], R11 ;  /* 0x0001480b01007387 */ /* 0x000fe20000100800 */
[C---:B-----5:R-:W-:Y:S01]  /*42e70*/  FMUL R2, R9.reuse, R2 ;  /* 0x0000000209027220 */ /* 0x060fe20000400000 */
[C---:B------:R-:W-:Y:S01]  /*42e80*/  FMUL R0, R9.reuse, R0 ;  /* 0x0000000009007220 */ /* 0x040fe20000400000 */
[----:B0-----:R-:W-:-:S05]  /*42e90*/  FMUL R8, R9, R12 ;  /* 0x0000000c09087220 */ /* 0x001fca0000400000 */
[----:B------:R-:W-:Y:S04]  /*42ea0*/  STL [R1+0x14c], R8 ;  /* 0x00014c0801007387 */ /* 0x000fe80000100800 */
[----:B------:R0:W-:Y:S04]  /*42eb0*/  STL [R1+0x138], R5 ;  /* 0x0001380501007387 */ /* 0x0001e80000100800 */
[----:B------:R-:W-:Y:S04]  /*42ec0*/  STL [R1+0x13c], R3 ;  /* 0x00013c0301007387 */ /* 0x000fe80000100800 */
[----:B------:R-:W2:Y:S04]  /*42ed0*/  LDL.LU R21, [R1+0x3b0] ;  /* 0x0003b00001157983 */ /* 0x000ea80000300800 */
[----:B------:R1:W-:Y:S04]  /*42ee0*/  STL [R1+0x128], R2 ;  /* 0x0001280201007387 */ /* 0x0003e80000100800 */
[----:B------:R-:W3:Y:S04]  /*42ef0*/  LDL.LU R17, [R1+0x3b4] ;  /* 0x0003b40001117983 */ /* 0x000ee80000300800 */
[----:B------:R5:W-:Y:S04]  /*42f00*/  STL [R1+0x12c], R0 ;  /* 0x00012c0001007387 */ /* 0x000be80000100800 */
[----:B------:R-:W4:Y:S04]  /*42f10*/  LDL.LU R16, [R1+0x3a0] ;  /* 0x0003a00001107983 */ /* 0x000f280000300800 */
[----:B------:R-:W4:Y:S04]  /*42f20*/  LDL.LU R15, [R1+0x3a4] ;  /* 0x0003a400010f7983 */ /* 0x000f280000300800 */
[----:B------:R-:W4:Y:S04]  /*42f30*/  LDL.LU R14, [R1+0x450] ;  /* 0x00045000010e7983 */ /* 0x000f280000300800 */
[----:B0-----:R-:W4:Y:S04]  /*42f40*/  LDL.LU R5, [R1+0x454] ;  /* 0x0004540001057983 */ /* 0x001f280000300800 */
[----:B-1----:R-:W4:Y:S04]  /*42f50*/  LDL.LU R2, [R1+0x330] ;  /* 0x0003300001027983 */ /* 0x002f280000300800 */
[----:B-----5:R-:W5:Y:S01]  /*42f60*/  LDL.LU R0, [R1+0x334] ;  /* 0x0003340001007983 */ /* 0x020f620000300800 */
[----:B------:R-:W-:-:S03]  /*42f70*/  FMUL R9, R10, 1.4426950216293334961 ;  /* 0x3fb8aa3b0a097820 */ /* 0x000fc60000400000 */
[----:B------:R-:W5:Y:S04]  /*42f80*/  LDL.LU R11, [R1+0x3b8] ;  /* 0x0003b800010b7983 */ /* 0x000f680000300800 */
[----:B------:R-:W5:Y:S04]  /*42f90*/  LDL.LU R13, [R1+0x3bc] ;  /* 0x0003bc00010d7983 */ /* 0x000f680000300800 */
[----:B------:R-:W5:Y:S04]  /*42fa0*/  LDL.LU R12, [R1+0x3a8] ;  /* 0x0003a800010c7983 */ /* 0x000f680000300800 */
[----:B------:R-:W5:Y:S01]  /*42fb0*/  LDL.LU R8, [R1+0x3ac] ;  /* 0x0003ac0001087983 */ /* 0x000f620000300800 */
[----:B------:R-:W-:Y:S01]  /*42fc0*/  FADD R10, -R18, R20 ;  /* 0x00000014120a7221 */ /* 0x000fe20000000100 */
[----:B------:R-:W0:Y:S02]  /*42fd0*/  MUFU.EX2 R9, R9 ;  /* 0x0000000900097308 */ /* 0x000e240000000800 */
[----:B------:R-:W5:Y:S04]  /*42fe0*/  LDL.LU R3, [R1+0x45c] ;  /* 0x00045c0001037983 */ /* 0x000f680000300800 */
[----:B------:R-:W5:Y:S04]  /*42ff0*/  LDL.LU R20, [R1+0x6bc] ;  /* 0x0006bc0001147983 */ /* 0x000f680000300800 */
[----:B------:R-:W5:Y:S04]  /*43000*/  LDL R18, [R1+0x7e0] ;  /* 0x0007e00001127983 */ /* 0x000f680000100800 */
[----:B0-----:R4:W-:Y:S01]  /*43010*/  STL [R1+0x1df0], R9 ;  /* 0x001df00901007387 */ /* 0x0019e20000100800 */
[C---:B--2---:R-:W-:Y:S01]  /*43020*/  FMUL R21, R6.reuse, R21 ;  /* 0x0000001506157220 */ /* 0x044fe20000400000 */
[C---:B---3--:R-:W-:Y:S01]  /*43030*/  FMUL R17, R6.reuse, R17 ;  /* 0x0000001106117220 */ /* 0x048fe20000400000 */
[----:B----4-:R-:W-:-:S03]  /*43040*/  FMUL R9, R6, R16 ;  /* 0x0000001006097220 */ /* 0x010fc60000400000 */
[----:B------:R-:W-:Y:S01]  /*43050*/  STL [R1+0x110], R21 ;  /* 0x0001101501007387 */ /* 0x000fe20000100800 */
[----:B------:R-:W-:-:S03]  /*43060*/  FMUL R15, R6, R15 ;  /* 0x0000000f060f7220 */ /* 0x000fc60000400000 */
[----:B------:R-:W-:Y:S01]  /*43070*/  STL [R1+0x114], R17 ;  /* 0x0001141101007387 */ /* 0x000fe20000100800 */
[----:B------:R-:W-:-:S03]  /*43080*/  FMUL R14, R6, R14 ;  /* 0x0000000e060e7220 */ /* 0x000fc60000400000 */
[----:B------:R0:W-:Y:S04]  /*43090*/  STL [R1+0x100], R9 ;  /* 0x0001000901007387 */ /* 0x0001e80000100800 */
[----:B------:R-:W-:Y:S01]  /*430a0*/  STL [R1+0x104], R15 ;  /* 0x0001040f01007387 */ /* 0x000fe20000100800 */
[C---:B------:R-:W-:Y:S01]  /*430b0*/  FMUL R2, R6.reuse, R2 ;  /* 0x0000000206027220 */ /* 0x040fe20000400000 */
[C---:B-----5:R-:W-:Y:S01]  /*430c0*/  FMUL R0, R6.reuse, R0 ;  /* 0x0000000006007220 */ /* 0x060fe20000400000 */
[----:B0-----:R-:W-:Y:S02]  /*430d0*/  FMUL R9, R6, R5 ;  /* 0x0000000506097220 */ /* 0x001fe40000400000 */
[----:B------:R-:W2:Y:S04]  /*430e0*/  LDL.LU R5, [R1+0x458] ;  /* 0x0004580001057983 */ /* 0x000ea80000300800 */
[----:B------:R-:W-:Y:S04]  /*430f0*/  STL [R1+0x90], R14 ;  /* 0x0000900e01007387 */ /* 0x000fe80000100800 */
[----:B------:R-:W-:Y:S04]  /*43100*/  STL [R1+0x94], R9 ;  /* 0x0000940901007387 */ /* 0x000fe80000100800 */
[----:B------:R0:W-:Y:S04]  /*43110*/  STL [R1+0x80], R2 ;  /* 0x0000800201007387 */ /* 0x0001e80000100800 */
[----:B------:R1:W-:Y:S04]  /*43120*/  STL [R1+0x84], R0 ;  /* 0x0000840001007387 */ /* 0x0003e80000100800 */
[----:B0-----:R-:W3:Y:S04]  /*43130*/  LDL.LU R2, [R1+0x338] ;  /* 0x0003380001027983 */ /* 0x001ee80000300800 */
[----:B-1----:R-:W4:Y:S01]  /*43140*/  LDL.LU R0, [R1+0x33c] ;  /* 0x00033c0001007983 */ /* 0x002f220000300800 */
[----:B------:R-:W-:Y:S01]  /*43150*/  FMUL R6, R10, 1.4426950216293334961 ;  /* 0x3fb8aa3b0a067820 */ /* 0x000fe20000400000 */
[C---:B------:R-:W-:Y:S01]  /*43160*/  FMUL R13, R7.reuse, R13 ;  /* 0x0000000d070d7220 */ /* 0x040fe20000400000 */
[C---:B------:R-:W-:Y:S01]  /*43170*/  FMUL R9, R7.reuse, R12 ;  /* 0x0000000c07097220 */ /* 0x040fe20000400000 */
[----:B------:R-:W-:Y:S01]  /*43180*/  FMUL R3, R7, R3 ;  /* 0x0000000307037220 */ /* 0x000fe20000400000 */
[----:B------:R-:W-:Y:S01]  /*43190*/  FADD R14, -R29, R19 ;  /* 0x000000131d0e7221 */ /* 0x000fe20000000100 */
[----:B------:R-:W-:Y:S01]  /*431a0*/  LDS R10, [R25+UR5+0x40800] ;  /* 0x04080005190a7984 */ /* 0x000fe20008000800 */
[----:B------:R-:W0:Y:S03]  /*431b0*/  MUFU.EX2 R6, R6 ;  /* 0x0000000600067308 */ /* 0x000e260000000800 */
[----:B0-----:R0:W-:Y:S02]  /*431c0*/  STL [R1+0x1df4], R6 ;  /* 0x001df40601007387 */ /* 0x0011e40000100800 */
[----:B0-----:R-:W-:-:S02]  /*431d0*/  FMUL R6, R7, R11 ;  /* 0x0000000b07067220 */ /* 0x001fc40000400000 */
[----:B------:R-:W0:Y:S04]  /*431e0*/  LDS R11, [R25+UR5+0x40900] ;  /* 0x04090005190b7984 */ /* 0x000e280008000800 */
[----:B------:R1:W-:Y:S04]  /*431f0*/  STL [R1+0x118], R6 ;  /* 0x0001180601007387 */ /* 0x0003e80000100800 */
[----:B------:R5:W-:Y:S04]  /*43200*/  STL [R1+0x11c], R13 ;  /* 0x00011c0d01007387 */ /* 0x000be80000100800 */
[----:B------:R-:W5:Y:S04]  /*43210*/  LDL.LU R28, [R1+0x6c0] ;  /* 0x0006c000011c7983 */ /* 0x000f680000300800 */
[----:B------:R-:W-:Y:S04]  /*43220*/  STL [R1+0x108], R9 ;  /* 0x0001080901007387 */ /* 0x000fe80000100800 */
[----:B------:R-:W5:Y:S01]  /*43230*/  LDL R27, [R1+0x7d8] ;  /* 0x0007d800011b7983 */ /* 0x000f620000100800 */
[----:B-1----:R-:W-:-:S05]  /*43240*/  FMUL R6, R7, R8 ;  /* 0x0000000807067220 */ /* 0x002fca0000400000 */
[----:B------:R-:W-:Y:S04]  /*43250*/  STL [R1+0x10c], R6 ;  /* 0x00010c0601007387 */ /* 0x000fe80000100800 */
[----:B------:R-:W5:Y:S01]  /*43260*/  LDL.LU R24, [R1+0x6c4] ;  /* 0x0006c40001187983 */ /* 0x000f620000300800 */
[----:B--2---:R-:W-:-:S05]  /*43270*/  FMUL R5, R7, R5 ;  /* 0x0000000507057220 */ /* 0x004fca0000400000 */
[----:B------:R-:W-:Y:S04]  /*43280*/  STL [R1+0x98], R5 ;  /* 0x0000980501007387 */ /* 0x000fe80000100800 */
[----:B------:R-:W2:Y:S04]  /*43290*/  LDL R21, [R1+0x7d0] ;  /* 0x0007d00001157983 */ /* 0x000ea80000100800 */
[----:B------:R1:W-:Y:S04]  /*432a0*/  STL [R1+0x9c], R3 ;  /* 0x00009c0301007387 */ /* 0x0003e80000100800 */
[----:B------:R-:W2:Y:S04]  /*432b0*/  LDL.LU R19, [R1+0x6c8] ;  /* 0x0006c80001137983 */ /* 0x000ea80000300800 */
[----:B------:R-:W2:Y:S01]  /*432c0*/  LDL R29, [R1+0x7c8] ;  /* 0x0007c800011d7983 */ /* 0x000ea20000100800 */
[C---:B---3--:R-:W-:Y:S01]  /*432d0*/  FMUL R2, R7.reuse, R2 ;  /* 0x0000000207027220 */ /* 0x048fe20000400000 */
[----:B----4-:R-:W-:-:S04]  /*432e0*/  FMUL R0, R7, R0 ;  /* 0x0000000007007220 */ /* 0x010fc80000400000 */
[----:B------:R3:W-:Y:S04]  /*432f0*/  STL [R1+0x88], R2 ;  /* 0x0000880201007387 */ /* 0x0007e80000100800 */
[----:B------:R4:W-:Y:S04]  /*43300*/  STL [R1+0x8c], R0 ;  /* 0x00008c0001007387 */ /* 0x0009e80000100800 */
[----:B------:R-:W2:Y:S04]  /*43310*/  LDL.LU R8, [R1+0x320] ;  /* 0x0003200001087983 */ /* 0x000ea80000300800 */
[----:B-----5:R-:W5:Y:S04]  /*43320*/  LDL.LU R13, [R1+0x324] ;  /* 0x00032400010d7983 */ /* 0x020f680000300800 */
[----:B------:R-:W5:Y:S04]  /*43330*/  LDL.LU R12, [R1+0x310] ;  /* 0x00031000010c7983 */ /* 0x000f680000300800 */
[----:B-1----:R-:W5:Y:S04]  /*43340*/  LDL.LU R3, [R1+0x314] ;  /* 0x0003140001037983 */ /* 0x002f680000300800 */
[----:B---3--:R-:W3:Y:S04]  /*43350*/  LDL.LU R2, [R1+0x300] ;  /* 0x0003000001027983 */ /* 0x008ee80000300800 */
[----:B------:R-:W3:Y:S01]  /*43360*/  LDL.LU R5, [R1+0x304] ;  /* 0x0003040001057983 */ /* 0x000ee20000300800 */
[----:B------:R-:W-:-:S03]  /*43370*/  FMUL R7, R14, 1.4426950216293334961 ;  /* 0x3fb8aa3b0e077820 */ /* 0x000fc60000400000 */
[----:B------:R-:W3:Y:S04]  /*43380*/  LDL.LU R6, [R1+0x274] ;  /* 0x0002740001067983 */ /* 0x000ee80000300800 */
[----:B------:R-:W3:Y:S04]  /*43390*/  LDL.LU R26, [R1+0x328] ;  /* 0x00032800011a7983 */ /* 0x000ee80000300800 */
[----:B------:R-:W3:Y:S04]  /*433a0*/  LDL.LU R23, [R1+0x32c] ;  /* 0x00032c0001177983 */ /* 0x000ee80000300800 */
[----:B------:R-:W3:Y:S04]  /*433b0*/  LDL.LU R22, [R1+0x318] ;  /* 0x0003180001167983 */ /* 0x000ee80000300800 */
[----:B------:R-:W3:Y:S01]  /*433c0*/  LDL.LU R17, [R1+0x31c] ;  /* 0x00031c0001117983 */ /* 0x000ee20000300800 */
[----:B------:R-:W1:Y:S03]  /*433d0*/  MUFU.EX2 R7, R7 ;  /* 0x0000000700077308 */ /* 0x000e660000000800 */
[----:B------:R-:W3:Y:S04]  /*433e0*/  LDL.LU R16, [R1+0x308] ;  /* 0x0003080001107983 */ /* 0x000ee80000300800 */
[----:B------:R-:W3:Y:S04]  /*433f0*/  LDL.LU R15, [R1+0x30c] ;  /* 0x00030c00010f7983 */ /* 0x000ee80000300800 */
[----:B------:R-:W3:Y:S01]  /*43400*/  LDL.LU R9, [R1+0x278] ;  /* 0x0002780001097983 */ /* 0x000ee20000300800 */
[----:B------:R-:W-:-:S03]  /*43410*/  FADD R14, -R18, R20 ;  /* 0x00000014120e7221 */ /* 0x000fc60000000100 */
[----:B----4-:R-:W4:Y:S04]  /*43420*/  LDL.LU R0, [R1+0x27c] ;  /* 0x00027c0001007983 */ /* 0x010f280000300800 */
[----:B------:R-:W4:Y:S04]  /*43430*/  LDL.LU R20, [R1+0x880] ;  /* 0x0008800001147983 */ /* 0x000f280000300800 */
[----:B------:R-:W4:Y:S04]  /*43440*/  LDL R18, [R1+0x7c4] ;  /* 0x0007c40001127983 */ /* 0x000f280000100800 */
[----:B-1----:R1:W-:Y:S04]  /*43450*/  STL [R1+0x1de8], R7 ;  /* 0x001de80701007387 */ /* 0x0023e80000100800 */
[----:B-1----:R-:W4:Y:S01]  /*43460*/  LDL.LU R7, [R1+0x270] ;  /* 0x0002700001077983 */ /* 0x002f220000300800 */
[C---:B--2---:R-:W-:Y:S01]  /*43470*/  FMUL R8, R4.reuse, R8 ;  /* 0x0000000804087220 */ /* 0x044fe20000400000 */
[C---:B-----5:R-:W-:Y:S01]  /*43480*/  FMUL R13, R4.reuse, R13 ;  /* 0x0000000d040d7220 */ /* 0x060fe20000400000 */
[C---:B------:R-:W-:Y:S01]  /*43490*/  FMUL R12, R4.reuse, R12 ;  /* 0x0000000c040c7220 */ /* 0x040fe20000400000 */
[----:B------:R-:W-:-:S02]  /*434a0*/  FMUL R3, R4, R3 ;  /* 0x0000000304037220 */ /* 0x000fc40000400000 */
[----:B------:R1:W-:Y:S01]  /*434b0*/  STL [R1+0x70], R8 ;  /* 0x0000700801007387 */ /* 0x0003e20000100800 */
[C---:B---3--:R-:W-:Y:S01]  /*434c0*/  FMUL R2, R4.reuse, R2 ;  /* 0x0000000204027220 */ /* 0x048fe20000400000 */
[C---:B------:R-:W-:Y:S02]  /*434d0*/  FMUL R5, R4.reuse, R5 ;  /* 0x0000000504057220 */ /* 0x040fe40000400000 */
[----:B-1----:R-:W2:Y:S04]  /*434e0*/  LDL.LU R8, [R1+0x1e10] ;  /* 0x001e100001087983 */ /* 0x002ea80000300800 */
[----:B------:R1:W-:Y:S04]  /*434f0*/  STL [R1+0x74], R13 ;  /* 0x0000740d01007387 */ /* 0x0003e80000100800 */
[----:B-1----:R-:W3:Y:S04]  /*43500*/  LDL.LU R13, [R1+0x1e0c] ;  /* 0x001e0c00010d7983 */ /* 0x002ee80000300800 */
[----:B------:R1:W-:Y:S04]  /*43510*/  STL [R1+0x60], R12 ;  /* 0x0000600c01007387 */ /* 0x0003e80000100800 */
[----:B-1----:R-:W5:Y:S04]  /*43520*/  LDL.LU R12, [R1+0x1e08] ;  /* 0x001e0800010c7983 */ /* 0x002f680000300800 */
[----:B------:R1:W-:Y:S04]  /*43530*/  STL [R1+0x64], R3 ;  /* 0x0000640301007387 */ /* 0x0003e80000100800 */
[----:B-1----:R-:W0:Y:S04]  /*43540*/  LDL.LU R3, [R1+0x1e04] ;  /* 0x001e040001037983 */ /* 0x002e280000300800 */
[----:B------:R1:W-:Y:S04]  /*43550*/  STL [R1+0x40], R2 ;  /* 0x0000400201007387 */ /* 0x0003e80000100800 */
[----:B-1----:R-:W0:Y:S04]  /*43560*/  LDL.LU R2, [R1+0x1e00] ;  /* 0x001e000001027983 */ /* 0x002e280000300800 */
[----:B------:R1:W-:Y:S04]  /*43570*/  STL [R1+0x44], R5 ;  /* 0x0000440501007387 */ /* 0x0003e80000100800 */
[----:B-1----:R-:W2:Y:S01]  /*43580*/  LDL.LU R5, [R1+0x1dfc] ;  /* 0x001dfc0001057983 */ /* 0x002ea20000300800 */
[C---:B----4-:R-:W-:Y:S01]  /*43590*/  FMUL R7, R4.reuse, R7 ;  /* 0x0000000704077220 */ /* 0x050fe20000400000 */
[----:B------:R-:W-:-:S04]  /*435a0*/  FMUL R6, R4, R6 ;  /* 0x0000000604067220 */ /* 0x000fc80000400000 */
[----:B------:R-:W-:Y:S04]  /*435b0*/  STL [R1+0x30], R7 ;  /* 0x0000300701007387 */ /* 0x000fe80000100800 */
[----:B------:R1:W-:Y:S04]  /*435c0*/  STL [R1+0x34], R6 ;  /* 0x0000340601007387 */ /* 0x0003e80000100800 */
[----:B-1----:R-:W0:Y:S01]  /*435d0*/  LDL.LU.64 R6, [R1+0x2a0] ;  /* 0x0002a00001067983 */ /* 0x002e220000300a00 */
[----:B------:R-:W-:-:S06]  /*435e0*/  FMUL R14, R14, 1.4426950216293334961 ;  /* 0x3fb8aa3b0e0e7820 */ /* 0x000fcc0000400000 */
[----:B------:R-:W1:Y:S01]  /*435f0*/  MUFU.EX2 R14, R14 ;  /* 0x0000000e000e7308 */ /* 0x000e620000000800 */
[----:B------:R-:W-:Y:S01]  /*43600*/  FADD R4, -R27, R28 ;  /* 0x0000001c1b047221 */ /* 0x000fe20000000100 */
[----:B-1----:R1:W-:Y:S01]  /*43610*/  STL [R1+0x1dec], R14 ;  /* 0x001dec0e01007387 */ /* 0x0023e20000100800 */
[C---:B--2---:R-:W-:Y:S01]  /*43620*/  FMUL R26, R5.reuse, R26 ;  /* 0x0000001a051a7220 */ /* 0x044fe20000400000 */
[C---:B------:R-:W-:Y:S01]  /*43630*/  FMUL R23, R5.reuse, R23 ;  /* 0x0000001705177220 */ /* 0x040fe20000400000 */
[----:B-1----:R-:W-:-:S03]  /*43640*/  FMUL R14, R5, R22 ;  /* 0x00000016050e7220 */ /* 0x002fc60000400000 */
[----:B------:R-:W-:Y:S04]  /*43650*/  STL [R1+0x78], R26 ;  /* 0x0000781a01007387 */ /* 0x000fe80000100800 */
[----:B------:R-:W-:Y:S04]  /*43660*/  STL [R1+0x7c], R23 ;  /* 0x00007c1701007387 */ /* 0x000fe80000100800 */
[----:B------:R1:W-:Y:S02]  /*43670*/  STL [R1+0x68], R14 ;  /* 0x0000680e01007387 */ /* 0x0003e40000100800 */
[C---:B-1----:R-:W-:Y:S01]  /*43680*/  FMUL R14, R5.reuse, R15 ;  /* 0x0000000f050e7220 */ /* 0x042fe20000400000 */
[----:B------:R-:W-:Y:S01]  /*43690*/  FMUL R15, R4, 1.4426950216293334961 ;  /* 0x3fb8aa3b040f7820 */ /* 0x000fe20000400000 */
[----:B------:R-:W-:-:S05]  /*436a0*/  FMUL R17, R5, R17 ;  /* 0x0000001105117220 */ /* 0x000fca0000400000 */
[----:B------:R-:W1:Y:S01]  /*436b0*/  MUFU.EX2 R15, R15 ;  /* 0x0000000f000f7308 */ /* 0x000e620000000800 */
[C---:B------:R-:W-:Y:S01]  /*436c0*/  FMUL R16, R5.reuse, R16 ;  /* 0x0000001005107220 */ /* 0x040fe20000400000 */
[C---:B------:R-:W-:Y:S01]  /*436d0*/  FMUL R9, R5.reuse, R9 ;  /* 0x0000000905097220 */ /* 0x040fe20000400000 */
[----:B------:R-:W-:Y:S01]  /*436e0*/  FMUL R0, R5, R0 ;  /* 0x0000000005007220 */ /* 0x000fe20000400000 */
[----:B------:R2:W-:Y:S04]  /*436f0*/  STL [R1+0x6c], R17 ;  /* 0x00006c1101007387 */ /* 0x0005e80000100800 */
[----:B------:R-:W-:Y:S04]  /*43700*/  STL [R1+0x48], R16 ;  /* 0x0000481001007387 */ /* 0x000fe80000100800 */
[----:B------:R-:W-:Y:S04]  /*43710*/  STL [R1+0x4c], R14 ;  /* 0x00004c0e01007387 */ /* 0x000fe80000100800 */
[----:B------:R-:W-:Y:S04]  /*43720*/  STL [R1+0x38], R9 ;  /* 0x0000380901007387 */ /* 0x000fe80000100800 */
[----:B------:R-:W-:Y:S01]  /*43730*/  STL [R1+0x3c], R0 ;  /* 0x00003c0001007387 */ /* 0x000fe20000100800 */
[----:B------:R-:W-:Y:S01]  /*43740*/  FADD R4, -R29, R19 ;  /* 0x000000131d047221 */ /* 0x000fe20000000100 */
[----:B0-----:R-:W-:-:S02]  /*43750*/  FFMA2 R6, R6.F32x2.HI_LO, R2.F32x2.HI_LO, R10.F32x2.HI_LO ;  /* 0x0000000206067249 */ /* 0x001fc4000000000a */
[----:B------:R-:W4:Y:S04]  /*43760*/  LDL.LU R19, [R1+0x884] ;  /* 0x0008840001137983 */ /* 0x000f280000300800 */
[----:B------:R-:W4:Y:S04]  /*43770*/  LDL R29, [R1+0x7c0] ;  /* 0x0007c000011d7983 */ /* 0x000f280000100800 */
[----:B-1----:R0:W-:Y:S04]  /*43780*/  STL [R1+0x1dd8], R15 ;  /* 0x001dd80f01007387 */ /* 0x0021e80000100800 */
[----:B------:R-:W3:Y:S04]  /*43790*/  LDL.LU R28, [R1+0x480] ;  /* 0x00048000011c7983 */ /* 0x000ee80000300800 */
[----:B------:R1:W-:Y:S04]  /*437a0*/  STL.64 [R1+0x6c8], R6 ;  /* 0x0006c80601007387 */ /* 0x0003e80000100a00 */
[----:B------:R-:W4:Y:S01]  /*437b0*/  LDL.LU R27, [R1+0x484] ;  /* 0x00048400011b7983 */ /* 0x000f220000300800 */
[----:B------:R-:W-:-:S03]  /*437c0*/  FADD R5, -R21, R24 ;  /* 0x0000001815057221 */ /* 0x000fc60000000100 */
[----:B------:R-:W5:Y:S04]  /*437d0*/  LDL.LU R26, [R1+0x260] ;  /* 0x00026000011a7983 */ /* 0x000f680000300800 */
[----:B------:R-:W5:Y:S04]  /*437e0*/  LDL.LU R24, [R1+0x264] ;  /* 0x0002640001187983 */ /* 0x000f680000300800 */
[----:B------:R-:W5:Y:S04]  /*437f0*/  LDL.LU R23, [R1+0x250] ;  /* 0x0002500001177983 */ /* 0x000f680000300800 */
[----:B------:R-:W5:Y:S01]  /*43800*/  LDL.LU R22, [R1+0x254] ;  /* 0x0002540001167983 */ /* 0x000f620000300800 */
[----:B------:R-:W-:-:S03]  /*43810*/  FADD R11, -R18, R20 ;  /* 0x00000014120b7221 */ /* 0x000fc60000000100 */
[----:B------:R-:W5:Y:S04]  /*43820*/  LDL.LU R21, [R1+0x240] ;  /* 0x0002400001157983 */ /* 0x000f680000300800 */
[----:B------:R-:W5:Y:S04]  /*43830*/  LDL.LU R20, [R1+0x244] ;  /* 0x0002440001147983 */ /* 0x000f680000300800 */
[----:B------:R-:W5:Y:S04]  /*43840*/  LDL.LU R18, [R1+0x488] ;  /* 0x0004880001127983 */ /* 0x000f680000300800 */
[----:B--2---:R-:W2:Y:S04]  /*43850*/  LDL.LU R17, [R1+0x48c] ;  /* 0x00048c0001117983 */ /* 0x004ea80000300800 */
[----:B0-----:R-:W2:Y:S04]  /*43860*/  LDL.LU R15, [R1+0x268] ;  /* 0x00026800010f7983 */ /* 0x001ea80000300800 */
[----:B------:R-:W2:Y:S04]  /*43870*/  LDL.LU R14, [R1+0x26c] ;  /* 0x00026c00010e7983 */ /* 0x000ea80000300800 */
[----:B------:R-:W2:Y:S04]  /*43880*/  LDL.LU R9, [R1+0x258] ;  /* 0x0002580001097983 */ /* 0x000ea80000300800 */
[----:B-1----:R-:W2:Y:S04]  /*43890*/  LDL.LU R7, [R1+0x25c] ;  /* 0x00025c0001077983 */ /* 0x002ea80000300800 */
[----:B------:R-:W2:Y:S04]  /*438a0*/  LDL.LU R6, [R1+0x248] ;  /* 0x0002480001067983 */ /* 0x000ea80000300800 */
[----:B------:R-:W2:Y:S01]  /*438b0*/  LDL.LU R0, [R1+0x24c] ;  /* 0x00024c0001007983 */ /* 0x000ea20000300800 */
[----:B------:R-:W-:Y:S01]  /*438c0*/  FMUL R10, R5, 1.4426950216293334961 ;  /* 0x3fb8aa3b050a7820 */ /* 0x000fe20000400000 */
[----:B------:R-:W-:-:S02]  /*438d0*/  FMUL R16, R4, 1.4426950216293334961 ;  /* 0x3fb8aa3b04107820 */ /* 0x000fc40000400000 */
[----:B------:R-:W-:Y:S04]  /*438e0*/  LDS R5, [R25+UR5+0x40b00] ;  /* 0x040b000519057984 */ /* 0x000fe80008000800 */
[----:B------:R-:W-:Y:S01]  /*438f0*/  LDS R4, [R25+UR5+0x40a00] ;  /* 0x040a000519047984 */ /* 0x000fe20008000800 */
[----:B------:R-:W0:Y:S03]  /*43900*/  MUFU.EX2 R10, R10 ;  /* 0x0000000a000a7308 */ /* 0x000e260000000800 */
[----:B0-----:R4:W-:Y:S01]  /*43910*/  STL [R1+0x1ddc], R10 ;  /* 0x001ddc0a01007387 */ /* 0x0019e20000100800 */
[C---:B---3--:R-:W-:Y:S01]  /*43920*/  FMUL R28, R2.reuse, R28 ;  /* 0x0000001c021c7220 */ /* 0x048fe20000400000 */
[C---:B----4-:R-:W-:Y:S01]  /*43930*/  FMUL R10, R2.reuse, R27 ;  /* 0x0000001b020a7220 */ /* 0x050fe20000400000 */
[----:B-----5:R-:W-:-:S03]  /*43940*/  FMUL R26, R2, R26 ;  /* 0x0000001a021a7220 */ /* 0x020fc60000400000 */
[----:B------:R-:W-:Y:S01]  /*43950*/  STL [R1+0xf0], R28 ;  /* 0x0000f01c01007387 */ /* 0x000fe20000100800 */
[----:B------:R-:W-:-:S03]  /*43960*/  FMUL R24, R2, R24 ;  /* 0x0000001802187220 */ /* 0x000fc60000400000 */
[----:B------:R0:W-:Y:S04]  /*43970*/  STL [R1+0xf4], R10 ;  /* 0x0000f40a01007387 */ /* 0x0001e80000100800 */
[----:B------:R-:W-:Y:S04]  /*43980*/  STL [R1+0xe0], R26 ;  /* 0x0000e01a01007387 */ /* 0x000fe80000100800 */
[----:B------:R-:W-:Y:S01]  /*43990*/  STL [R1+0xe4], R24 ;  /* 0x0000e41801007387 */ /* 0x000fe20000100800 */
[C---:B------:R-:W-:Y:S01]  /*439a0*/  FMUL R22, R2.reuse, R22 ;  /* 0x0000001602167220 */ /* 0x040fe20000400000 */
[C---:B0-----:R-:W-:Y:S01]  /*439b0*/  FMUL R10, R2.reuse, R23 ;  /* 0x00000017020a7220 */ /* 0x041fe20000400000 */
[----:B------:R-:W-:-:S04]  /*439c0*/  FMUL R21, R2, R21 ;  /* 0x0000001502157220 */ /* 0x000fc80000400000 */
[----:B------:R0:W-:Y:S02]  /*439d0*/  STL [R1+0xd0], R10 ;  /* 0x0000d00a01007387 */ /* 0x0001e40000100800 */
[----:B0-----:R-:W-:Y:S01]  /*439e0*/  FMUL R10, R2, R20 ;  /* 0x00000014020a7220 */ /* 0x001fe20000400000 */
[----:B------:R-:W-:Y:S02]  /*439f0*/  FMUL R2, R11, 1.4426950216293334961 ;  /* 0x3fb8aa3b0b027820 */ /* 0x000fe40000400000 */
[----:B------:R0:W1:Y:S01]  /*43a00*/  MUFU.EX2 R11, R16 ;  /* 0x00000010000b7308 */ /* 0x0000620000000800 */
[----:B------:R-:W-:Y:S04]  /*43a10*/  STL [R1+0xd4], R22 ;  /* 0x0000d41601007387 */ /* 0x000fe80000100800 */
[----:B------:R-:W-:Y:S04]  /*43a20*/  STL [R1+0xc0], R21 ;  /* 0x0000c01501007387 */ /* 0x000fe80000100800 */
[----:B------:R3:W-:Y:S01]  /*43a30*/  STL [R1+0xc4], R10 ;  /* 0x0000c40a01007387 */ /* 0x0007e20000100800 */
[C---:B--2---:R-:W-:Y:S01]  /*43a40*/  FMUL R9, R3.reuse, R9 ;  /* 0x0000000903097220 */ /* 0x044fe20000400000 */
[C---:B0-----:R-:W-:Y:S01]  /*43a50*/  FMUL R16, R3.reuse, R17 ;  /* 0x0000001103107220 */ /* 0x041fe20000400000 */
[C---:B---3--:R-:W-:Y:S01]  /*43a60*/  FMUL R10, R3.reuse, R18 ;  /* 0x00000012030a7220 */ /* 0x048fe20000400000 */
[----:B-1----:R0:W-:Y:S04]  /*43a70*/  STL [R1+0x1dd4], R11 ;  /* 0x001dd40b01007387 */ /* 0x0021e80000100800 */
[----:B------:R1:W-:Y:S04]  /*43a80*/  STL [R1+0xf8], R10 ;  /* 0x0000f80a01007387 */ /* 0x0003e80000100800 */
[----:B------:R-:W-:Y:S01]  /*43a90*/  STL [R1+0xfc], R16 ;  /* 0x0000fc1001007387 */ /* 0x000fe20000100800 */
[C---:B------:R-:W-:Y:S01]  /*43aa0*/  FMUL R7, R3.reuse, R7 ;  /* 0x0000000703077220 */ /* 0x040fe20000400000 */
[C---:B------:R-:W-:Y:S01]  /*43ab0*/  FMUL R6, R3.reuse, R6 ;  /* 0x0000000603067220 */ /* 0x040fe20000400000 */
[C---:B0-----:R-:W-:Y:S01]  /*43ac0*/  FMUL R11, R3.reuse, R15 ;  /* 0x0000000f030b7220 */ /* 0x041fe20000400000 */
[C---:B-1----:R-:W-:Y:S01]  /*43ad0*/  FMUL R10, R3.reuse, R14 ;  /* 0x0000000e030a7220 */ /* 0x042fe20000400000 */
[----:B------:R-:W-:-:S03]  /*43ae0*/  FMUL R0, R3, R0 ;  /* 0x0000000003007220 */ /* 0x000fc60000400000 */
[----:B------:R-:W-:Y:S04]  /*43af0*/  STL [R1+0xe8], R11 ;  /* 0x0000e80b01007387 */ /* 0x000fe80000100800 */
[----:B------:R-:W-:Y:S04]  /*43b00*/  STL [R1+0xec], R10 ;  /* 0x0000ec0a01007387 */ /* 0x000fe80000100800 */
[----:B------:R-:W2:Y:S04]  /*43b10*/  LDL.LU R20, [R1+0x888] ;  /* 0x0008880001147983 */ /* 0x000ea80000300800 */
[----:B------:R0:W-:Y:S04]  /*43b20*/  STL [R1+0xd8], R9 ;  /* 0x0000d80901007387 */ /* 0x0001e80000100800 */
[----:B------:R-:W2:Y:S04]  /*43b30*/  LDL R18, [R1+0x7b8] ;  /* 0x0007b80001127983 */ /* 0x000ea80000100800 */
[----:B------:R-:W-:Y:S04]  /*43b40*/  STL [R1+0xdc], R7 ;  /* 0x0000dc0701007387 */ /* 0x000fe80000100800 */
[----:B------:R1:W-:Y:S04]  /*43b50*/  STL [R1+0xc8], R6 ;  /* 0x0000c80601007387 */ /* 0x0003e80000100800 */
[----:B------:R-:W3:Y:S01]  /*43b60*/  LDL.LU R3, [R1+0x2f4] ;  /* 0x0002f40001037983 */ /* 0x000ee20000300800 */
[----:B------:R-:W-:-:S03]  /*43b70*/  FADD R17, -R29, R19 ;  /* 0x000000131d117221 */ /* 0x000fc60000000100 */
[----:B------:R4:W-:Y:S04]  /*43b80*/  STL [R1+0xcc], R0 ;  /* 0x0000cc0001007387 */ /* 0x0009e80000100800 */
[----:B------:R-:W5:Y:S04]  /*43b90*/  LDL.LU R29, [R1+0x220] ;  /* 0x00022000011d7983 */ /* 0x000f680000300800 */
        /* <DEDUP_REMOVED lines=10> */
[----:B0-----:R-:W2:Y:S04]  /*43c40*/  LDL.LU R9, [R1+0x21c] ;  /* 0x00021c0001097983 */ /* 0x001ea80000300800 */
[----:B------:R-:W2:Y:S04]  /*43c50*/  LDL.LU.64 R10, [R1+0x2a8] ;  /* 0x0002a800010a7983 */ /* 0x000ea80000300a00 */
[----:B-1----:R-:W2:Y:S04]  /*43c60*/  LDL.64 R6, [R1+0xca8] ;  /* 0x000ca80001067983 */ /* 0x002ea80000100a00 */
[----:B----4-:R-:W4:Y:S01]  /*43c70*/  LDL R0, [R1+0x660] ;  /* 0x0006600001007983 */ /* 0x010f220000100800 */
[----:B------:R0:W1:Y:S03]  /*43c80*/  MUFU.EX2 R16, R2 ;  /* 0x0000000200107308 */ /* 0x0000660000000800 */
[----:B0-----:R-:W2:Y:S04]  /*43c90*/  LDL.LU R2, [R1+0x2f0] ;  /* 0x0002f00001027983 */ /* 0x001ea80000300800 */
[----:B-1----:R0:W-:Y:S04]  /*43ca0*/  STL [R1+0x1de0], R16 ;  /* 0x001de01001007387 */ /* 0x0021e80000100800 */
[----:B0-----:R-:W4:Y:S01]  /*43cb0*/  LDL.LU R16, [R1+0x234] ;  /* 0x0002340001107983 */ /* 0x001f220000300800 */
[----:B--2---:R-:W-:-:S05]  /*43cc0*/  FMUL R2, R12, R2 ;  /* 0x000000020c027220 */ /* 0x004fca0000400000 */
[----:B------:R-:W-:Y:S04]  /*43cd0*/  STL [R1+0xa0], R2 ;  /* 0x0000a00201007387 */ /* 0x000fe80000100800 */
[----:B------:R-:W0:Y:S01]  /*43ce0*/  LDS R2, [R25+UR5+0x40c00] ;  /* 0x040c000519027984 */ /* 0x000e220008000800 */
[----:B---3--:R-:W-:-:S03]  /*43cf0*/  FMUL R3, R12, R3 ;  /* 0x000000030c037220 */ /* 0x008fc60000400000 */
[----:B0-----:R0:W-:Y:S04]  /*43d00*/  STL [R1+0x1df8], R2 ;  /* 0x001df80201007387 */ /* 0x0011e80000100800 */
[----:B------:R-:W-:Y:S01]  /*43d10*/  STL [R1+0xa4], R3 ;  /* 0x0000a40301007387 */ /* 0x000fe20000100800 */
[C---:B-----5:R-:W-:Y:S01]  /*43d20*/  FMUL R29, R12.reuse, R29 ;  /* 0x0000001d0c1d7220 */ /* 0x060fe20000400000 */
[----:B------:R-:W-:Y:S01]  /*43d30*/  FMUL R26, R12, R26 ;  /* 0x0000001a0c1a7220 */ /* 0x000fe20000400000 */
[C---:B------:R-:W-:Y:S01]  /*43d40*/  FMUL R22, R13.reuse, R22 ;  /* 0x000000160d167220 */ /* 0x040fe20000400000 */
[C---:B------:R-:W-:Y:S01]  /*43d50*/  FMUL R15, R13.reuse, R15 ;  /* 0x0000000f0d0f7220 */ /* 0x040fe20000400000 */
[----:B------:R-:W-:Y:S01]  /*43d60*/  FMUL R14, R13, R14 ;  /* 0x0000000e0d0e7220 */ /* 0x000fe20000400000 */
[----:B------:R-:W-:-:S02]  /*43d70*/  FFMA2 R10, R10.F32x2.HI_LO, R12.F32x2.HI_LO, R4.F32x2.HI_LO ;  /* 0x0000000c0a0a7249 */ /* 0x000fc40000000004 */
[----:B------:R-:W-:Y:S01]  /*43d80*/  FADD R18, -R18, R20 ;  /* 0x0000001412127221 */ /* 0x000fe20000000100 */
[----:B------:R-:W1:Y:S04]  /*43d90*/  LDS R3, [R25+UR5+0x40d00] ;  /* 0x040d000519037984 */ /* 0x000e680008000800 */
[----:B0-----:R-:W2:Y:S01]  /*43da0*/  LDL.LU R2, [R1+0x230] ;  /* 0x0002300001027983 */ /* 0x001ea20000300800 */
[----:B------:R-:W-:-:S04]  /*43db0*/  FMUL R4, R17, 1.4426950216293334961 ;  /* 0x3fb8aa3b11047820 */ /* 0x000fc80000400000 */
[----:B------:R0:W3:Y:S01]  /*43dc0*/  MUFU.EX2 R17, R4 ;  /* 0x0000000400117308 */ /* 0x0000e20000000800 */
[----:B--2---:R-:W-:-:S05]  /*43dd0*/  FMUL R2, R12, R2 ;  /* 0x000000020c027220 */ /* 0x004fca0000400000 */
[----:B------:R4:W-:Y:S02]  /*43de0*/  STL [R1+0xb0], R2 ;  /* 0x0000b00201007387 */ /* 0x0009e40000100800 */
[C---:B----4-:R-:W-:Y:S01]  /*43df0*/  FMUL R2, R12.reuse, R16 ;  /* 0x000000100c027220 */ /* 0x050fe20000400000 */
[----:B------:R-:W-:-:S04]  /*43e00*/  FMUL R16, R12, R28 ;  /* 0x0000001c0c107220 */ /* 0x000fc80000400000 */
[----:B------:R2:W-:Y:S04]  /*43e10*/  STL [R1+0xb4], R2 ;  /* 0x0000b40201007387 */ /* 0x0005e80000100800 */
[----:B------:R-:W-:Y:S04]  /*43e20*/  STL [R1+0x170], R29 ;  /* 0x0001701d01007387 */ /* 0x000fe80000100800 */
[----:B------:R4:W-:Y:S01]  /*43e30*/  STL [R1+0x174], R16 ;  /* 0x0001741001007387 */ /* 0x0009e20000100800 */
[----:B--2---:R-:W-:Y:S01]  /*43e40*/  FMUL R2, R12, R27 ;  /* 0x0000001b0c027220 */ /* 0x004fe20000400000 */
[----:B----4-:R-:W-:-:S04]  /*43e50*/  FMUL R16, R13, R24 ;  /* 0x000000180d107220 */ /* 0x010fc80000400000 */
[----:B------:R2:W-:Y:S04]  /*43e60*/  STL [R1+0x290], R2 ;  /* 0x0002900201007387 */ /* 0x0005e80000100800 */
[----:B------:R-:W-:Y:S04]  /*43e70*/  STL [R1+0x294], R26 ;  /* 0x0002941a01007387 */ /* 0x000fe80000100800 */
[----:B------:R4:W-:Y:S01]  /*43e80*/  STL [R1+0xa8], R16 ;  /* 0x0000a81001007387 */ /* 0x0009e20000100800 */
[C---:B--2---:R-:W-:Y:S01]  /*43e90*/  FMUL R2, R13.reuse, R23 ;  /* 0x000000170d027220 */ /* 0x044fe20000400000 */
[----:B----4-:R-:W-:-:S04]  /*43ea0*/  FMUL R16, R13, R21 ;  /* 0x000000150d107220 */ /* 0x010fc80000400000 */
[----:B------:R2:W-:Y:S04]  /*43eb0*/  STL [R1+0xac], R2 ;  /* 0x0000ac0201007387 */ /* 0x0005e80000100800 */
[----:B------:R-:W-:Y:S04]  /*43ec0*/  STL [R1+0xb8], R22 ;  /* 0x0000b81601007387 */ /* 0x000fe80000100800 */
[----:B------:R-:W-:Y:S01]  /*43ed0*/  STL [R1+0xbc], R16 ;  /* 0x0000bc1001007387 */ /* 0x000fe20000100800 */
[----:B--2---:R-:W-:-:S05]  /*43ee0*/  FMUL R2, R13, R19 ;  /* 0x000000130d027220 */ /* 0x004fca0000400000 */
[----:B------:R2:W-:Y:S04]  /*43ef0*/  STL [R1+0x178], R2 ;  /* 0x0001780201007387 */ /* 0x0005e80000100800 */
[----:B------:R-:W-:Y:S04]  /*43f00*/  STL [R1+0x17c], R15 ;  /* 0x00017c0f01007387 */ /* 0x000fe80000100800 */
[----:B------:R-:W4:Y:S04]  /*43f10*/  LDL.LU R19, [R1+0x88c] ;  /* 0x00088c0001137983 */ /* 0x000f280000300800 */
[----:B------:R-:W-:Y:S04]  /*43f20*/  STL [R1+0x298], R14 ;  /* 0x0002980e01007387 */ /* 0x000fe80000100800 */
[----:B------:R-:W4:Y:S01]  /*43f30*/  LDL R29, [R1+0x764] ;  /* 0x00076400011d7983 */ /* 0x000f220000100800 */
[----:B--2---:R-:W-:Y:S01]  /*43f40*/  FMUL R2, R13, R9 ;  /* 0x000000090d027220 */ /* 0x004fe20000400000 */
[----:B------:R-:W-:-:S04]  /*43f50*/  IMAD.WIDE R12, R0, 0x2, R6 ;  /* 0x00000002000c7825 */ /* 0x000fc800078e0206 */
[----:B------:R2:W-:Y:S04]  /*43f60*/  STL [R1+0x29c], R2 ;  /* 0x00029c0201007387 */ /* 0x0005e80000100800 */
[----:B------:R5:W-:Y:S04]  /*43f70*/  STL.64 [R1+0x6c0], R10 ;  /* 0x0006c00a01007387 */ /* 0x000be80000100a00 */
[----:B--2---:R-:W2:Y:S04]  /*43f80*/  LDL.LU R2, [R1+0x4c0] ;  /* 0x0004c00001027983 */ /* 0x004ea80000300800 */
        /* <DEDUP_REMOVED lines=13> */
[----:B------:R-:W1:Y:S04]  /*44060*/  LDL.LU.64 R14, [R1+0x2b0] ;  /* 0x0002b000010e7983 */ /* 0x000e680000300a00 */
[----:B-----5:R-:W5:Y:S04]  /*44070*/  LDL.64 R10, [R1+0xca0] ;  /* 0x000ca000010a7983 */ /* 0x020f680000100a00 */
[----:B0-----:R-:W5:Y:S04]  /*44080*/  LDL.LU R4, [R1+0x4c4] ;  /* 0x0004c40001047983 */ /* 0x001f680000300800 */
[----:B---3--:R0:W-:Y:S04]  /*44090*/  STL [R1+0x1dc4], R17 ;  /* 0x001dc41101007387 */ /* 0x0081e80000100800 */
[----:B0-----:R-:W3:Y:S01]  /*440a0*/  LDL.LU R17, [R1+0x4a4] ;  /* 0x0004a40001117983 */ /* 0x001ee20000300800 */
[C---:B--2---:R-:W-:Y:S01]  /*440b0*/  FMUL R2, R8.reuse, R2 ;  /* 0x0000000208027220 */ /* 0x044fe20000400000 */
[C---:B----4-:R-:W-:Y:S01]  /*440c0*/  FMUL R5, R8.reuse, R5 ;  /* 0x0000000508057220 */ /* 0x050fe20000400000 */
[C---:B------:R-:W-:Y:S01]  /*440d0*/  FMUL R6, R8.reuse, R6 ;  /* 0x0000000608067220 */ /* 0x040fe20000400000 */
[----:B------:R-:W-:-:S02]  /*440e0*/  FMUL R9, R8, R9 ;  /* 0x0000000908097220 */ /* 0x000fc40000400000 */
[----:B------:R0:W-:Y:S04]  /*440f0*/  STL [R1+0x280], R2 ;  /* 0x0002800201007387 */ /* 0x0001e80000100800 */
[----:B0-----:R-:W1:Y:S01]  /*44100*/  LDL.LU R2, [R1+0x1df8] ;  /* 0x001df80001027983 */ /* 0x001e620000300800 */
[----:B-----5:R-:W-:-:S05]  /*44110*/  FMUL R4, R8, R4 ;  /* 0x0000000408047220 */ /* 0x020fca0000400000 */
[----:B------:R-:W-:Y:S04]  /*44120*/  STL [R1+0x284], R4 ;  /* 0x0002840401007387 */ /* 0x000fe80000100800 */
[----:B------:R-:W-:Y:S04]  /*44130*/  STL [R1+0x270], R5 ;  /* 0x0002700501007387 */ /* 0x000fe80000100800 */
[----:B------:R0:W-:Y:S01]  /*44140*/  STL [R1+0x274], R6 ;  /* 0x0002740601007387 */ /* 0x0001e20000100800 */
[----:B------:R-:W-:-:S03]  /*44150*/  FMUL R28, R8, R28 ;  /* 0x0000001c081c7220 */ /* 0x000fc60000400000 */
[----:B------:R-:W-:Y:S04]  /*44160*/  LDS R4, [R25+UR5+0x40e00] ;  /* 0x040e000519047984 */ /* 0x000fe80008000800 */
[----:B------:R-:W-:Y:S04]  /*44170*/  LDS R5, [R25+UR5+0x40f00] ;  /* 0x040f000519057984 */ /* 0x000fe80008000800 */
[----:B0-----:R-:W2:Y:S04]  /*44180*/  LDL.LU R6, [R1+0x1df4] ;  /* 0x001df40001067983 */ /* 0x001ea80000300800 */
[----:B------:R0:W-:Y:S04]  /*44190*/  STL [R1+0x260], R9 ;  /* 0x0002600901007387 */ /* 0x0001e80000100800 */
[----:B0-----:R-:W4:Y:S01]  /*441a0*/  LDL.LU R9, [R1+0x1df0] ;  /* 0x001df00001097983 */ /* 0x001f220000300800 */
[----:B---3--:R-:W-:-:S05]  /*441b0*/  FMUL R17, R8, R17 ;  /* 0x0000001108117220 */ /* 0x008fca0000400000 */
[----:B------:R0:W-:Y:S04]  /*441c0*/  STL [R1+0x264], R17 ;  /* 0x0002641101007387 */ /* 0x0001e80000100800 */
[----:B------:R-:W-:Y:S01]  /*441d0*/  STL [R1+0x250], R28 ;  /* 0x0002501c01007387 */ /* 0x000fe20000100800 */
[----:B0-----:R-:W-:-:S05]  /*441e0*/  FMUL R17, R8, R27 ;  /* 0x0000001b08117220 */ /* 0x001fca0000400000 */
[----:B------:R0:W-:Y:S01]  /*441f0*/  STL [R1+0x254], R17 ;  /* 0x0002541101007387 */ /* 0x0001e20000100800 */
[C---:B----4-:R-:W-:Y:S01]  /*44200*/  FMUL R26, R9.reuse, R26 ;  /* 0x0000001a091a7220 */ /* 0x050fe20000400000 */
[C---:B------:R-:W-:Y:S01]  /*44210*/  FMUL R24, R9.reuse, R24 ;  /* 0x0000001809187220 */ /* 0x040fe20000400000 */
[C---:B0-----:R-:W-:Y:S01]  /*44220*/  FMUL R17, R9.reuse, R23 ;  /* 0x0000001709117220 */ /* 0x041fe20000400000 */
[C---:B------:R-:W-:Y:S02]  /*44230*/  FMUL R22, R9.reuse, R22 ;  /* 0x0000001609167220 */ /* 0x040fe40000400000 */
[----:B------:R-:W-:Y:S04]  /*44240*/  STL [R1+0x288], R26 ;  /* 0x0002881a01007387 */ /* 0x000fe80000100800 */
[----:B------:R-:W-:Y:S01]  /*44250*/  STL [R1+0x28c], R24 ;  /* 0x00028c1801007387 */ /* 0x000fe20000100800 */
[----:B------:R-:W-:-:S03]  /*44260*/  FMUL R21, R9, R21 ;  /* 0x0000001509157220 */ /* 0x000fc60000400000 */
[----:B------:R0:W-:Y:S04]  /*44270*/  STL [R1+0x278], R17 ;  /* 0x0002781101007387 */ /* 0x0001e80000100800 */
[----:B------:R-:W-:Y:S04]  /*44280*/  STL [R1+0x27c], R22 ;  /* 0x00027c1601007387 */ /* 0x000fe80000100800 */
[----:B------:R-:W-:Y:S01]  /*44290*/  STL [R1+0x268], R21 ;  /* 0x0002681501007387 */ /* 0x000fe20000100800 */
[----:B0-----:R-:W-:-:S05]  /*442a0*/  FMUL R17, R9, R20 ;  /* 0x0000001409117220 */ /* 0x001fca0000400000 */
[----:B------:R0:W-:Y:S04]  /*442b0*/  STL [R1+0x26c], R17 ;  /* 0x00026c1101007387 */ /* 0x0001e80000100800 */
[----:B0-----:R0:W3:Y:S01]  /*442c0*/  LDG.E.U16 R17, desc[UR8][R12.64] ;  /* 0x000000080c117981 */ /* 0x0010e2000c1e1500 */
[C---:B------:R-:W-:Y:S01]  /*442d0*/  FMUL R16, R9.reuse, R16 ;  /* 0x0000001009107220 */ /* 0x040fe20000400000 */
[----:B------:R-:W-:Y:S01]  /*442e0*/  FMUL R7, R9, R7 ;  /* 0x0000000709077220 */ /* 0x000fe20000400000 */
[----:B-1----:R-:W-:-:S03]  /*442f0*/  FFMA2 R2, R14.F32x2.HI_LO, R8.F32x2.HI_LO, R2.F32x2.HI_LO ;  /* 0x000000080e027249 */ /* 0x002fc60000000002 */
[----:B------:R-:W-:Y:S04]  /*44300*/  STL [R1+0x258], R16 ;  /* 0x0002581001007387 */ /* 0x000fe80000100800 */
[----:B------:R-:W-:Y:S04]  /*44310*/  STL [R1+0x25c], R7 ;  /* 0x00025c0701007387 */ /* 0x000fe80000100800 */
[----:B------:R-:W4:Y:S04]  /*44320*/  LDL.LU R21, [R1+0x890] ;  /* 0x0008900001157983 */ /* 0x000f280000300800 */
[----:B------:R-:W4:Y:S04]  /*44330*/  LDL R20, [R1+0x758] ;  /* 0x0007580001147983 */ /* 0x000f280000100800 */
[----:B------:R1:W-:Y:S04]  /*44340*/  STL.64 [R1+0x6b8], R2 ;  /* 0x0006b80201007387 */ /* 0x0003e80000100a00 */
[----:B------:R-:W2:Y:S01]  /*44350*/  LDL.LU R14, [R1+0x4f0] ;  /* 0x0004f000010e7983 */ /* 0x000ea20000300800 */
[----:B------:R-:W-:-:S03]  /*44360*/  FADD R9, -R29, R19 ;  /* 0x000000131d097221 */ /* 0x000fc60000000100 */
[----:B-1----:R-:W5:Y:S04]  /*44370*/  LDL.LU R3, [R1+0x4e0] ;  /* 0x0004e00001037983 */ /* 0x002f680000300800 */
[----:B------:R-:W4:Y:S04]  /*44380*/  LDL.LU R7, [R1+0x4e4] ;  /* 0x0004e40001077983 */ /* 0x000f280000300800 */
[----:B------:R-:W4:Y:S04]  /*44390*/  LDL.LU R29, [R1+0x200] ;  /* 0x00020000011d7983 */ /* 0x000f280000300800 */
[----:B------:R-:W4:Y:S04]  /*443a0*/  LDL.LU R28, [R1+0x204] ;  /* 0x00020400011c7983 */ /* 0x000f280000300800 */
[----:B------:R-:W4:Y:S04]  /*443b0*/  LDL.LU R27, [R1+0x4f8] ;  /* 0x0004f800011b7983 */ /* 0x000f280000300800 */
[----:B------:R-:W4:Y:S04]  /*443c0*/  LDL.LU R26, [R1+0x4fc] ;  /* 0x0004fc00011a7983 */ /* 0x000f280000300800 */
[----:B------:R-:W4:Y:S04]  /*443d0*/  LDL.LU R24, [R1+0x4e8] ;  /* 0x0004e80001187983 */ /* 0x000f280000300800 */
[----:B------:R-:W4:Y:S04]  /*443e0*/  LDL.LU R23, [R1+0x4ec] ;  /* 0x0004ec0001177983 */ /* 0x000f280000300800 */
[----:B------:R-:W4:Y:S01]  /*443f0*/  LDL.LU R22, [R1+0x4d8] ;  /* 0x0004d80001167983 */ /* 0x000f220000300800 */
[----:B------:R-:W-:-:S03]  /*44400*/  FMUL R2, R18, 1.4426950216293334961 ;  /* 0x3fb8aa3b12027820 */ /* 0x000fc60000400000 */
[----:B------:R-:W4:Y:S04]  /*44410*/  LDL.LU R19, [R1+0x4dc] ;  /* 0x0004dc0001137983 */ /* 0x000f280000300800 */
[----:B------:R-:W4:Y:S04]  /*44420*/  LDL.LU R18, [R1+0x208] ;  /* 0x0002080001127983 */ /* 0x000f280000300800 */
[----:B------:R-:W4:Y:S01]  /*44430*/  LDL.LU R15, [R1+0x20c] ;  /* 0x00020c00010f7983 */ /* 0x000f220000300800 */
[----:B0-----:R-:W-:Y:S01]  /*44440*/  IMAD.WIDE R12, R0, 0x2, R10 ;  /* 0x00000002000c7825 */ /* 0x001fe200078e020a */
[----:B------:R0:W1:Y:S02]  /*44450*/  MUFU.EX2 R8, R2 ;  /* 0x0000000200087308 */ /* 0x0000640000000800 */
[----:B---3--:R3:W-:Y:S04]  /*44460*/  STL [R1+0x37c], R17 ;  /* 0x00037c1101007387 */ /* 0x0087e80000100800 */
[----:B---3--:R-:W3:Y:S04]  /*44470*/  LDL.LU.64 R16, [R1+0x2b8] ;  /* 0x0002b80001107983 */ /* 0x008ee80000300a00 */
[----:B------:R-:W3:Y:S04]  /*44480*/  LDL.64 R10, [R1+0xc98] ;  /* 0x000c9800010a7983 */ /* 0x000ee80000100a00 */
[----:B0-----:R-:W3:Y:S01]  /*44490*/  LDL.LU R2, [R1+0x4f4] ;  /* 0x0004f40001027983 */ /* 0x001ee20000300800 */
[----:B--2---:R-:W-:-:S03]  /*444a0*/  FMUL R14, R6, R14 ;  /* 0x0000000e060e7220 */ /* 0x004fc60000400000 */
[----:B-1----:R0:W-:Y:S04]  /*444b0*/  STL [R1+0x1dc8], R8 ;  /* 0x001dc80801007387 */ /* 0x0021e80000100800 */
[----:B0-----:R-:W2:Y:S04]  /*444c0*/  LDL.LU R8, [R1+0x4d4] ;  /* 0x0004d40001087983 */ /* 0x001ea80000300800 */
[----:B------:R0:W-:Y:S04]  /*444d0*/  STL [R1+0x240], R14 ;  /* 0x0002400e01007387 */ /* 0x0001e80000100800 */
[----:B0-----:R-:W2:Y:S01]  /*444e0*/  LDL.LU R14, [R1+0x1dec] ;  /* 0x001dec00010e7983 */ /* 0x001ea20000300800 */
[C---:B-----5:R-:W-:Y:S01]  /*444f0*/  FMUL R3, R6.reuse, R3 ;  /* 0x0000000306037220 */ /* 0x060fe20000400000 */
[C---:B----4-:R-:W-:Y:S01]  /*44500*/  FMUL R7, R6.reuse, R7 ;  /* 0x0000000706077220 */ /* 0x050fe20000400000 */
[----:B---3--:R-:W-:-:S05]  /*44510*/  FMUL R2, R6, R2 ;  /* 0x0000000206027220 */ /* 0x008fca0000400000 */
[----:B------:R-:W-:Y:S04]  /*44520*/  STL [R1+0x244], R2 ;  /* 0x0002440201007387 */ /* 0x000fe80000100800 */
[----:B------:R-:W0:Y:S04]  /*44530*/  LDS R2, [R25+UR5+0x41000] ;  /* 0x0410000519027984 */ /* 0x000e280008000800 */
[----:B0-----:R0:W-:Y:S04]  /*44540*/  STL [R1+0x1de4], R2 ;  /* 0x001de40201007387 */ /* 0x0011e80000100800 */
[----:B------:R-:W-:Y:S01]  /*44550*/  STL [R1+0x230], R3 ;  /* 0x0002300301007387 */ /* 0x000fe20000100800 */
[C---:B--2---:R-:W-:Y:S01]  /*44560*/  FMUL R8, R6.reuse, R8 ;  /* 0x0000000806087220 */ /* 0x044fe20000400000 */
[----:B------:R-:W-:-:S02]  /*44570*/  FMUL R28, R6, R28 ;  /* 0x0000001c061c7220 */ /* 0x000fc40000400000 */
[----:B------:R-:W1:Y:S04]  /*44580*/  LDS R3, [R25+UR5+0x41100] ;  /* 0x0411000519037984 */ /* 0x000e680008000800 */
[----:B0-----:R-:W2:Y:S04]  /*44590*/  LDL.LU R2, [R1+0x4d0] ;  /* 0x0004d00001027983 */ /* 0x001ea80000300800 */
[----:B------:R0:W-:Y:S04]  /*445a0*/  STL [R1+0x234], R7 ;  /* 0x0002340701007387 */ /* 0x0001e80000100800 */
[----:B0-----:R-:W3:Y:S01]  /*445b0*/  LDL.LU R7, [R1+0x1de8] ;  /* 0x001de80001077983 */ /* 0x001ee20000300800 */
[----:B--2---:R-:W-:-:S05]  /*445c0*/  FMUL R2, R6, R2 ;  /* 0x0000000206027220 */ /* 0x004fca0000400000 */
[----:B------:R0:W-:Y:S04]  /*445d0*/  STL [R1+0x220], R2 ;  /* 0x0002200201007387 */ /* 0x0001e80000100800 */
[----:B------:R3:W-:Y:S01]  /*445e0*/  STL [R1+0x224], R8 ;  /* 0x0002240801007387 */ /* 0x0007e20000100800 */
[----:B0-----:R-:W-:Y:S01]  /*445f0*/  FMUL R2, R6, R29 ;  /* 0x0000001d06027220 */ /* 0x001fe20000400000 */
[----:B---3--:R-:W-:-:S04]  /*44600*/  FMUL R8, R7, R27 ;  /* 0x0000001b07087220 */ /* 0x008fc80000400000 */
[----:B------:R-:W-:Y:S04]  /*44610*/  STL [R1+0x210], R2 ;  /* 0x0002100201007387 */ /* 0x000fe80000100800 */
[----:B------:R-:W-:Y:S04]  /*44620*/  STL [R1+0x214], R28 ;  /* 0x0002141c01007387 */ /* 0x000fe80000100800 */
[----:B------:R0:W-:Y:S02]  /*44630*/  STL [R1+0x248], R8 ;  /* 0x0002480801007387 */ /* 0x0001e40000100800 */
[----:B0-----:R-:W-:-:S02]  /*44640*/  FMUL R8, R7, R23 ;  /* 0x0000001707087220 */ /* 0x001fc40000400000 */
[----:B------:R0:W2:Y:S01]  /*44650*/  LDG.E.U16 R23, desc[UR8][R12.64] ;  /* 0x000000080c177981 */ /* 0x0000a2000c1e1500 */
[C---:B------:R-:W-:Y:S01]  /*44660*/  FMUL R2, R7.reuse, R26 ;  /* 0x0000001a07027220 */ /* 0x040fe20000400000 */
[----:B------:R-:W-:-:S04]  /*44670*/  FMUL R24, R7, R24 ;  /* 0x0000001807187220 */ /* 0x000fc80000400000 */
[----:B------:R3:W-:Y:S04]  /*44680*/  STL [R1+0x24c], R2 ;  /* 0x00024c0201007387 */ /* 0x0007e80000100800 */
[----:B------:R-:W-:Y:S01]  /*44690*/  STL [R1+0x238], R24 ;  /* 0x0002381801007387 */ /* 0x000fe20000100800 */
[----:B------:R-:W-:-:S03]  /*446a0*/  FMUL R19, R7, R19 ;  /* 0x0000001307137220 */ /* 0x000fc60000400000 */
[----:B------:R4:W-:Y:S01]  /*446b0*/  STL [R1+0x23c], R8 ;  /* 0x00023c0801007387 */ /* 0x0009e20000100800 */
[C---:B---3--:R-:W-:Y:S01]  /*446c0*/  FMUL R2, R7.reuse, R22 ;  /* 0x0000001607027220 */ /* 0x048fe20000400000 */
[----:B----4-:R-:W-:-:S04]  /*446d0*/  FMUL R8, R7, R18 ;  /* 0x0000001207087220 */ /* 0x010fc80000400000 */
[----:B------:R3:W-:Y:S04]  /*446e0*/  STL [R1+0x228], R2 ;  /* 0x0002280201007387 */ /* 0x0007e80000100800 */
[----:B------:R4:W-:Y:S01]  /*446f0*/  STL [R1+0x22c], R19 ;  /* 0x00022c1301007387 */ /* 0x0009e20000100800 */
[----:B0-----:R-:W-:-:S03]  /*44700*/  FFMA2 R12, R16.F32x2.HI_LO, R6.F32x2.HI_LO, R4.F32x2.HI_LO ;  /* 0x00000006100c7249 */ /* 0x001fc60000000004 */
[----:B------:R-:W-:Y:S01]  /*44710*/  STL [R1+0x218], R8 ;  /* 0x0002180801007387 */ /* 0x000fe20000100800 */
[----:B---3--:R-:W-:-:S03]  /*44720*/  FMUL R2, R7, R15 ;  /* 0x0000000f07027220 */ /* 0x008fc60000400000 */
[----:B----4-:R-:W3:Y:S04]  /*44730*/  LDL.LU R19, [R1+0x894] ;  /* 0x0008940001137983 */ /* 0x010ee80000300800 */
[----:B------:R0:W-:Y:S04]  /*44740*/  STL [R1+0x21c], R2 ;  /* 0x00021c0201007387 */ /* 0x0001e80000100800 */
[----:B------:R-:W3:Y:S04]  /*44750*/  LDL R29, [R1+0x750] ;  /* 0x00075000011d7983 */ /* 0x000ee80000100800 */
[----:B------:R4:W-:Y:S01]  /*44760*/  STL.64 [R1+0x6b0], R12 ;  /* 0x0006b00c01007387 */ /* 0x0009e20000100a00 */
[----:B------:R-:W-:-:S03]  /*44770*/  IMAD.WIDE R6, R0, 0x2, R10 ;  /* 0x0000000200067825 */ /* 0x000fc600078e020a */
[----:B0-----:R-:W5:Y:S04]  /*44780*/  LDL.LU R2, [R1+0x510] ;  /* 0x0005100001027983 */ /* 0x001f680000300800 */
        /* <DEDUP_REMOVED lines=9> */
[----:B------:R-:W3:Y:S01]  /*44820*/  LDL.LU R17, [R1+0x2d8] ;  /* 0x0002d80001117983 */ /* 0x000ee20000300800 */
[----:B------:R-:W-:-:S03]  /*44830*/  FMUL R4, R9, 1.4426950216293334961 ;  /* 0x3fb8aa3b09047820 */ /* 0x000fc60000400000 */
[----:B----4-:R-:W4:Y:S04]  /*44840*/  LDL.LU R13, [R1+0x2dc] ;  /* 0x0002dc00010d7983 */ /* 0x010f280000300800 */
[----:B------:R-:W4:Y:S01]  /*44850*/  LDL.LU R11, [R1+0x2c8] ;  /* 0x0002c800010b7983 */ /* 0x000f220000300800 */
[----:B------:R-:W-:-:S03]  /*44860*/  FADD R12, -R20, R21 ;  /* 0x00000015140c7221 */ /* 0x000fc60000000100 */
[----:B------:R-:W4:Y:S04]  /*44870*/  LDL.LU R8, [R1+0x2cc] ;  /* 0x0002cc0001087983 */ /* 0x000f280000300800 */
[----:B------:R-:W1:Y:S01]  /*44880*/  LDL.LU.64 R20, [R1+0x2e8] ;  /* 0x0002e80001147983 */ /* 0x000e620000300a00 */
[----:B------:R0:W0:Y:S03]  /*44890*/  MUFU.EX2 R9, R4 ;  /* 0x0000000400097308 */ /* 0x0000260000000800 */
[----:B--2---:R2:W-:Y:S04]  /*448a0*/  STL [R1+0x378], R23 ;  /* 0x0003781701007387 */ /* 0x0045e80000100800 */
[----:B--2---:R-:W2:Y:S04]  /*448b0*/  LDL.64 R22, [R1+0xc90] ;  /* 0x000c900001167983 */ /* 0x004ea80000100a00 */
[----:B0-----:R-:W2:Y:S04]  /*448c0*/  LDL.LU R4, [R1+0x514] ;  /* 0x0005140001047983 */ /* 0x001ea80000300800 */
[----:B------:R0:W-:Y:S04]  /*448d0*/  STL [R1+0x1dbc], R9 ;  /* 0x001dbc0901007387 */ /* 0x0001e80000100800 */
[----:B0-----:R-:W4:Y:S01]  /*448e0*/  LDL.LU R9, [R1+0x2c0] ;  /* 0x0002c00001097983 */ /* 0x001f220000300800 */
[C---:B-----5:R-:W-:Y:S01]  /*448f0*/  FMUL R2, R14.reuse, R2 ;  /* 0x000000020e027220 */ /* 0x060fe20000400000 */
[C---:B---3--:R-:W-:Y:S01]  /*44900*/  FMUL R5, R14.reuse, R5 ;  /* 0x000000050e057220 */ /* 0x048fe20000400000 */
[C---:B------:R-:W-:Y:S01]  /*44910*/  FMUL R16, R14.reuse, R16 ;  /* 0x000000100e107220 */ /* 0x040fe20000400000 */
[----:B------:R-:W-:-:S02]  /*44920*/  FMUL R10, R14, R10 ;  /* 0x0000000a0e0a7220 */ /* 0x000fc40000400000 */
[----:B------:R0:W-:Y:S01]  /*44930*/  STL [R1+0x200], R2 ;  /* 0x0002000201007387 */ /* 0x0001e20000100800 */
[----:B------:R-:W-:-:S03]  /*44940*/  FMUL R15, R14, R15 ;  /* 0x0000000f0e0f7220 */ /* 0x000fc60000400000 */
[----:B0-----:R-:W1:Y:S01]  /*44950*/  LDL.LU R2, [R1+0x1de4] ;  /* 0x001de40001027983 */ /* 0x001e620000300800 */
[----:B--2---:R-:W-:-:S05]  /*44960*/  FMUL R4, R14, R4 ;  /* 0x000000040e047220 */ /* 0x004fca0000400000 */
[----:B------:R-:W-:Y:S04]  /*44970*/  STL [R1+0x204], R4 ;  /* 0x0002040401007387 */ /* 0x000fe80000100800 */
[----:B------:R-:W-:Y:S04]  /*44980*/  STL [R1+0x1f0], R5 ;  /* 0x0001f00501007387 */ /* 0x000fe80000100800 */
[----:B------:R0:W-:Y:S04]  /*44990*/  STL [R1+0x1f4], R16 ;  /* 0x0001f41001007387 */ /* 0x0001e80000100800 */
[----:B------:R-:W-:Y:S04]  /*449a0*/  LDS R4, [R25+UR5+0x41200] ;  /* 0x0412000519047984 */ /* 0x000fe80008000800 */
[----:B------:R-:W-:Y:S04]  /*449b0*/  LDS R5, [R25+UR5+0x41300] ;  /* 0x0413000519057984 */ /* 0x000fe80008000800 */
[----:B0-----:R-:W2:Y:S04]  /*449c0*/  LDL.LU R16, [R1+0x1de0] ;  /* 0x001de00001107983 */ /* 0x001ea80000300800 */
[----:B------:R0:W-:Y:S04]  /*449d0*/  STL [R1+0x1e0], R10 ;  /* 0x0001e00a01007387 */ /* 0x0001e80000100800 */
[----:B0-----:R-:W3:Y:S04]  /*449e0*/  LDL.LU R10, [R1+0x1ddc] ;  /* 0x001ddc00010a7983 */ /* 0x001ee80000300800 */
[----:B------:R0:W-:Y:S04]  /*449f0*/  STL [R1+0x1e4], R15 ;  /* 0x0001e40f01007387 */ /* 0x0001e80000100800 */
[----:B0-----:R-:W5:Y:S01]  /*44a00*/  LDL.LU R15, [R1+0x1dd8] ;  /* 0x001dd800010f7983 */ /* 0x001f620000300800 */
[----:B----4-:R-:W-:-:S05]  /*44a10*/  FMUL R9, R14, R9 ;  /* 0x000000090e097220 */ /* 0x010fca0000400000 */
[----:B------:R0:W-:Y:S02]  /*44a20*/  STL [R1+0x1d0], R9 ;  /* 0x0001d00901007387 */ /* 0x0001e40000100800 */
[----:B0-----:R-:W-:-:S05]  /*44a30*/  FMUL R9, R14, R28 ;  /* 0x0000001c0e097220 */ /* 0x001fca0000400000 */
[----:B------:R0:W-:Y:S01]  /*44a40*/  STL [R1+0x1d4], R9 ;  /* 0x0001d40901007387 */ /* 0x0001e20000100800 */
[C---:B-----5:R-:W-:Y:S01]  /*44a50*/  FMUL R27, R15.reuse, R27 ;  /* 0x0000001b0f1b7220 */ /* 0x060fe20000400000 */
[C---:B------:R-:W-:Y:S01]  /*44a60*/  FMUL R26, R15.reuse, R26 ;  /* 0x0000001a0f1a7220 */ /* 0x040fe20000400000 */
[C---:B0-----:R-:W-:Y:S01]  /*44a70*/  FMUL R9, R15.reuse, R24 ;  /* 0x000000180f097220 */ /* 0x041fe20000400000 */
[C---:B------:R-:W-:Y:S02]  /*44a80*/  FMUL R18, R15.reuse, R18 ;  /* 0x000000120f127220 */ /* 0x040fe40000400000 */
[----:B------:R-:W-:Y:S04]  /*44a90*/  STL [R1+0x208], R27 ;  /* 0x0002081b01007387 */ /* 0x000fe80000100800 */
[----:B------:R-:W-:Y:S01]  /*44aa0*/  STL [R1+0x20c], R26 ;  /* 0x00020c1a01007387 */ /* 0x000fe20000100800 */
[----:B------:R-:W-:-:S03]  /*44ab0*/  FMUL R17, R15, R17 ;  /* 0x000000110f117220 */ /* 0x000fc60000400000 */
[----:B------:R0:W-:Y:S01]  /*44ac0*/  STL [R1+0x1f8], R9 ;  /* 0x0001f80901007387 */ /* 0x0001e20000100800 */
[C---:B------:R-:W-:Y:S01]  /*44ad0*/  FMUL R11, R15.reuse, R11 ;  /* 0x0000000b0f0b7220 */ /* 0x040fe20000400000 */
[----:B------:R-:W-:Y:S02]  /*44ae0*/  FMUL R8, R15, R8 ;  /* 0x000000080f087220 */ /* 0x000fe40000400000 */
[----:B------:R-:W-:Y:S04]  /*44af0*/  STL [R1+0x1fc], R18 ;  /* 0x0001fc1201007387 */ /* 0x000fe80000100800 */
[----:B------:R-:W-:Y:S01]  /*44b00*/  STL [R1+0x1e8], R17 ;  /* 0x0001e81101007387 */ /* 0x000fe20000100800 */
[----:B-1----:R-:W-:Y:S02]  /*44b10*/  FFMA2 R2, R20.F32x2.HI_LO, R14.F32x2.HI_LO, R2.F32x2.HI_LO ;  /* 0x0000000e14027249 */ /* 0x002fe40000000002 */
[----:B0-----:R-:W-:-:S05]  /*44b20*/  FMUL R9, R15, R13 ;  /* 0x0000000d0f097220 */ /* 0x001fca0000400000 */
[----:B------:R0:W-:Y:S04]  /*44b30*/  STL [R1+0x1ec], R9 ;  /* 0x0001ec0901007387 */ /* 0x0001e80000100800 */
[----:B------:R1:W-:Y:S04]  /*44b40*/  STL [R1+0x1d8], R11 ;  /* 0x0001d80b01007387 */ /* 0x0003e80000100800 */
[----:B------:R-:W-:Y:S04]  /*44b50*/  STL [R1+0x1dc], R8 ;  /* 0x0001dc0801007387 */ /* 0x000fe80000100800 */
[----:B------:R-:W4:Y:S04]  /*44b60*/  LDL.LU R21, [R1+0x898] ;  /* 0x0008980001157983 */ /* 0x000f280000300800 */
[----:B------:R-:W4:Y:S04]  /*44b70*/  LDL R20, [R1+0x708] ;  /* 0x0007080001147983 */ /* 0x000f280000100800 */
[----:B------:R5:W-:Y:S04]  /*44b80*/  STL.64 [R1+0x6a8], R2 ;  /* 0x0006a80201007387 */ /* 0x000be80000100a00 */
[----:B0-----:R-:W2:Y:S04]  /*44b90*/  LDG.E.U16 R9, desc[UR8][R6.64] ;  /* 0x0000000806097981 */ /* 0x001ea8000c1e1500 */
[----:B-1----:R-:W3:Y:S04]  /*44ba0*/  LDL.LU R11, [R1+0x3f0] ;  /* 0x0003f000010b7983 */ /* 0x002ee80000300800 */
[----:B------:R-:W4:Y:S04]  /*44bb0*/  LDL.LU R7, [R1+0x3f4] ;  /* 0x0003f40001077983 */ /* 0x000f280000300800 */
[----:B------:R-:W4:Y:S01]  /*44bc0*/  LDL.LU R6, [R1+0x3e0] ;  /* 0x0003e00001067983 */ /* 0x000f220000300800 */
[----:B-----5:R-:W-:Y:S01]  /*44bd0*/  FMUL R2, R12, 1.4426950216293334961 ;  /* 0x3fb8aa3b0c027820 */ /* 0x020fe20000400000 */
[----:B------:R-:W-:-:S02]  /*44be0*/  FADD R3, -R29, R19 ;  /* 0x000000131d037221 */ /* 0x000fc40000000100 */
[----:B------:R-:W5:Y:S04]  /*44bf0*/  LDL.LU R29, [R1+0x380] ;  /* 0x00038000011d7983 */ /* 0x000f680000300800 */
[----:B------:R-:W5:Y:S04]  /*44c00*/  LDL.LU R28, [R1+0x384] ;  /* 0x00038400011c7983 */ /* 0x000f680000300800 */
[----:B------:R-:W5:Y:S01]  /*44c10*/  LDL.LU R27, [R1+0x3f8] ;  /* 0x0003f800011b7983 */ /* 0x000f620000300800 */
[----:B------:R-:W0:Y:S03]  /*44c20*/  MUFU.EX2 R2, R2 ;  /* 0x0000000200027308 */ /* 0x000e260000000800 */
[----:B------:R-:W5:Y:S01]  /*44c30*/  LDL.LU R26, [R1+0x3fc] ;  /* 0x0003fc00011a7983 */ /* 0x000f620000300800 */
[----:B------:R-:W-:-:S03]  /*44c40*/  IMAD.WIDE R12, R0, 0x2, R22 ;  /* 0x00000002000c7825 */ /* 0x000fc600078e0216 */
[----:B------:R-:W5:Y:S04]  /*44c50*/  LDL.LU R24, [R1+0x3e8] ;  /* 0x0003e80001187983 */ /* 0x000f680000300800 */
[----:B------:R-:W5:Y:S04]  /*44c60*/  LDL.LU R23, [R1+0x3ec] ;  /* 0x0003ec0001177983 */ /* 0x000f680000300800 */
[----:B------:R-:W5:Y:S04]  /*44c70*/  LDL.LU R22, [R1+0x3d8] ;  /* 0x0003d80001167983 */ /* 0x000f680000300800 */
[----:B------:R-:W5:Y:S04]  /*44c80*/  LDL.LU R19, [R1+0x3dc] ;  /* 0x0003dc0001137983 */ /* 0x000f680000300800 */
[----:B------:R-:W5:Y:S04]  /*44c90*/  LDL.LU R18, [R1+0x388] ;  /* 0x0003880001127983 */ /* 0x000f680000300800 */
[----:B------:R-:W5:Y:S04]  /*44ca0*/  LDL.LU R17, [R1+0x38c] ;  /* 0x00038c0001117983 */ /* 0x000f680000300800 */
[----:B------:R-:W5:Y:S04]  /*44cb0*/  LDL.LU.64 R14, [R1+0x5d0] ;  /* 0x0005d000010e7983 */ /* 0x000f680000300a00 */
[----:B--2---:R1:W-:Y:S01]  /*44cc0*/  STL [R1+0x374], R9 ;  /* 0x0003740901007387 */ /* 0x0043e20000100800 */
[----:B---3--:R-:W-:-:S03]  /*44cd0*/  FMUL R11, R10, R11 ;  /* 0x0000000b0a0b7220 */ /* 0x008fc60000400000 */
[----:B-1----:R-:W2:Y:S01]  /*44ce0*/  LDL.64 R8, [R1+0xc88] ;  /* 0x000c880001087983 */ /* 0x002ea20000100a00 */
[----:B----4-:R-:W-:-:S03]  /*44cf0*/  FMUL R7, R10, R7 ;  /* 0x000000070a077220 */ /* 0x010fc60000400000 */
[----:B0-----:R0:W-:Y:S04]  /*44d00*/  STL [R1+0x1dc0], R2 ;  /* 0x001dc00201007387 */ /* 0x0011e80000100800 */
[----:B0-----:R-:W3:Y:S04]  /*44d10*/  LDL.LU R2, [R1+0x3d4] ;  /* 0x0003d40001027983 */ /* 0x001ee80000300800 */
[----:B------:R0:W-:Y:S04]  /*44d20*/  STL [R1+0x1c0], R11 ;  /* 0x0001c00b01007387 */ /* 0x0001e80000100800 */
[----:B0-----:R-:W5:Y:S04]  /*44d30*/  LDL.LU R11, [R1+0x1dd4] ;  /* 0x001dd400010b7983 */ /* 0x001f680000300800 */
[----:B------:R0:W-:Y:S02]  /*44d40*/  STL [R1+0x1c4], R7 ;  /* 0x0001c40701007387 */ /* 0x0001e40000100800 */
[----:B0-----:R-:W-:-:S02]  /*44d50*/  FMUL R7, R10, R6 ;  /* 0x000000060a077220 */ /* 0x001fc40000400000 */
[----:B------:R-:W0:Y:S04]  /*44d60*/  LDS R6, [R25+UR5+0x41400] ;  /* 0x0414000519067984 */ /* 0x000e280008000800 */
[----:B0-----:R0:W-:Y:S04]  /*44d70*/  STL [R1+0x1dcc], R6 ;  /* 0x001dcc0601007387 */ /* 0x0011e80000100800 */
[----:B------:R-:W-:Y:S04]  /*44d80*/  STL [R1+0x1b0], R7 ;  /* 0x0001b00701007387 */ /* 0x000fe80000100800 */
[----:B------:R-:W1:Y:S04]  /*44d90*/  LDS R7, [R25+UR5+0x41500] ;  /* 0x0415000519077984 */ /* 0x000e680008000800 */
[----:B0-----:R-:W4:Y:S04]  /*44da0*/  LDL.LU R6, [R1+0x3d0] ;  /* 0x0003d00001067983 */ /* 0x001f280000300800 */
[----:B------:R0:W-:Y:S04]  /*44db0*/  STL [R1+0x1dd0], R25 ;  /* 0x001dd01901007387 */ /* 0x0001e80000100800 */
[----:B0-----:R-:W2:Y:S01]  /*44dc0*/  LDL.LU R25, [R1+0x3e4] ;  /* 0x0003e40001197983 */ /* 0x001ea20000300800 */
[C---:B-----5:R-:W-:Y:S01]  /*44dd0*/  FMUL R23, R11.reuse, R23 ;  /* 0x000000170b177220 */ /* 0x060fe20000400000 */
[----:B------:R-:W-:Y:S01]  /*44de0*/  FMUL R18, R11, R18 ;  /* 0x000000120b127220 */ /* 0x000fe20000400000 */
[C---:B----4-:R-:W-:Y:S01]  /*44df0*/  FMUL R6, R10.reuse, R6 ;  /* 0x000000060a067220 */ /* 0x050fe20000400000 */
[----:B--2---:R-:W-:-:S05]  /*44e00*/  FMUL R25, R10, R25 ;  /* 0x000000190a197220 */ /* 0x004fca0000400000 */
[----:B------:R3:W-:Y:S04]  /*44e10*/  STL [R1+0x1b4], R25 ;  /* 0x0001b41901007387 */ /* 0x0007e80000100800 */
[----:B------:R0:W-:Y:S01]  /*44e20*/  STL [R1+0x2a0], R6 ;  /* 0x0002a00601007387 */ /* 0x0001e20000100800 */
[C---:B---3--:R-:W-:Y:S01]  /*44e30*/  FMUL R25, R10.reuse, R2 ;  /* 0x000000020a197220 */ /* 0x048fe20000400000 */
[C---:B0-----:R-:W-:Y:S01]  /*44e40*/  FMUL R6, R10.reuse, R29 ;  /* 0x0000001d0a067220 */ /* 0x041fe20000400000 */
[----:B------:R-:W-:-:S03]  /*44e50*/  FMUL R2, R10, R28 ;  /* 0x0000001c0a027220 */ /* 0x000fc60000400000 */
[----:B------:R0:W-:Y:S04]  /*44e60*/  STL [R1+0x2a4], R25 ;  /* 0x0002a41901007387 */ /* 0x0001e80000100800 */
[----:B------:R2:W-:Y:S04]  /*44e70*/  STL [R1+0x2b0], R6 ;  /* 0x0002b00601007387 */ /* 0x0005e80000100800 */
[----:B------:R3:W-:Y:S01]  /*44e80*/  STL [R1+0x2b4], R2 ;  /* 0x0002b40201007387 */ /* 0x0007e20000100800 */
[C---:B0-----:R-:W-:Y:S01]  /*44e90*/  FMUL R25, R11.reuse, R27 ;  /* 0x0000001b0b197220 */ /* 0x041fe20000400000 */
[C---:B--2---:R-:W-:Y:S01]  /*44ea0*/  FMUL R6, R11.reuse, R26 ;  /* 0x0000001a0b067220 */ /* 0x044fe20000400000 */
[----:B---3--:R-:W-:-:S03]  /*44eb0*/  FMUL R2, R11, R24 ;  /* 0x000000180b027220 */ /* 0x008fc60000400000 */
[----:B------:R-:W-:Y:S04]  /*44ec0*/  STL [R1+0x1c8], R25 ;  /* 0x0001c81901007387 */ /* 0x000fe80000100800 */
[----:B------:R0:W-:Y:S04]  /*44ed0*/  STL [R1+0x1cc], R6 ;  /* 0x0001cc0601007387 */ /* 0x0001e80000100800 */
[----:B------:R2:W-:Y:S04]  /*44ee0*/  STL [R1+0x1b8], R2 ;  /* 0x0001b80201007387 */ /* 0x0005e80000100800 */
[----:B------:R-:W-:Y:S01]  /*44ef0*/  STL [R1+0x1bc], R23 ;  /* 0x0001bc1701007387 */ /* 0x000fe20000100800 */
[C---:B0-----:R-:W-:Y:S01]  /*44f00*/  FMUL R6, R11.reuse, R22 ;  /* 0x000000160b067220 */ /* 0x041fe20000400000 */
[----:B--2---:R-:W-:-:S02]  /*44f10*/  FMUL R2, R11, R19 ;  /* 0x000000130b027220 */ /* 0x004fc40000400000 */
[----:B------:R-:W2:Y:S04]  /*44f20*/  LDL.LU R19, [R1+0x89c] ;  /* 0x00089c0001137983 */ /* 0x000ea80000300800 */
[----:B------:R0:W-:Y:S04]  /*44f30*/  STL [R1+0x2a8], R6 ;  /* 0x0002a80601007387 */ /* 0x0001e80000100800 */
[----:B------:R-:W2:Y:S04]  /*44f40*/  LDL R29, [R1+0x704] ;  /* 0x00070400011d7983 */ /* 0x000ea80000100800 */
[----:B------:R3:W-:Y:S04]  /*44f50*/  STL [R1+0x2ac], R2 ;  /* 0x0002ac0201007387 */ /* 0x0007e80000100800 */
[----:B------:R-:W-:Y:S01]  /*44f60*/  STL [R1+0x2b8], R18 ;  /* 0x0002b81201007387 */ /* 0x000fe20000100800 */
[----:B0-----:R-:W-:Y:S01]  /*44f70*/  FMUL R6, R11, R17 ;  /* 0x000000110b067220 */ /* 0x001fe20000400000 */
[----:B------:R-:W-:-:S02]  /*44f80*/  FFMA2 R10, R14.F32x2.HI_LO, R10.F32x2.HI_LO, R4.F32x2.HI_LO ;  /* 0x0000000a0e0a7249 */ /* 0x000fc40000000004 */
[----:B---3--:R-:W3:Y:S04]  /*44f90*/  LDG.E.U16 R2, desc[UR8][R12.64] ;  /* 0x000000080c027981 */ /* 0x008ee8000c1e1500 */
[----:B------:R0:W-:Y:S04]  /*44fa0*/  STL [R1+0x2bc], R6 ;  /* 0x0002bc0601007387 */ /* 0x0001e80000100800 */
[----:B------:R4:W-:Y:S04]  /*44fb0*/  STL.64 [R1+0x6a0], R10 ;  /* 0x0006a00a01007387 */ /* 0x0009e80000100a00 */
[----:B------:R-:W5:Y:S01]  /*44fc0*/  LDL.LU R25, [R1+0x520] ;  /* 0x0005200001197983 */ /* 0x000f620000300800 */
[----:B------:R-:W-:-:S03]  /*44fd0*/  IMAD.WIDE R4, R0, 0x2, R8 ;  /* 0x0000000200047825 */ /* 0x000fc600078e0208 */
        /* <DEDUP_REMOVED lines=12> */
[----:B----4-:R-:W4:Y:S04]  /*450a0*/  LDL.LU R11, [R1+0x35c] ;  /* 0x00035c00010b7983 */ /* 0x010f280000300800 */
[----:B------:R-:W4:Y:S01]  /*450b0*/  LDL.LU R9, [R1+0x348] ;  /* 0x0003480001097983 */ /* 0x000f220000300800 */
[----:B------:R-:W-:-:S03]  /*450c0*/  FADD R10, -R20, R21 ;  /* 0x00000015140a7221 */ /* 0x000fc60000000100 */
[----:B---3--:R0:W-:Y:S01]  /*450d0*/  STL [R1+0x370], R2 ;  /* 0x0003700201007387 */ /* 0x0081e20000100800 */
[----:B-----5:R-:W-:-:S03]  /*450e0*/  FMUL R25, R16, R25 ;  /* 0x0000001910197220 */ /* 0x020fc60000400000 */
[----:B0-----:R-:W3:Y:S01]  /*450f0*/  LDL.LU R2, [R1+0x34c] ;  /* 0x00034c0001027983 */ /* 0x001ee20000300800 */
[----:B--2---:R-:W-:-:S03]  /*45100*/  FMUL R6, R16, R6 ;  /* 0x0000000610067220 */ /* 0x004fc60000400000 */
[----:B------:R-:W1:Y:S04]  /*45110*/  LDL.LU.64 R20, [R1+0x670] ;  /* 0x0006700001147983 */ /* 0x000e680000300a00 */
[----:B------:R-:W2:Y:S01]  /*45120*/  LDL.64 R14, [R1+0xc80] ;  /* 0x000c8000010e7983 */ /* 0x000ea20000100a00 */
[----:B------:R-:W-:-:S03]  /*45130*/  FMUL R8, R16, R8 ;  /* 0x0000000810087220 */ /* 0x000fc60000400000 */
[----:B------:R0:W-:Y:S01]  /*45140*/  STL [R1+0x2c0], R25 ;  /* 0x0002c01901007387 */ /* 0x0001e20000100800 */
[----:B------:R-:W-:-:S03]  /*45150*/  FMUL R17, R16, R17 ;  /* 0x0000001110117220 */ /* 0x000fc60000400000 */
[----:B0-----:R-:W5:Y:S04]  /*45160*/  LDL.LU R25, [R1+0x1dd0] ;  /* 0x001dd00001197983 */ /* 0x001f680000300800 */
[----:B------:R0:W-:Y:S04]  /*45170*/  STL [R1+0x2c4], R6 ;  /* 0x0002c40601007387 */ /* 0x0001e80000100800 */
[----:B0-----:R-:W1:Y:S04]  /*45180*/  LDL.LU R6, [R1+0x1dcc] ;  /* 0x001dcc0001067983 */ /* 0x001e680000300800 */
[----:B------:R0:W-:Y:S04]  /*45190*/  STL [R1+0x2d0], R8 ;  /* 0x0002d00801007387 */ /* 0x0001e80000100800 */
[----:B0-----:R-:W3:Y:S04]  /*451a0*/  LDL.LU R8, [R1+0x1dc8] ;  /* 0x001dc80001087983 */ /* 0x001ee80000300800 */
[----:B------:R0:W-:Y:S04]  /*451b0*/  STL [R1+0x2d4], R17 ;  /* 0x0002d41101007387 */ /* 0x0001e80000100800 */
[----:B0-----:R-:W3:Y:S01]  /*451c0*/  LDL.LU R17, [R1+0x1dc4] ;  /* 0x001dc40001117983 */ /* 0x001ee20000300800 */
[C---:B------:R-:W-:Y:S01]  /*451d0*/  FMUL R28, R16.reuse, R28 ;  /* 0x0000001c101c7220 */ /* 0x040fe20000400000 */
[C---:B------:R-:W-:Y:S01]  /*451e0*/  FMUL R13, R16.reuse, R13 ;  /* 0x0000000d100d7220 */ /* 0x040fe20000400000 */
[----:B------:R-:W-:-:S03]  /*451f0*/  FMUL R27, R16, R27 ;  /* 0x0000001b101b7220 */ /* 0x000fc60000400000 */
[----:B------:R0:W-:Y:S04]  /*45200*/  STL [R1+0x2f0], R28 ;  /* 0x0002f01c01007387 */ /* 0x0001e80000100800 */
[----:B------:R-:W-:Y:S01]  /*45210*/  STL [R1+0x2f4], R13 ;  /* 0x0002f40d01007387 */ /* 0x000fe20000100800 */
[----:B0-----:R-:W-:-:S05]  /*45220*/  FMUL R28, R16, R12 ;  /* 0x0000000c101c7220 */ /* 0x001fca0000400000 */
[----:B------:R-:W-:Y:S04]  /*45230*/  STL [R1+0x310], R28 ;  /* 0x0003101c01007387 */ /* 0x000fe80000100800 */
[----:B------:R-:W-:Y:S01]  /*45240*/  STL [R1+0x314], R27 ;  /* 0x0003141b01007387 */ /* 0x000fe20000100800 */
[----:B--2---:R-:W-:-:S03]  /*45250*/  IMAD.WIDE R14, R0, 0x2, R14 ;  /* 0x00000002000e7825 */ /* 0x004fc600078e020e */
[----:B-----5:R-:W-:Y:S04]  /*45260*/  LDS R12, [R25+UR5+0x41600] ;  /* 0x04160005190c7984 */ /* 0x020fe80008000800 */
[----:B------:R-:W-:Y:S01]  /*45270*/  LDS R13, [R25+UR5+0x41700] ;  /* 0x04170005190d7984 */ /* 0x000fe20008000800 */
[C---:B---3--:R-:W-:Y:S01]  /*45280*/  FMUL R26, R17.reuse, R26 ;  /* 0x0000001a111a7220 */ /* 0x048fe20000400000 */
[C---:B------:R-:W-:Y:S01]  /*45290*/  FMUL R24, R17.reuse, R24 ;  /* 0x0000001811187220 */ /* 0x040fe20000400000 */
[C---:B------:R-:W-:Y:S01]  /*452a0*/  FMUL R23, R17.reuse, R23 ;  /* 0x0000001711177220 */ /* 0x040fe20000400000 */
[C---:B------:R-:W-:Y:S01]  /*452b0*/  FMUL R22, R17.reuse, R22 ;  /* 0x0000001611167220 */ /* 0x040fe20000400000 */
[C---:B------:R-:W-:Y:S01]  /*452c0*/  FMUL R18, R17.reuse, R18 ;  /* 0x0000001211127220 */ /* 0x040fe20000400000 */
[----:B------:R-:W-:Y:S01]  /*452d0*/  STL [R1+0x2c8], R26 ;  /* 0x0002c81a01007387 */ /* 0x000fe20000100800 */
[----:B----4-:R-:W-:-:S03]  /*452e0*/  FMUL R11, R17, R11 ;  /* 0x0000000b110b7220 */ /* 0x010fc60000400000 */
[----:B------:R-:W-:Y:S01]  /*452f0*/  STL [R1+0x2cc], R24 ;  /* 0x0002cc1801007387 */ /* 0x000fe20000100800 */
[----:B------:R-:W-:-:S03]  /*45300*/  FMUL R9, R17, R9 ;  /* 0x0000000911097220 */ /* 0x000fc60000400000 */
[----:B------:R0:W-:Y:S01]  /*45310*/  STL [R1+0x2d8], R23 ;  /* 0x0002d81701007387 */ /* 0x0001e20000100800 */
[----:B------:R-:W-:-:S03]  /*45320*/  FMUL R2, R17, R2 ;  /* 0x0000000211027220 */ /* 0x000fc60000400000 */
[----:B------:R-:W-:Y:S01]  /*45330*/  STL [R1+0x2dc], R22 ;  /* 0x0002dc1601007387 */ /* 0x000fe20000100800 */
[----:B-1----:R-:W-:-:S03]  /*45340*/  FFMA2 R6, R20.F32x2.HI_LO, R16.F32x2.HI_LO, R6.F32x2.HI_LO ;  /* 0x0000001014067249 */ /* 0x002fc60000000006 */
[----:B------:R-:W-:Y:S04]  /*45350*/  STL [R1+0x2f8], R18 ;  /* 0x0002f81201007387 */ /* 0x000fe80000100800 */
[----:B------:R-:W-:Y:S04]  /*45360*/  STL [R1+0x2fc], R11 ;  /* 0x0002fc0b01007387 */ /* 0x000fe80000100800 */
[----:B------:R-:W-:Y:S04]  /*45370*/  STL [R1+0x318], R9 ;  /* 0x0003180901007387 */ /* 0x000fe80000100800 */
[----:B------:R1:W-:Y:S04]  /*45380*/  STL [R1+0x31c], R2 ;  /* 0x00031c0201007387 */ /* 0x0003e80000100800 */
[----:B------:R2:W-:Y:S04]  /*45390*/  STL.64 [R1+0x698], R6 ;  /* 0x0006980601007387 */ /* 0x0005e80000100a00 */
[----:B0-----:R0:W3:Y:S04]  /*453a0*/  LDG.E.U16 R23, desc[UR8][R4.64] ;  /* 0x0000000804177981 */ /* 0x0010e8000c1e1500 */
[----:B-1----:R-:W4:Y:S04]  /*453b0*/  LDL.LU R2, [R1+0x560] ;  /* 0x0005600001027983 */ /* 0x002f280000300800 */
[----:B------:R-:W5:Y:S01]  /*453c0*/  LDL.LU R9, [R1+0x564] ;  /* 0x0005640001097983 */ /* 0x000f620000300800 */
[----:B0-----:R-:W-:-:S03]  /*453d0*/  FMUL R4, R10, 1.4426950216293334961 ;  /* 0x3fb8aa3b0a047820 */ /* 0x001fc60000400000 */
[----:B------:R-:W5:Y:S04]  /*453e0*/  LDL.LU R11, [R1+0x550] ;  /* 0x00055000010b7983 */ /* 0x000f680000300800 */
[----:B------:R-:W5:Y:S04]  /*453f0*/  LDL.LU R10, [R1+0x554] ;  /* 0x00055400010a7983 */ /* 0x000f680000300800 */
[----:B--2---:R-:W2:Y:S04]  /*45400*/  LDL.LU R7, [R1+0x540] ;  /* 0x0005400001077983 */ /* 0x004ea80000300800 */
[----:B------:R-:W2:Y:S01]  /*45410*/  LDL.LU R6, [R1+0x544] ;  /* 0x0005440001067983 */ /* 0x000ea20000300800 */
[----:B------:R-:W-:Y:S01]  /*45420*/  FADD R16, -R29, R19 ;  /* 0x000000131d107221 */ /* 0x000fe20000000100 */
[----:B------:R0:W1:Y:S02]  /*45430*/  MUFU.EX2 R21, R4 ;  /* 0x0000000400157308 */ /* 0x0000640000000800 */
        /* <DEDUP_REMOVED lines=8> */
[----:B------:R-:W2:Y:S04]  /*454c0*/  LDL R20, [R1+0x700] ;  /* 0x0007000001147983 */ /* 0x000ea80000100800 */
[----:B---3--:R3:W-:Y:S01]  /*454d0*/  STL [R1+0x35c], R23 ;  /* 0x00035c1701007387 */ /* 0x0087e20000100800 */
[C---:B----4-:R-:W-:Y:S01]  /*454e0*/  FMUL R2, R8.reuse, R2 ;  /* 0x0000000208027220 */ /* 0x050fe20000400000 */
[----:B-----5:R-:W-:-:S02]  /*454f0*/  FMUL R9, R8, R9 ;  /* 0x0000000908097220 */ /* 0x020fc40000400000 */
[----:B---3--:R-:W3:Y:S04]  /*45500*/  LDL.64 R22, [R1+0xc78] ;  /* 0x000c780001167983 */ /* 0x008ee80000100a00 */
[----:B------:R-:W4:Y:S04]  /*45510*/  LDL.LU R19, [R1+0x8a4] ;  /* 0x0008a40001137983 */ /* 0x000f280000300800 */
[----:B0-----:R-:W5:Y:S04]  /*45520*/  LDL.LU R4, [R1+0x55c] ;  /* 0x00055c0001047983 */ /* 0x001f680000300800 */
[----:B------:R0:W-:Y:S01]  /*45530*/  STL [R1+0x320], R2 ;  /* 0x0003200201007387 */ /* 0x0001e20000100800 */
[C---:B------:R-:W-:Y:S01]  /*45540*/  FMUL R11, R8.reuse, R11 ;  /* 0x0000000b080b7220 */ /* 0x040fe20000400000 */
[C---:B------:R-:W-:Y:S01]  /*45550*/  FMUL R10, R8.reuse, R10 ;  /* 0x0000000a080a7220 */ /* 0x040fe20000400000 */
[C---:B--2---:R-:W-:Y:S01]  /*45560*/  FMUL R7, R8.reuse, R7 ;  /* 0x0000000708077220 */ /* 0x044fe20000400000 */
[C---:B------:R-:W-:Y:S01]  /*45570*/  FMUL R6, R8.reuse, R6 ;  /* 0x0000000608067220 */ /* 0x040fe20000400000 */
[----:B0-----:R-:W2:Y:S04]  /*45580*/  LDL.LU R2, [R1+0x1dc0] ;  /* 0x001dc00001027983 */ /* 0x001ea80000300800 */
[----:B------:R0:W-:Y:S04]  /*45590*/  STL [R1+0x324], R9 ;  /* 0x0003240901007387 */ /* 0x0001e80000100800 */
[----:B0-----:R-:W2:Y:S04]  /*455a0*/  LDL.LU R9, [R1+0x1dbc] ;  /* 0x001dbc0001097983 */ /* 0x001ea80000300800 */
[----:B-1----:R-:W-:Y:S04]  /*455b0*/  STL [R1+0x4d8], R21 ;  /* 0x0004d81501007387 */ /* 0x002fe80000100800 */
[----:B------:R-:W-:Y:S04]  /*455c0*/  STL [R1+0x360], R11 ;  /* 0x0003600b01007387 */ /* 0x000fe80000100800 */
[----:B------:R-:W-:Y:S04]  /*455d0*/  STL [R1+0x364], R10 ;  /* 0x0003640a01007387 */ /* 0x000fe80000100800 */
[----:B------:R-:W-:Y:S04]  /*455e0*/  STL [R1+0x380], R7 ;  /* 0x0003800701007387 */ /* 0x000fe80000100800 */
[----:B------:R-:W-:Y:S04]  /*455f0*/  STL [R1+0x384], R6 ;  /* 0x0003840601007387 */ /* 0x000fe80000100800 */
[----:B------:R-:W-:Y:S04]  /*45600*/  LDS R6, [R25+UR5+0x41a00] ;  /* 0x041a000519067984 */ /* 0x000fe80008000800 */
[----:B------:R-:W0:Y:S01]  /*45610*/  LDS R7, [R25+UR5+0x41b00] ;  /* 0x041b000519077984 */ /* 0x000e220008000800 */
[----:B------:R-:W-:-:S03]  /*45620*/  FMUL R29, R8, R29 ;  /* 0x0000001d081d7220 */ /* 0x000fc60000400000 */
[----:B------:R-:W-:Y:S04]  /*45630*/  LDS R10, [R25+UR5+0x41800] ;  /* 0x04180005190a7984 */ /* 0x000fe80008000800 */
[----:B------:R-:W1:Y:S04]  /*45640*/  LDS R11, [R25+UR5+0x41900] ;  /* 0x04190005190b7984 */ /* 0x000e680008000800 */
[----:B0-----:R0:W-:Y:S04]  /*45650*/  STL.64 [R1+0x1db0], R6 ;  /* 0x001db00601007387 */ /* 0x0011e80000100a00 */
[----:B0-----:R-:W3:Y:S04]  /*45660*/  LDL.LU R6, [R1+0x534] ;  /* 0x0005340001067983 */ /* 0x001ee80000300800 */
[----:B------:R-:W4:Y:S04]  /*45670*/  LDL.LU R7, [R1+0x558] ;  /* 0x0005580001077983 */ /* 0x000f280000300800 */
[----:B------:R0:W-:Y:S04]  /*45680*/  STL [R1+0x3e0], R29 ;  /* 0x0003e01d01007387 */ /* 0x0001e80000100800 */
[----:B0-----:R-:W4:Y:S01]  /*45690*/  LDL.LU R29, [R1+0x1db8] ;  /* 0x001db800011d7983 */ /* 0x001f220000300800 */
[C---:B--2---:R-:W-:Y:S01]  /*456a0*/  FMUL R27, R9.reuse, R27 ;  /* 0x0000001b091b7220 */ /* 0x044fe20000400000 */
[C---:B-----5:R-:W-:Y:S01]  /*456b0*/  FMUL R4, R9.reuse, R4 ;  /* 0x0000000409047220 */ /* 0x060fe20000400000 */
[C---:B------:R-:W-:Y:S01]  /*456c0*/  FMUL R28, R9.reuse, R28 ;  /* 0x0000001c091c7220 */ /* 0x040fe20000400000 */
[----:B---3--:R-:W-:Y:S01]  /*456d0*/  FMUL R6, R8, R6 ;  /* 0x0000000608067220 */ /* 0x008fe20000400000 */
[----:B----4-:R-:W-:-:S04]  /*456e0*/  FMUL R7, R9, R7 ;  /* 0x0000000709077220 */ /* 0x010fc80000400000 */
[----:B------:R0:W-:Y:S04]  /*456f0*/  STL [R1+0x3e4], R6 ;  /* 0x0003e40601007387 */ /* 0x0001e80000100800 */
[----:B------:R2:W-:Y:S01]  /*45700*/  STL [R1+0x328], R27 ;  /* 0x0003281b01007387 */ /* 0x0005e20000100800 */
[----:B0-----:R-:W-:-:S03]  /*45710*/  FMUL R6, R9, R26 ;  /* 0x0000001a09067220 */ /* 0x001fc60000400000 */
[----:B--2---:R-:W2:Y:S04]  /*45720*/  LDL.64 R26, [R1+0xc70] ;  /* 0x000c7000011a7983 */ /* 0x004ea80000100a00 */
[----:B------:R-:W-:Y:S04]  /*45730*/  STL [R1+0x32c], R6 ;  /* 0x00032c0601007387 */ /* 0x000fe80000100800 */
[----:B------:R0:W-:Y:S04]  /*45740*/  STL [R1+0x368], R7 ;  /* 0x0003680701007387 */ /* 0x0001e80000100800 */
[----:B0-----:R-:W3:Y:S04]  /*45750*/  LDL.64 R6, [R1+0xc68] ;  /* 0x000c680001067983 */ /* 0x001ee80000100a00 */
[----:B------:R0:W-:Y:S04]  /*45760*/  STL [R1+0x36c], R4 ;  /* 0x00036c0401007387 */ /* 0x0001e80000100800 */
[----:B------:R-:W-:Y:S01]  /*45770*/  STL [R1+0x388], R28 ;  /* 0x0003881c01007387 */ /* 0x000fe20000100800 */
[C---:B0-----:R-:W-:Y:S01]  /*45780*/  FMUL R4, R9.reuse, R18 ;  /* 0x0000001209047220 */ /* 0x041fe20000400000 */
[C---:B------:R-:W-:Y:S01]  /*45790*/  FMUL R18, R9.reuse, R17 ;  /* 0x0000001109127220 */ /* 0x040fe20000400000 */
[----:B------:R-:W-:-:S02]  /*457a0*/  FMUL R17, R9, R5 ;  /* 0x0000000509117220 */ /* 0x000fc40000400000 */
[----:B------:R-:W-:Y:S04]  /*457b0*/  LDS R5, [R25+UR5+0x41d00] ;  /* 0x041d000519057984 */ /* 0x000fe80008000800 */
[----:B------:R-:W-:Y:S04]  /*457c0*/  STL [R1+0x38c], R4 ;  /* 0x00038c0401007387 */ /* 0x000fe80000100800 */
[----:B------:R0:W-:Y:S04]  /*457d0*/  STL [R1+0x3e8], R18 ;  /* 0x0003e81201007387 */ /* 0x0001e80000100800 */
[----:B------:R4:W-:Y:S04]  /*457e0*/  STL [R1+0x3ec], R17 ;  /* 0x0003ec1101007387 */ /* 0x0009e80000100800 */
[----:B------:R5:W1:Y:S04]  /*457f0*/  LDS R4, [R25+UR5+0x41c00] ;  /* 0x041c000519047984 */ /* 0x000a680008000800 */
[----:B0-----:R0:W2:Y:S04]  /*45800*/  LDG.E.U16 R18, desc[UR8][R14.64] ;  /* 0x000000080e127981 */ /* 0x0010a8000c1e1500 */
[----:B------:R-:W2:Y:S02]  /*45810*/  LDL.LU.64 R14, [R1+0x690] ;  /* 0x00069000010e7983 */ /* 0x000ea40000300a00 */
[----:B--2---:R-:W-:-:S02]  /*45820*/  FFMA2 R12, R14.F32x2.HI_LO, R8.F32x2.HI_LO, R12.F32x2.HI_LO ;  /* 0x000000080e0c7249 */ /* 0x004fc4000000000c */
[----:B0-----:R-:W-:-:S04]  /*45830*/  IMAD.WIDE R14, R0, 0x2, R22 ;  /* 0x00000002000e7825 */ /* 0x001fc800078e0216 */
[----:B------:R-:W-:Y:S01]  /*45840*/  FMUL R9, R16, 1.4426950216293334961 ;  /* 0x3fb8aa3b10097820 */ /* 0x000fe20000400000 */
[----:B------:R-:W-:Y:S01]  /*45850*/  FADD R8, -R20, R24 ;  /* 0x0000001814087221 */ /* 0x000fe20000000100 */
[----:B------:R0:W-:Y:S02]  /*45860*/  STL.64 [R1+0x690], R12 ;  /* 0x0006900c01007387 */ /* 0x0001e40000100a00 */
[----:B------:R3:W2:Y:S01]  /*45870*/  MUFU.EX2 R20, R9 ;  /* 0x0000000900147308 */ /* 0x0006a20000000800 */
[----:B------:R-:W-:Y:S01]  /*45880*/  FMUL R16, R8, 1.4426950216293334961 ;  /* 0x3fb8aa3b08107820 */ /* 0x000fe20000400000 */
[----:B----4-:R4:W4:Y:S04]  /*45890*/  LDG.E.U16 R17, desc[UR8][R14.64] ;  /* 0x000000080e117981 */ /* 0x010928000c1e1500 */
[----:B-----5:R-:W5:Y:S04]  /*458a0*/  LDL.64 R24, [R1+0xc60] ;  /* 0x000c600001187983 */ /* 0x020f680000100a00 */
[----:B------:R-:W5:Y:S01]  /*458b0*/  LDL.64 R22, [R1+0xc58] ;  /* 0x000c580001167983 */ /* 0x000f620000100a00 */
[----:B---3--:R-:W-:-:S04]  /*458c0*/  IMAD.WIDE R8, R0, 0x2, R6 ;  /* 0x0000000200087825 */ /* 0x008fc800078e0206 */
[----:B0-----:R-:W-:Y:S01]  /*458d0*/  IMAD.WIDE R12, R0, 0x2, R26 ;  /* 0x00000002000c7825 */ /* 0x001fe200078e021a */
[----:B------:R-:W3:Y:S04]  /*458e0*/  LDG.E.U16 R15, desc[UR8][R8.64] ;  /* 0x00000008080f7981 */ /* 0x000ee8000c1e1500 */
[----:B------:R5:W3:Y:S01]  /*458f0*/  LDG.E.U16 R27, desc[UR8][R12.64] ;  /* 0x000000080c1b7981 */ /* 0x000ae2000c1e1500 */
[----:B------:R0:W0:Y:S03]  /*45900*/  MUFU.EX2 R26, R16 ;  /* 0x00000010001a7308 */ /* 0x0000260000000800 */
[----:B--2---:R-:W-:Y:S01]  /*45910*/  STL [R1+0x4dc], R20 ;  /* 0x0004dc1401007387 */ /* 0x004fe20000100800 */
[----:B----4-:R-:W-:-:S03]  /*45920*/  FADD R14, -R29, R19 ;  /* 0x000000131d0e7221 */ /* 0x010fc60000000100 */
[----:B------:R-:W1:Y:S04]  /*45930*/  LDL.LU.64 R6, [R1+0x688] ;  /* 0x0006880001067983 */ /* 0x000e680000300a00 */
[----:B------:R-:W2:Y:S04]  /*45940*/  LDL.64 R28, [R1+0xc50] ;  /* 0x000c5000011c7983 */ /* 0x000ea80000100a00 */
[----:B------:R4:W-:Y:S04]  /*45950*/  STL [R1+0x358], R18 ;  /* 0x0003581201007387 */ /* 0x0009e80000100800 */
[----:B----4-:R-:W4:Y:S04]  /*45960*/  LDL.64 R18, [R1+0xc48] ;  /* 0x000c480001127983 */ /* 0x010f280000100a00 */
[----:B------:R0:W-:Y:S01]  /*45970*/  STL [R1+0x354], R17 ;  /* 0x0003541101007387 */ /* 0x0001e20000100800 */
[----:B-----5:R-:W-:-:S04]  /*45980*/  IMAD.WIDE R12, R0, 0x2, R24 ;  /* 0x00000002000c7825 */ /* 0x020fc800078e0218 */
[----:B------:R-:W-:-:S04]  /*45990*/  IMAD.WIDE R8, R0, 0x2, R22 ;  /* 0x0000000200087825 */ /* 0x000fc800078e0216 */
[----:B------:R-:W-:Y:S01]  /*459a0*/  FMUL R3, R3, 1.4426950216293334961 ;  /* 0x3fb8aa3b03037820 */ /* 0x000fe20000400000 */
[----:B------:R-:W-:Y:S01]  /*459b0*/  FMUL R14, R14, 1.4426950216293334961 ;  /* 0x3fb8aa3b0e0e7820 */ /* 0x000fe20000400000 */
[----:B------:R-:W5:Y:S04]  /*459c0*/  LDG.E.U16 R9, desc[UR8][R8.64] ;  /* 0x0000000808097981 */ /* 0x000f68000c1e1500 */
[----:B0-----:R-:W2:Y:S04]  /*459d0*/  LDL.64 R16, [R1+0xc40] ;  /* 0x000c400001107983 */ /* 0x001ea80000100a00 */
[----:B------:R-:W-:Y:S04]  /*459e0*/  STL [R1+0x5d0], R26 ;  /* 0x0005d01a01007387 */ /* 0x000fe80000100800 */
[----:B------:R-:W2:Y:S04]  /*459f0*/  LDL.LU.64 R24, [R1+0x678] ;  /* 0x0006780001187983 */ /* 0x000ea80000300a00 */
[----:B------:R-:W2:Y:S04]  /*45a00*/  LDL.64 R22, [R1+0xc38] ;  /* 0x000c380001167983 */ /* 0x000ea80000100a00 */
[----:B---3--:R-:W-:Y:S04]  /*45a10*/  STL [R1+0x350], R27 ;  /* 0x0003501b01007387 */ /* 0x008fe80000100800 */
[----:B------:R0:W-:Y:S04]  /*45a20*/  STL [R1+0x34c], R15 ;  /* 0x00034c0f01007387 */ /* 0x0001e80000100800 */
[----:B0-----:R-:W3:Y:S01]  /*45a30*/  LDG.E.U16 R15, desc[UR8][R12.64] ;  /* 0x000000080c0f7981 */ /* 0x001ee2000c1e1500 */
[----:B------:R-:W1:Y:S08]  /*45a40*/  MUFU.EX2 R3, R3 ;  /* 0x0000000300037308 */ /* 0x000e700000000800 */
[----:B------:R0:W0:Y:S01]  /*45a50*/  MUFU.EX2 R27, R14 ;  /* 0x0000000e001b7308 */ /* 0x0000220000000800 */
[----:B------:R-:W2:Y:S01]  /*45a60*/  LDL.LU.64 R12, [R1+0x680] ;  /* 0x00068000010c7983 */ /* 0x000ea20000300a00 */
[----:B-1----:R-:W-:-:S03]  /*45a70*/  FFMA2 R10, R6.F32x2.HI_LO, R2.F32x2.HI_LO, R10.F32x2.HI_LO ;  /* 0x00000002060a7249 */ /* 0x002fc6000000000a */
[----:B---3--:R0:W-:Y:S04]  /*45a80*/  STL [R1+0x348], R15 ;  /* 0x0003480f01007387 */ /* 0x0081e80000100800 */
[----:B0-----:R-:W3:Y:S04]  /*45a90*/  LDL.64 R14, [R1+0xc30] ;  /* 0x000c3000010e7983 */ /* 0x001ee80000100a00 */
[----:B------:R-:W2:Y:S04]  /*45aa0*/  LDL.LU.64 R6, [R1+0x1db0] ;  /* 0x001db00001067983 */ /* 0x000ea80000300a00 */
[----:B------:R0:W-:Y:S04]  /*45ab0*/  STL.64 [R1+0x688], R10 ;  /* 0x0006880a01007387 */ /* 0x0001e80000100a00 */
[----:B------:R-:W-:Y:S01]  /*45ac0*/  STL [R1+0x5d4], R27 ;  /* 0x0005d41b01007387 */ /* 0x000fe20000100800 */
[----:B0-----:R-:W-:Y:S01]  /*45ad0*/  MOV R10, R21 ;  /* 0x00000015000a7202 */ /* 0x001fe20000000f00 */
[----:B------:R-:W-:-:S02]  /*45ae0*/  IMAD.MOV.U32 R11, RZ, RZ, R20 ;  /* 0x000000ffff0b7224 */ /* 0x000fc400078e0014 */
[----:B------:R-:W3:Y:S04]  /*45af0*/  LDL.64 R20, [R1+0xc28] ;  /* 0x000c280001147983 */ /* 0x000ee80000100a00 */
[----:B-----5:R4:W-:Y:S02]  /*45b00*/  STL [R1+0x344], R9 ;  /* 0x0003440901007387 */ /* 0x0209e40000100800 */
[----:B----4-:R-:W-:-:S04]  /*45b10*/  IMAD.WIDE R8, R0, 0x2, R18 ;  /* 0x0000000200087825 */ /* 0x010fc800078e0212 */
[----:B--2---:R-:W-:Y:S02]  /*45b20*/  FFMA2 R6, R12.F32x2.HI_LO, R10.F32x2.HI_LO, R6.F32x2.HI_LO ;  /* 0x0000000a0c067249 */ /* 0x004fe40000000006 */
[----:B------:R-:W-:Y:S02]  /*45b30*/  IMAD.WIDE R10, R0, 0x2, R28 ;  /* 0x00000002000a7825 */ /* 0x000fe400078e021c */
[----:B------:R0:W2:Y:S04]  /*45b40*/  LDG.E.U16 R29, desc[UR8][R8.64] ;  /* 0x00000008081d7981 */ /* 0x0000a8000c1e1500 */
[----:B------:R-:W4:Y:S04]  /*45b50*/  LDG.E.U16 R11, desc[UR8][R10.64] ;  /* 0x000000080a0b7981 */ /* 0x000f28000c1e1500 */
[----:B------:R1:W-:Y:S04]  /*45b60*/  STL.64 [R1+0x680], R6 ;  /* 0x0006800601007387 */ /* 0x0003e80000100a00 */
[----:B------:R-:W5:Y:S01]  /*45b70*/  LDL.64 R12, [R1+0xc20] ;  /* 0x000c2000010c7983 */ /* 0x000f620000100a00 */
[----:B------:R-:W-:-:S03]  /*45b80*/  FFMA2 R4, R24.F32x2.HI_LO, R26.F32x2.HI_LO, R4.F32x2.HI_LO ;  /* 0x0000001a18047249 */ /* 0x000fc60000000004 */
[----:B------:R-:W2:Y:S01]  /*45b90*/  LDL.64 R18, [R1+0xc10] ;  /* 0x000c100001127983 */ /* 0x000ea20000100a00 */
[----:B0-----:R-:W-:-:S05]  /*45ba0*/  IMAD.WIDE R8, R0, 0x2, R22 ;  /* 0x0000000200087825 */ /* 0x001fca00078e0216 */
[----:B------:R-:W2:Y:S01]  /*45bb0*/  LDG.E.U16 R25, desc[UR8][R8.64] ;  /* 0x0000000808197981 */ /* 0x000ea2000c1e1500 */
[----:B-1----:R-:W-:-:S03]  /*45bc0*/  IMAD.WIDE R6, R0, 0x2, R16 ;  /* 0x0000000200067825 */ /* 0x002fc600078e0210 */
[----:B------:R-:W2:Y:S04]  /*45bd0*/  LDL.64 R16, [R1+0xc18] ;  /* 0x000c180001107983 */ /* 0x000ea80000100a00 */
[----:B------:R3:W2:Y:S02]  /*45be0*/  LDG.E.U16 R28, desc[UR8][R6.64] ;  /* 0x00000008061c7981 */ /* 0x0006a4000c1e1500 */
[C---:B---3--:R-:W-:Y:S02]  /*45bf0*/  IMAD.WIDE R6, R0.reuse, 0x2, R14 ;  /* 0x0000000200067825 */ /* 0x048fe400078e020e */
[----:B----4-:R0:W-:Y:S02]  /*45c00*/  STL [R1+0x340], R11 ;  /* 0x0003400b01007387 */ /* 0x0101e40000100800 */
[----:B-----5:R-:W-:-:S05]  /*45c10*/  IMAD.WIDE R8, R0, 0x2, R12 ;  /* 0x0000000200087825 */ /* 0x020fca00078e020c */
[----:B------:R-:W3:Y:S04]  /*45c20*/  LDG.E.U16 R26, desc[UR8][R8.64] ;  /* 0x00000008081a7981 */ /* 0x000ee8000c1e1500 */
[----:B0-----:R-:W4:Y:S04]  /*45c30*/  LDL.64 R10, [R1+0xc08] ;  /* 0x000c0800010a7983 */ /* 0x001f280000100a00 */
[----:B------:R-:W-:Y:S04]  /*45c40*/  STL.64 [R1+0x678], R4 ;  /* 0x0006780401007387 */ /* 0x000fe80000100a00 */
[----:B------:R-:W5:Y:S04]  /*45c50*/  LDL.64 R14, [R1+0xc00] ;  /* 0x000c0000010e7983 */ /* 0x000f680000100a00 */
[----:B------:R-:W3:Y:S04]  /*45c60*/  LDL.64 R22, [R1+0xbf8] ;  /* 0x000bf80001167983 */ /* 0x000ee80000100a00 */
[----:B--2---:R0:W-:Y:S04]  /*45c70*/  STL [R1+0x33c], R29 ;  /* 0x00033c1d01007387 */ /* 0x0041e80000100800 */
[----:B------:R-:W2:Y:S04]  /*45c80*/  LDL.64 R12, [R1+0xbf0] ;  /* 0x000bf000010c7983 */ /* 0x000ea80000100a00 */
[----:B0-----:R0:W2:Y:S01]  /*45c90*/  LDG.E.U16 R29, desc[UR8][R6.64] ;  /* 0x00000008061d7981 */ /* 0x0010a2000c1e1500 */
[----:B------:R-:W-:-:S03]  /*45ca0*/  IMAD.WIDE R4, R0, 0x2, R20 ;  /* 0x0000000200047825 */ /* 0x000fc600078e0214 */
[----:B------:R-:W2:Y:S04]  /*45cb0*/  LDL.64 R20, [R1+0xbe8] ;  /* 0x000be80001147983 */ /* 0x000ea80000100a00 */
[----:B------:R1:W2:Y:S01]  /*45cc0*/  LDG.E.U16 R27, desc[UR8][R4.64] ;  /* 0x00000008041b7981 */ /* 0x0002a2000c1e1500 */
[----:B0-----:R-:W-:-:S03]  /*45cd0*/  IMAD.WIDE R6, R0, 0x2, R16 ;  /* 0x0000000200067825 */ /* 0x001fc600078e0210 */
[----:B------:R-:W2:Y:S04]  /*45ce0*/  LDL.64 R16, [R1+0xbe0] ;  /* 0x000be00001107983 */ /* 0x000ea80000100a00 */
[----:B------:R0:W-:Y:S01]  /*45cf0*/  STL [R1+0x338], R28 ;  /* 0x0003381c01007387 */ /* 0x0001e20000100800 */
[----:B-1----:R-:W-:-:S03]  /*45d00*/  IMAD.WIDE R4, R0, 0x2, R18 ;  /* 0x0000000200047825 */ /* 0x002fc600078e0212 */
[----:B------:R-:W2:Y:S04]  /*45d10*/  LDL.64 R18, [R1+0xbd0] ;  /* 0x000bd00001127983 */ /* 0x000ea80000100a00 */
[----:B------:R-:W2:Y:S04]  /*45d20*/  LDG.E.U16 R24, desc[UR8][R4.64] ;  /* 0x0000000804187981 */ /* 0x000ea8000c1e1500 */
[----:B0-----:R5:W2:Y:S01]  /*45d30*/  LDG.E.U16 R28, desc[UR8][R6.64] ;  /* 0x00000008061c7981 */ /* 0x001aa2000c1e1500 */
[----:B----4-:R-:W-:-:S04]  /*45d40*/  IMAD.WIDE R8, R0, 0x2, R10 ;  /* 0x0000000200087825 */ /* 0x010fc800078e020a */
[C---:B-----5:R-:W-:Y:S01]  /*45d50*/  IMAD.WIDE R6, R0.reuse, 0x2, R14 ;  /* 0x0000000200067825 */ /* 0x060fe200078e020e */
[----:B------:R-:W4:Y:S04]  /*45d60*/  LDL.64 R10, [R1+0xbd8] ;  /* 0x000bd800010a7983 */ /* 0x000f280000100a00 */
[----:B------:R-:W5:Y:S01]  /*45d70*/  LDL.64 R14, [R1+0xbc8] ;  /* 0x000bc800010e7983 */ /* 0x000f620000100a00 */
[----:B---3--:R-:W-:-:S03]  /*45d80*/  IMAD.WIDE R4, R0, 0x2, R22 ;  /* 0x0000000200047825 */ /* 0x008fc600078e0216 */
[----:B------:R0:W-:Y:S04]  /*45d90*/  STL [R1+0x334], R25 ;  /* 0x0003341901007387 */ /* 0x0001e80000100800 */
[----:B------:R-:W3:Y:S04]  /*45da0*/  LDG.E.U16 R22, desc[UR8][R6.64] ;  /* 0x0000000806167981 */ /* 0x000ee8000c1e1500 */
[----:B------:R-:W3:Y:S04]  /*45db0*/  LDG.E.U16 R23, desc[UR8][R4.64] ;  /* 0x0000000804177981 */ /* 0x000ee8000c1e1500 */
[----:B0-----:R2:W3:Y:S02]  /*45dc0*/  LDG.E.U16 R25, desc[UR8][R8.64] ;  /* 0x0000000808197981 */ /* 0x0014e4000c1e1500 */
[----:B--2---:R-:W-:-:S02]  /*45dd0*/  IMAD.WIDE R8, R0, 0x2, R12 ;  /* 0x0000000200087825 */ /* 0x004fc400078e020c */
[----:B------:R-:W2:Y:S04]  /*45de0*/  LDL.64 R12, [R1+0xbc0] ;  /* 0x000bc000010c7983 */ /* 0x000ea80000100a00 */
[----:B------:R0:W-:Y:S04]  /*45df0*/  STL [R1+0x330], R29 ;  /* 0x0003301d01007387 */ /* 0x0001e80000100800 */
[----:B0-----:R-:W2:Y:S01]  /*45e00*/  LDG.E.U16 R29, desc[UR8][R8.64] ;  /* 0x00000008081d7981 */ /* 0x001ea2000c1e1500 */
[----:B------:R-:W-:-:S04]  /*45e10*/  IMAD.WIDE R6, R0, 0x2, R20 ;  /* 0x0000000200067825 */ /* 0x000fc800078e0214 */
[C---:B------:R-:W-:Y:S01]  /*45e20*/  IMAD.WIDE R4, R0.reuse, 0x2, R16 ;  /* 0x0000000200047825 */ /* 0x040fe200078e0210 */
[----:B------:R-:W2:Y:S04]  /*45e30*/  LDL.64 R20, [R1+0xbb8] ;  /* 0x000bb80001147983 */ /* 0x000ea80000100a00 */
[----:B------:R-:W2:Y:S04]  /*45e40*/  LDL.64 R16, [R1+0xbb0] ;  /* 0x000bb00001107983 */ /* 0x000ea80000100a00 */
[----:B------:R0:W-:Y:S04]  /*45e50*/  STL [R1+0x30c], R27 ;  /* 0x00030c1b01007387 */ /* 0x0001e80000100800 */
[----:B------:R1:W-:Y:S04]  /*45e60*/  STL [R1+0x308], R26 ;  /* 0x0003081a01007387 */ /* 0x0003e80000100800 */
[----:B0-----:R0:W5:Y:S04]  /*45e70*/  LDG.E.U16 R27, desc[UR8][R6.64] ;  /* 0x00000008061b7981 */ /* 0x001168000c1e1500 */
[----:B-1----:R5:W5:Y:S01]  /*45e80*/  LDG.E.U16 R26, desc[UR8][R4.64] ;  /* 0x00000008041a7981 */ /* 0x002b62000c1e1500 */
[----:B0-----:R-:W-:-:S04]  /*45e90*/  IMAD.WIDE R6, R0, 0x2, R18 ;  /* 0x0000000200067825 */ /* 0x001fc800078e0212 */
[C---:B----4-:R-:W-:Y:S02]  /*45ea0*/  IMAD.WIDE R8, R0.reuse, 0x2, R10 ;  /* 0x0000000200087825 */ /* 0x050fe400078e020a */
[----:B------:R-:W4:Y:S04]  /*45eb0*/  LDL.64 R10, [R1+0xba8] ;  /* 0x000ba800010a7983 */ /* 0x000f280000100a00 */
[----:B------:R0:W-:Y:S04]  /*45ec0*/  STL [R1+0x304], R28 ;  /* 0x0003041c01007387 */ /* 0x0001e80000100800 */
[----:B---3--:R-:W-:Y:S04]  /*45ed0*/  STL [R1+0x2ec], R25 ;  /* 0x0002ec1901007387 */ /* 0x008fe80000100800 */
[----:B------:R1:W-:Y:S04]  /*45ee0*/  STL [R1+0x300], R24 ;  /* 0x0003001801007387 */ /* 0x0003e80000100800 */
[----:B0-----:R0:W3:Y:S04]  /*45ef0*/  LDG.E.U16 R28, desc[UR8][R8.64] ;  /* 0x00000008081c7981 */ /* 0x0010e8000c1e1500 */
[----:B-1----:R-:W3:Y:S04]  /*45f00*/  LDL.64 R24, [R1+0xba0] ;  /* 0x000ba00001187983 */ /* 0x002ee80000100a00 */
[----:B------:R-:W-:Y:S04]  /*45f10*/  STL [R1+0x2e4], R23 ;  /* 0x0002e41701007387 */ /* 0x000fe80000100800 */
[----:B------:R1:W-:Y:S04]  /*45f20*/  STL [R1+0x2e8], R22 ;  /* 0x0002e81601007387 */ /* 0x0003e80000100800 */
[----:B-1----:R-:W3:Y:S04]  /*45f30*/  LDL.64 R22, [R1+0xb98] ;  /* 0x000b980001167983 */ /* 0x002ee80000100a00 */
[----:B--2---:R1:W-:Y:S04]  /*45f40*/  STL [R1+0x5c], R29 ;  /* 0x00005c1d01007387 */ /* 0x0043e80000100800 */
[----:B-1----:R1:W2:Y:S01]  /*45f50*/  LDG.E.U16 R29, desc[UR8][R6.64] ;  /* 0x00000008061d7981 */ /* 0x0022a2000c1e1500 */
[----:B-----5:R-:W-:-:S04]  /*45f60*/  IMAD.WIDE R4, R0, 0x2, R14 ;  /* 0x0000000200047825 */ /* 0x020fc800078e020e */
[C---:B0-----:R-:W-:Y:S01]  /*45f70*/  IMAD.WIDE R8, R0.reuse, 0x2, R12 ;  /* 0x0000000200087825 */ /* 0x041fe200078e020c */
[----:B------:R0:W-:Y:S04]  /*45f80*/  STL [R1+0x58], R27 ;  /* 0x0000581b01007387 */ /* 0x0001e80000100800 */
[----:B------:R-:W5:Y:S04]  /*45f90*/  LDL.64 R18, [R1+0xb90] ;  /* 0x000b900001127983 */ /* 0x000f680000100a00 */
[----:B------:R-:W5:Y:S04]  /*45fa0*/  LDL.64 R14, [R1+0xb88] ;  /* 0x000b8800010e7983 */ /* 0x000f680000100a00 */
[----:B------:R-:W5:Y:S04]  /*45fb0*/  LDL.64 R12, [R1+0xb80] ;  /* 0x000b8000010c7983 */ /* 0x000f680000100a00 */
[----:B------:R1:W-:Y:S04]  /*45fc0*/  STL [R1+0x54], R26 ;  /* 0x0000541a01007387 */ /* 0x0003e80000100800 */
[----:B0-----:R0:W5:Y:S04]  /*45fd0*/  LDG.E.U16 R27, desc[UR8][R4.64] ;  /* 0x00000008041b7981 */ /* 0x001168000c1e1500 */
[----:B-1----:R4:W5:Y:S01]  /*45fe0*/  LDG.E.U16 R26, desc[UR8][R8.64] ;  /* 0x00000008081a7981 */ /* 0x002962000c1e1500 */
[----:B------:R-:W-:-:S04]  /*45ff0*/  IMAD.WIDE R6, R0, 0x2, R20 ;  /* 0x0000000200067825 */ /* 0x000fc800078e0214 */
[----:B0-----:R-:W-:-:S04]  /*46000*/  IMAD.WIDE R4, R0, 0x2, R16 ;  /* 0x0000000200047825 */ /* 0x001fc800078e0210 */
[C---:B----4-:R-:W-:Y:S01]  /*46010*/  IMAD.WIDE R8, R0.reuse, 0x2, R10 ;  /* 0x0000000200087825 */ /* 0x050fe200078e020a */
[----:B---3--:R0:W-:Y:S04]  /*46020*/  STL [R1+0x50], R28 ;  /* 0x0000501c01007387 */ /* 0x0081e80000100800 */
[----:B0-----:R0:W3:Y:S04]  /*46030*/  LDG.E.U16 R28, desc[UR8][R6.64] ;  /* 0x00000008061c7981 */ /* 0x0010e8000c1e1500 */
[----:B--2---:R1:W-:Y:S04]  /*46040*/  STL [R1+0x2c], R29 ;  /* 0x00002c1d01007387 */ /* 0x0043e80000100800 */
[----:B------:R-:W2:Y:S04]  /*46050*/  LDL.64 R20, [R1+0xb78] ;  /* 0x000b780001147983 */ /* 0x000ea80000100a00 */
[----:B------:R-:W4:Y:S04]  /*46060*/  LDL.64 R16, [R1+0xb70] ;  /* 0x000b700001107983 */ /* 0x000f280000100a00 */
[----:B------:R-:W3:Y:S01]  /*46070*/  LDL.64 R10, [R1+0xb68] ;  /* 0x000b6800010a7983 */ /* 0x000ee20000100a00 */
[----:B0-----:R-:W-:-:S03]  /*46080*/  IMAD.WIDE R6, R0, 0x2, R24 ;  /* 0x0000000200067825 */ /* 0x001fc600078e0218 */
[----:B-1----:R0:W3:Y:S04]  /*46090*/  LDG.E.U16 R29, desc[UR8][R4.64] ;  /* 0x00000008041d7981 */ /* 0x0020e8000c1e1500 */
[----:B-----5:R1:W-:Y:S01]  /*460a0*/  STL [R1+0x28], R27 ;  /* 0x0000281b01007387 */ /* 0x0203e20000100800 */
[----:B0-----:R-:W-:-:S03]  /*460b0*/  IMAD.WIDE R4, R0, 0x2, R22 ;  /* 0x0000000200047825 */ /* 0x001fc600078e0216 */
[----:B------:R0:W-:Y:S04]  /*460c0*/  STL [R1+0x24], R26 ;  /* 0x0000241a01007387 */ /* 0x0001e80000100800 */
[----:B-1----:R1:W5:Y:S04]  /*460d0*/  LDG.E.U16 R27, desc[UR8][R8.64] ;  /* 0x00000008081b7981 */ /* 0x002368000c1e1500 */
[----:B------:R1:W5:Y:S04]  /*460e0*/  LDG.E.U16 R25, desc[UR8][R4.64] ;  /* 0x0000000804197981 */ /* 0x000368000c1e1500 */
[----:B0-----:R0:W5:Y:S01]  /*460f0*/  LDG.E.U16 R26, desc[UR8][R6.64] ;  /* 0x00000008061a7981 */ /* 0x001162000c1e1500 */
[----:B-1----:R-:W-:-:S04]  /*46100*/  IMAD.WIDE R8, R0, 0x2, R18 ;  /* 0x0000000200087825 */ /* 0x002fc800078e0212 */
[C---:B------:R-:W-:Y:S01]  /*46110*/  IMAD.WIDE R4, R0.reuse, 0x2, R12 ;  /* 0x0000000200047825 */ /* 0x040fe200078e020c */
[----:B------:R-:W5:Y:S04]  /*46120*/  LDL.64 R18, [R1+0xb60] ;  /* 0x000b600001127983 */ /* 0x000f680000100a00 */
[----:B------:R-:W5:Y:S04]  /*46130*/  LDL.64 R12, [R1+0xb50] ;  /* 0x000b5000010c7983 */ /* 0x000f680000100a00 */
[----:B------:R2:W5:Y:S04]  /*46140*/  LDG.E.U16 R24, desc[UR8][R8.64] ;  /* 0x0000000808187981 */ /* 0x000568000c1e1500 */
[----:B------:R-:W5:Y:S01]  /*46150*/  LDG.E.U16 R22, desc[UR8][R4.64] ;  /* 0x0000000804167981 */ /* 0x000f62000c1e1500 */
[----:B0-----:R-:W-:-:S03]  /*46160*/  IMAD.WIDE R6, R0, 0x2, R14 ;  /* 0x0000000200067825 */ /* 0x001fc600078e020e */
[----:B------:R-:W5:Y:S04]  /*46170*/  LDL.64 R14, [R1+0xb58] ;  /* 0x000b5800010e7983 */ /* 0x000f680000100a00 */
[----:B------:R4:W5:Y:S01]  /*46180*/  LDG.E.U16 R23, desc[UR8][R6.64] ;  /* 0x0000000806177981 */ /* 0x000962000c1e1500 */
[----:B--2---:R-:W-:-:S04]  /*46190*/  IMAD.WIDE R8, R0, 0x2, R20 ;  /* 0x0000000200087825 */ /* 0x004fc800078e0214 */
[----:B----4-:R-:W-:-:S04]  /*461a0*/  IMAD.WIDE R6, R0, 0x2, R16 ;  /* 0x0000000200067825 */ /* 0x010fc800078e0210 */
[C---:B---3--:R-:W-:Y:S01]  /*461b0*/  IMAD.WIDE R4, R0.reuse, 0x2, R10 ;  /* 0x0000000200047825 */ /* 0x048fe200078e020a */
[----:B------:R-:W2:Y:S04]  /*461c0*/  LDL.64 R20, [R1+0xb48] ;  /* 0x000b480001147983 */ /* 0x000ea80000100a00 */
[----:B------:R-:W3:Y:S04]  /*461d0*/  LDL.64 R16, [R1+0xb40] ;  /* 0x000b400001107983 */ /* 0x000ee80000100a00 */
[----:B------:R-:W4:Y:S04]  /*461e0*/  LDL.64 R10, [R1+0xb38] ;  /* 0x000b3800010a7983 */ /* 0x000f280000100a00 */
[----:B------:R0:W-:Y:S04]  /*461f0*/  STL [R1+0x20], R28 ;  /* 0x0000201c01007387 */ /* 0x0001e80000100800 */
[----:B0-----:R-:W2:Y:S04]  /*46200*/  LDG.E.U16 R28, desc[UR8][R8.64] ;  /* 0x00000008081c7981 */ /* 0x001ea8000c1e1500 */
[----:B--2---:R-:W-:Y:S04]  /*46210*/  STL [R1+0x1d40], R28 ;  /* 0x001d401c01007387 */ /* 0x004fe80000100800 */
[----:B------:R0:W-:Y:S04]  /*46220*/  STL [R1+0x1c], R29 ;  /* 0x00001c1d01007387 */ /* 0x0001e80000100800 */
[----:B0-----:R-:W2:Y:S04]  /*46230*/  LDG.E.U16 R29, desc[UR8][R6.64] ;  /* 0x00000008061d7981 */ /* 0x001ea8000c1e1500 */
[----:B--2---:R-:W-:Y:S04]  /*46240*/  STL [R1+0x1d44], R29 ;  /* 0x001d441d01007387 */ /* 0x004fe80000100800 */
[----:B-----5:R0:W-:Y:S04]  /*46250*/  STL [R1+0x18], R27 ;  /* 0x0000181b01007387 */ /* 0x0201e80000100800 */
[----:B0-----:R0:W2:Y:S01]  /*46260*/  LDG.E.U16 R27, desc[UR8][R4.64] ;  /* 0x00000008041b7981 */ /* 0x0010a2000c1e1500 */
[----:B------:R-:W-:-:S04]  /*46270*/  IMAD.WIDE R8, R0, 0x2, R18 ;  /* 0x0000000200087825 */ /* 0x000fc800078e0212 */
[----:B------:R-:W-:-:S04]  /*46280*/  IMAD.WIDE R6, R0, 0x2, R14 ;  /* 0x0000000200067825 */ /* 0x000fc800078e020e */
[C---:B0-----:R-:W-:Y:S01]  /*46290*/  IMAD.WIDE R4, R0.reuse, 0x2, R12 ;  /* 0x0000000200047825 */ /* 0x041fe200078e020c */
[----:B--2---:R-:W-:Y:S04]  /*462a0*/  STL [R1+0x1d48], R27 ;  /* 0x001d481b01007387 */ /* 0x004fe80000100800 */
[----:B------:R-:W2:Y:S04]  /*462b0*/  LDL.64 R14, [R1+0xb30] ;  /* 0x000b3000010e7983 */ /* 0x000ea80000100a00 */
[----:B------:R-:W5:Y:S04]  /*462c0*/  LDL.64 R18, [R1+0xb28] ;  /* 0x000b280001127983 */ /* 0x000f680000100a00 */
[----:B------:R-:W2:Y:S04]  /*462d0*/  LDL.64 R12, [R1+0xb20] ;  /* 0x000b2000010c7983 */ /* 0x000ea80000100a00 */
[----:B------:R0:W-:Y:S04]  /*462e0*/  STL [R1+0x14], R26 ;  /* 0x0000141a01007387 */ /* 0x0001e80000100800 */
[----:B0-----:R-:W2:Y:S04]  /*462f0*/  LDG.E.U16 R26, desc[UR8][R8.64] ;  /* 0x00000008081a7981 */ /* 0x001ea8000c1e1500 */
[----:B--2---:R-:W-:Y:S04]  /*46300*/  STL [R1+0x1d4c], R26 ;  /* 0x001d4c1a01007387 */ /* 0x004fe80000100800 */
[----:B------:R0:W-:Y:S04]  /*46310*/  STL [R1+0x10], R25 ;  /* 0x0000101901007387 */ /* 0x0001e80000100800 */
[----:B0-----:R-:W2:Y:S04]  /*46320*/  LDG.E.U16 R25, desc[UR8][R6.64] ;  /* 0x0000000806197981 */ /* 0x001ea8000c1e1500 */
[----:B--2---:R-:W-:Y:S04]  /*46330*/  STL [R1+0x1d50], R25 ;  /* 0x001d501901007387 */ /* 0x004fe80000100800 */
[----:B------:R0:W-:Y:S04]  /*46340*/  STL [R1+0xc], R24 ;  /* 0x00000c1801007387 */ /* 0x0001e80000100800 */
[----:B0-----:R4:W2:Y:S01]  /*46350*/  LDG.E.U16 R24, desc[UR8][R4.64] ;  /* 0x0000000804187981 */ /* 0x0018a2000c1e1500 */
[----:B------:R-:W-:-:S04]  /*46360*/  IMAD.WIDE R8, R0, 0x2, R20 ;  /* 0x0000000200087825 */ /* 0x000fc800078e0214 */
[----:B---3--:R-:W-:-:S04]  /*46370*/  IMAD.WIDE R6, R0, 0x2, R16 ;  /* 0x0000000200067825 */ /* 0x008fc800078e0210 */
[----:B----4-:R-:W-:-:S05]  /*46380*/  IMAD.WIDE R4, R0, 0x2, R10 ;  /* 0x0000000200047825 */ /* 0x010fca00078e020a */
[----:B------:R0:W3:Y:S04]  /*46390*/  LDG.E.U16 R21, desc[UR8][R4.64] ;  /* 0x0000000804157981 */ /* 0x0000e8000c1e1500 */
[----:B--2---:R-:W-:Y:S04]  /*463a0*/  STL [R1+0x1d54], R24 ;  /* 0x001d541801007387 */ /* 0x004fe80000100800 */
[----:B------:R-:W2:Y:S04]  /*463b0*/  LDL.64 R16, [R1+0xb18] ;  /* 0x000b180001107983 */ /* 0x000ea80000100a00 */
[----:B------:R-:W4:Y:S04]  /*463c0*/  LDL.64 R10, [R1+0xb10] ;  /* 0x000b1000010a7983 */ /* 0x000f280000100a00 */
[----:B------:R1:W-:Y:S04]  /*463d0*/  STL [R1+0x8], R23 ;  /* 0x0000081701007387 */ /* 0x0003e80000100800 */
[----:B------:R0:W-:Y:S04]  /*463e0*/  STL [R1+0x4], R22 ;  /* 0x0000041601007387 */ /* 0x0001e80000100800 */
[----:B-1----:R1:W2:Y:S04]  /*463f0*/  LDG.E.U16 R23, desc[UR8][R8.64] ;  /* 0x0000000808177981 */ /* 0x0022a8000c1e1500 */
[----:B0-----:R-:W3:Y:S01]  /*46400*/  LDG.E.U16 R22, desc[UR8][R6.64] ;  /* 0x0000000806167981 */ /* 0x001ee2000c1e1500 */
[----:B------:R-:W-:-:S04]  /*46410*/  IMAD.WIDE R4, R0, 0x2, R12 ;  /* 0x0000000200047825 */ /* 0x000fc800078e020c */
[C---:B-1----:R-:W-:Y:S01]  /*46420*/  IMAD.WIDE R8, R0.reuse, 0x2, R14 ;  /* 0x0000000200087825 */ /* 0x042fe200078e020e */
[----:B--2---:R-:W-:Y:S04]  /*46430*/  STL [R1+0x1d58], R23 ;  /* 0x001d581701007387 */ /* 0x004fe80000100800 */
[----:B---3--:R0:W-:Y:S04]  /*46440*/  STL [R1+0x1d5c], R22 ;  /* 0x001d5c1601007387 */ /* 0x0081e80000100800 */
[----:B------:R-:W-:Y:S04]  /*46450*/  STL [R1+0x1d60], R21 ;  /* 0x001d601501007387 */ /* 0x000fe80000100800 */
[----:B------:R-:W2:Y:S04]  /*46460*/  LDL.64 R14, [R1+0xb08] ;  /* 0x000b0800010e7983 */ /* 0x000ea80000100a00 */
[----:B------:R-:W3:Y:S04]  /*46470*/  LDL.64 R24, [R1+0xb00] ;  /* 0x000b000001187983 */ /* 0x000ee80000100a00 */
[----:B------:R-:W3:Y:S01]  /*46480*/  LDL.64 R12, [R1+0xaf0] ;  /* 0x000af000010c7983 */ /* 0x000ee20000100a00 */
[----:B-----5:R-:W-:-:S03]  /*46490*/  IMAD.WIDE R6, R0, 0x2, R18 ;  /* 0x0000000200067825 */ /* 0x020fc600078e0212 */
[----:B------:R1:W5:Y:S04]  /*464a0*/  LDG.E.U16 R20, desc[UR8][R8.64] ;  /* 0x0000000808147981 */ /* 0x000368000c1e1500 */
[----:B------:R-:W5:Y:S04]  /*464b0*/  LDG.E.U16 R18, desc[UR8][R4.64] ;  /* 0x0000000804127981 */ /* 0x000f68000c1e1500 */
[----:B0-----:R-:W5:Y:S04]  /*464c0*/  LDL.64 R22, [R1+0xaf8] ;  /* 0x000af80001167983 */ /* 0x001f680000100a00 */
[----:B------:R4:W5:Y:S01]  /*464d0*/  LDG.E.U16 R19, desc[UR8][R6.64] ;  /* 0x0000000806137981 */ /* 0x000962000c1e1500 */
[----:B-1----:R-:W-:-:S04]  /*464e0*/  IMAD.WIDE R8, R0, 0x2, R16 ;  /* 0x0000000200087825 */ /* 0x002fc800078e0210 */
[C---:B----4-:R-:W-:Y:S01]  /*464f0*/  IMAD.WIDE R6, R0.reuse, 0x2, R10 ;  /* 0x0000000200067825 */ /* 0x050fe200078e020a */
[----:B------:R3:W4:Y:S04]  /*46500*/  LDG.E.U16 R17, desc[UR8][R8.64] ;  /* 0x0000000808117981 */ /* 0x000728000c1e1500 */
[----:B------:R5:W4:Y:S01]  /*46510*/  LDG.E.U16 R16, desc[UR8][R6.64] ;  /* 0x0000000806107981 */ /* 0x000b22000c1e1500 */
[----:B--2---:R-:W-:-:S04]  /*46520*/  IMAD.WIDE R4, R0, 0x2, R14 ;  /* 0x0000000200047825 */ /* 0x004fc800078e020e */
[C---:B---3--:R-:W-:Y:S01]  /*46530*/  IMAD.WIDE R8, R0.reuse, 0x2, R24 ;  /* 0x0000000200087825 */ /* 0x048fe200078e0218 */
[----:B------:R0:W2:Y:S04]  /*46540*/  LDG.E.U16 R15, desc[UR8][R4.64] ;  /* 0x00000008040f7981 */ /* 0x0000a8000c1e1500 */
[----:B------:R-:W3:Y:S01]  /*46550*/  LDG.E.U16 R14, desc[UR8][R8.64] ;  /* 0x00000008080e7981 */ /* 0x000ee2000c1e1500 */
[----:B-----5:R-:W-:-:S04]  /*46560*/  IMAD.WIDE R6, R0, 0x2, R22 ;  /* 0x0000000200067825 */ /* 0x020fc800078e0216 */
[C---:B0-----:R-:W-:Y:S02]  /*46570*/  IMAD.WIDE R4, R0.reuse, 0x2, R12 ;  /* 0x0000000200047825 */ /* 0x041fe400078e020c */
[----:B------:R-:W5:Y:S04]  /*46580*/  LDG.E.U16 R13, desc[UR8][R6.64] ;  /* 0x00000008060d7981 */ /* 0x000f68000c1e1500 */
[----:B------:R-:W5:Y:S04]  /*46590*/  LDG.E.U16 R12, desc[UR8][R4.64] ;  /* 0x00000008040c7981 */ /* 0x000f68000c1e1500 */
[----:B------:R0:W-:Y:S04]  /*465a0*/  STL [R1+0x1d64], R20 ;  /* 0x001d641401007387 */ /* 0x0001e80000100800 */
[----:B------:R-:W-:Y:S04]  /*465b0*/  STL [R1+0x1d68], R19 ;  /* 0x001d681301007387 */ /* 0x000fe80000100800 */
[----:B------:R1:W-:Y:S04]  /*465c0*/  STL [R1+0x1d6c], R18 ;  /* 0x001d6c1201007387 */ /* 0x0003e80000100800 */
[----:B------:R-:W5:Y:S04]  /*465d0*/  LDL.64 R10, [R1+0xad8] ;  /* 0x000ad800010a7983 */ /* 0x000f680000100a00 */
[----:B0-----:R-:W5:Y:S04]  /*465e0*/  LDL.64 R20, [R1+0xae8] ;  /* 0x000ae80001147983 */ /* 0x001f680000100a00 */
[----:B-1----:R-:W5:Y:S04]  /*465f0*/  LDL.64 R18, [R1+0xae0] ;  /* 0x000ae00001127983 */ /* 0x002f680000100a00 */
[----:B----4-:R-:W-:Y:S04]  /*46600*/  STL [R1+0x1d70], R17 ;  /* 0x001d701101007387 */ /* 0x010fe80000100800 */
[----:B------:R-:W-:Y:S04]  /*46610*/  STL [R1+0x1d74], R16 ;  /* 0x001d741001007387 */ /* 0x000fe80000100800 */
[----:B--2---:R-:W-:Y:S04]  /*46620*/  STL [R1+0x1d78], R15 ;  /* 0x001d780f01007387 */ /* 0x004fe80000100800 */
[----:B---3--:R-:W-:Y:S04]  /*46630*/  STL [R1+0x1d7c], R14 ;  /* 0x001d7c0e01007387 */ /* 0x008fe80000100800 */
[----:B-----5:R-:W-:Y:S04]  /*46640*/  STL [R1+0x1d80], R13 ;  /* 0x001d800d01007387 */ /* 0x020fe80000100800 */
[----:B------:R0:W-:Y:S04]  /*46650*/  STL [R1+0x1d84], R12 ;  /* 0x001d840c01007387 */ /* 0x0001e80000100800 */
[----:B------:R-:W2:Y:S04]  /*46660*/  LDL.64 R28, [R1+0xad0] ;  /* 0x000ad000011c7983 */ /* 0x000ea80000100a00 */
[----:B------:R-:W3:Y:S04]  /*46670*/  LDL.64 R26, [R1+0xac8] ;  /* 0x000ac800011a7983 */ /* 0x000ee80000100a00 */
[----:B------:R-:W4:Y:S01]  /*46680*/  LDL.64 R24, [R1+0xac0] ;  /* 0x000ac00001187983 */ /* 0x000f220000100a00 */
[----:B------:R-:W-:-:S03]  /*46690*/  IMAD.WIDE R4, R0, 0x2, R10 ;  /* 0x0000000200047825 */ /* 0x000fc600078e020a */
[----:B0-----:R-:W5:Y:S01]  /*466a0*/  LDL.64 R12, [R1+0xab8] ;  /* 0x000ab800010c7983 */ /* 0x001f620000100a00 */
[----:B------:R-:W-:-:S04]  /*466b0*/  IMAD.WIDE R8, R0, 0x2, R20 ;  /* 0x0000000200087825 */ /* 0x000fc800078e0214 */
[C---:B------:R-:W-:Y:S01]  /*466c0*/  IMAD.WIDE R6, R0.reuse, 0x2, R18 ;  /* 0x0000000200067825 */ /* 0x040fe200078e0212 */
[----:B------:R-:W4:Y:S04]  /*466d0*/  LDL.LU R22, [R1+0x5a0] ;  /* 0x0005a00001167983 */ /* 0x000f280000300800 */
[----:B------:R-:W4:Y:S04]  /*466e0*/  LDL.LU R20, [R1+0x5a4] ;  /* 0x0005a40001147983 */ /* 0x000f280000300800 */
[----:B------:R-:W5:Y:S04]  /*466f0*/  LDG.E.U16 R11, desc[UR8][R8.64] ;  /* 0x00000008080b7981 */ /* 0x000f68000c1e1500 */
[----:B------:R2:W5:Y:S04]  /*46700*/  LDG.E.U16 R10, desc[UR8][R6.64] ;  /* 0x00000008060a7981 */ /* 0x000568000c1e1500 */
[----:B------:R-:W5:Y:S04]  /*46710*/  LDL.LU R19, [R1+0x590] ;  /* 0x0005900001137983 */ /* 0x000f680000300800 */
[----:B------:R-:W5:Y:S04]  /*46720*/  LDL.LU R18, [R1+0x594] ;  /* 0x0005940001127983 */ /* 0x000f680000300800 */
[----:B------:R-:W5:Y:S04]  /*46730*/  LDL.LU R17, [R1+0x580] ;  /* 0x0005800001117983 */ /* 0x000f680000300800 */
[----:B------:R-:W5:Y:S04]  /*46740*/  LDL.LU R16, [R1+0x584] ;  /* 0x0005840001107983 */ /* 0x000f680000300800 */
[----:B------:R-:W5:Y:S04]  /*46750*/  LDL.LU R15, [R1+0x570] ;  /* 0x00057000010f7983 */ /* 0x000f680000300800 */
[----:B------:R-:W5:Y:S04]  /*46760*/  LDL.LU R14, [R1+0x574] ;  /* 0x00057400010e7983 */ /* 0x000f680000300800 */
[----:B------:R3:W5:Y:S01]  /*46770*/  LDG.E.U16 R9, desc[UR8][R4.64] ;  /* 0x0000000804097981 */ /* 0x000762000c1e1500 */
[----:B--2---:R-:W-:-:S04]  /*46780*/  IMAD.WIDE R6, R0, 0x2, R28 ;  /* 0x0000000200067825 */ /* 0x004fc800078e021c */
[C---:B---3--:R-:W-:Y:S01]  /*46790*/  IMAD.WIDE R4, R0.reuse, 0x2, R26 ;  /* 0x0000000200047825 */ /* 0x048fe200078e021a */
[----:B------:R-:W2:Y:S04]  /*467a0*/  LDG.E.U16 R8, desc[UR8][R6.64] ;  /* 0x0000000806087981 */ /* 0x000ea8000c1e1500 */
[----:B------:R4:W3:Y:S02]  /*467b0*/  LDG.E.U16 R7, desc[UR8][R4.64] ;  /* 0x0000000804077981 */ /* 0x0008e4000c1e1500 */
[----:B----4-:R-:W-:-:S05]  /*467c0*/  IMAD.WIDE R4, R0, 0x2, R24 ;  /* 0x0000000200047825 */ /* 0x010fca00078e0218 */
[----:B------:R0:W4:Y:S04]  /*467d0*/  LDG.E.U16 R6, desc[UR8][R4.64] ;  /* 0x0000000804067981 */ /* 0x000128000c1e1500 */
[----:B-----5:R-:W-:Y:S04]  /*467e0*/  STL [R1+0x1d88], R11 ;  /* 0x001d880b01007387 */ /* 0x020fe80000100800 */
[----:B------:R-:W-:Y:S04]  /*467f0*/  STL [R1+0x1d8c], R10 ;  /* 0x001d8c0a01007387 */ /* 0x000fe80000100800 */
[----:B------:R-:W-:Y:S01]  /*46800*/  STL [R1+0x1d90], R9 ;  /* 0x001d900901007387 */ /* 0x000fe20000100800 */
[C---:B0-----:R-:W-:Y:S01]  /*46810*/  FMUL R5, R2.reuse, R20 ;  /* 0x0000001402057220 */ /* 0x041fe20000400000 */
[----:B------:R-:W-:-:S02]  /*46820*/  FMUL R4, R2, R19 ;  /* 0x0000001302047220 */ /* 0x000fc40000400000 */
[----:B--2---:R-:W-:Y:S04]  /*46830*/  STL [R1+0x1d94], R8 ;  /* 0x001d940801007387 */ /* 0x004fe80000100800 */
[----:B---3--:R-:W-:Y:S04]  /*46840*/  STL [R1+0x1d98], R7 ;  /* 0x001d980701007387 */ /* 0x008fe80000100800 */
[----:B------:R-:W2:Y:S04]  /*46850*/  LDL.LU R21, [R1+0x4d8] ;  /* 0x0004d80001157983 */ /* 0x000ea80000300800 */
[----:B----4-:R0:W-:Y:S02]  /*46860*/  STL [R1+0x1d9c], R6 ;  /* 0x001d9c0601007387 */ /* 0x0101e40000100800 */
[----:B0-----:R-:W-:-:S05]  /*46870*/  FMUL R6, R2, R22 ;  /* 0x0000001602067220 */ /* 0x001fca0000400000 */
[----:B------:R0:W-:Y:S04]  /*46880*/  STL [R1+0x3d0], R6 ;  /* 0x0003d00601007387 */ /* 0x0001e80000100800 */
[----:B------:R1:W-:Y:S04]  /*46890*/  STL [R1+0x3d4], R5 ;  /* 0x0003d40501007387 */ /* 0x0003e80000100800 */
[----:B------:R3:W-:Y:S01]  /*468a0*/  STL [R1+0x400], R4 ;  /* 0x0004000401007387 */ /* 0x0007e20000100800 */
[C---:B0-----:R-:W-:Y:S01]  /*468b0*/  FMUL R6, R2.reuse, R18 ;  /* 0x0000001202067220 */ /* 0x041fe20000400000 */
[C---:B-1----:R-:W-:Y:S01]  /*468c0*/  FMUL R5, R2.reuse, R17 ;  /* 0x0000001102057220 */ /* 0x042fe20000400000 */
[----:B---3--:R-:W-:-:S03]  /*468d0*/  FMUL R4, R2, R16 ;  /* 0x0000001002047220 */ /* 0x008fc60000400000 */
[----:B------:R-:W-:Y:S04]  /*468e0*/  STL [R1+0x404], R6 ;  /* 0x0004040601007387 */ /* 0x000fe80000100800 */
[----:B------:R-:W3:Y:S04]  /*468f0*/  LDL.LU R11, [R1+0x5a8] ;  /* 0x0005a800010b7983 */ /* 0x000ee80000300800 */
[----:B------:R-:W-:Y:S04]  /*46900*/  STL [R1+0x420], R5 ;  /* 0x0004200501007387 */ /* 0x000fe80000100800 */
[----:B------:R-:W4:Y:S04]  /*46910*/  LDL.LU R10, [R1+0x5ac] ;  /* 0x0005ac00010a7983 */ /* 0x000f280000300800 */
[----:B------:R0:W-:Y:S04]  /*46920*/  STL [R1+0x424], R4 ;  /* 0x0004240401007387 */ /* 0x0001e80000100800 */
[----:B------:R-:W5:Y:S01]  /*46930*/  LDL.LU R9, [R1+0x598] ;  /* 0x0005980001097983 */ /* 0x000f620000300800 */
[C---:B0-----:R-:W-:Y:S01]  /*46940*/  FMUL R4, R2.reuse, R15 ;  /* 0x0000000f02047220 */ /* 0x041fe20000400000 */
[----:B------:R-:W-:-:S04]  /*46950*/  FMUL R2, R2, R14 ;  /* 0x0000000e02027220 */ /* 0x000fc80000400000 */
[----:B------:R0:W-:Y:S04]  /*46960*/  STL [R1+0x450], R4 ;  /* 0x0004500401007387 */ /* 0x0001e80000100800 */
[----:B------:R-:W2:Y:S04]  /*46970*/  LDL.LU R8, [R1+0x59c] ;  /* 0x00059c0001087983 */ /* 0x000ea80000300800 */
[----:B------:R1:W-:Y:S04]  /*46980*/  STL [R1+0x454], R2 ;  /* 0x0004540201007387 */ /* 0x0003e80000100800 */
[----:B------:R-:W2:Y:S04]  /*46990*/  LDL.LU R7, [R1+0x588] ;  /* 0x0005880001077983 */ /* 0x000ea80000300800 */
[----:B------:R-:W2:Y:S04]  /*469a0*/  LDL.LU R6, [R1+0x58c] ;  /* 0x00058c0001067983 */ /* 0x000ea80000300800 */
[----:B------:R-:W2:Y:S01]  /*469b0*/  LDL.LU R16, [R1+0x578] ;  /* 0x0005780001107983 */ /* 0x000ea20000300800 */
[----:B0-----:R-:W-:-:S03]  /*469c0*/  IMAD.WIDE R4, R0, 0x2, R12 ;  /* 0x0000000200047825 */ /* 0x001fc600078e020c */
[----:B-1----:R-:W2:Y:S04]  /*469d0*/  LDL.LU R2, [R1+0x57c] ;  /* 0x00057c0001027983 */ /* 0x002ea80000300800 */
[----:B------:R-:W2:Y:S04]  /*469e0*/  LDL.LU R23, [R1+0x37c] ;  /* 0x00037c0001177983 */ /* 0x000ea80000300800 */
[----:B------:R-:W2:Y:S04]  /*469f0*/  LDL.LU R24, [R1+0x378] ;  /* 0x0003780001187983 */ /* 0x000ea80000300800 */
[----:B------:R-:W2:Y:S04]  /*46a00*/  LDL.LU R25, [R1+0x374] ;  /* 0x0003740001197983 */ /* 0x000ea80000300800 */
[----:B------:R-:W2:Y:S04]  /*46a10*/  LDL.LU R26, [R1+0x370] ;  /* 0x00037000011a7983 */ /* 0x000ea80000300800 */
[----:B------:R-:W2:Y:S04]  /*46a20*/  LDL.LU R27, [R1+0x35c] ;  /* 0x00035c00011b7983 */ /* 0x000ea80000300800 */
[----:B------:R-:W2:Y:S04]  /*46a30*/  LDL.LU R29, [R1+0x358] ;  /* 0x00035800011d7983 */ /* 0x000ea80000300800 */
[----:B------:R-:W2:Y:S04]  /*46a40*/  LDG.E.U16 R4, desc[UR8][R4.64] ;  /* 0x0000000804047981 */ /* 0x000ea8000c1e1500 */
[----:B------:R-:W2:Y:S04]  /*46a50*/  LDL.LU R28, [R1+0x354] ;  /* 0x00035400011c7983 */ /* 0x000ea80000300800 */
[----:B------:R-:W2:Y:S01]  /*46a60*/  LDL.64 R14, [R1+0xab0] ;  /* 0x000ab000010e7983 */ /* 0x000ea20000100a00 */
[C---:B---3--:R-:W-:Y:S01]  /*46a70*/  FMUL R11, R3.reuse, R11 ;  /* 0x0000000b030b7220 */ /* 0x048fe20000400000 */
[C---:B----4-:R-:W-:Y:S01]  /*46a80*/  FMUL R10, R3.reuse, R10 ;  /* 0x0000000a030a7220 */ /* 0x050fe20000400000 */
[----:B-----5:R-:W-:-:S03]  /*46a90*/  FMUL R9, R3, R9 ;  /* 0x0000000903097220 */ /* 0x020fc60000400000 */
[----:B------:R0:W-:Y:S04]  /*46aa0*/  STL [R1+0x3d8], R11 ;  /* 0x0003d80b01007387 */ /* 0x0001e80000100800 */
[----:B------:R1:W-:Y:S04]  /*46ab0*/  STL [R1+0x3dc], R10 ;  /* 0x0003dc0a01007387 */ /* 0x0003e80000100800 */
[----:B------:R-:W3:Y:S04]  /*46ac0*/  LDL.LU R13, [R1+0x5e0] ;  /* 0x0005e000010d7983 */ /* 0x000ee80000300800 */
[----:B------:R4:W-:Y:S04]  /*46ad0*/  STL [R1+0x408], R9 ;  /* 0x0004080901007387 */ /* 0x0009e80000100800 */
[----:B------:R-:W5:Y:S01]  /*46ae0*/  LDL.LU R12, [R1+0x5e4] ;  /* 0x0005e400010c7983 */ /* 0x000f620000300800 */
[C---:B--2---:R-:W-:Y:S01]  /*46af0*/  FMUL R8, R3.reuse, R8 ;  /* 0x0000000803087220 */ /* 0x044fe20000400000 */
[C---:B------:R-:W-:Y:S01]  /*46b00*/  FMUL R7, R3.reuse, R7 ;  /* 0x0000000703077220 */ /* 0x040fe20000400000 */
[----:B------:R-:W-:-:S03]  /*46b10*/  FMUL R6, R3, R6 ;  /* 0x0000000603067220 */ /* 0x000fc60000400000 */
[----:B------:R2:W-:Y:S04]  /*46b20*/  STL [R1+0x40c], R8 ;  /* 0x00040c0801007387 */ /* 0x0005e80000100800 */
[----:B0-----:R-:W3:Y:S04]  /*46b30*/  LDL.LU R11, [R1+0x5f0] ;  /* 0x0005f000010b7983 */ /* 0x001ee80000300800 */
[----:B-1----:R-:W3:Y:S04]  /*46b40*/  LDL.LU R10, [R1+0x5f4] ;  /* 0x0005f400010a7983 */ /* 0x002ee80000300800 */
[----:B----4-:R-:W4:Y:S01]  /*46b50*/  LDL.LU R9, [R1+0x610] ;  /* 0x0006100001097983 */ /* 0x010f220000300800 */
[C---:B------:R-:W-:Y:S01]  /*46b60*/  FMUL R16, R3.reuse, R16 ;  /* 0x0000001003107220 */ /* 0x040fe20000400000 */
[----:B------:R-:W-:-:S02]  /*46b70*/  FMUL R2, R3, R2 ;  /* 0x0000000203027220 */ /* 0x000fc40000400000 */
[----:B--2---:R-:W2:Y:S04]  /*46b80*/  LDL.LU R8, [R1+0x614] ;  /* 0x0006140001087983 */ /* 0x004ea80000300800 */
[----:B------:R0:W-:Y:S04]  /*46b90*/  STL [R1+0x428], R7 ;  /* 0x0004280701007387 */ /* 0x0001e80000100800 */
[----:B0-----:R-:W2:Y:S04]  /*46ba0*/  LDL.LU R7, [R1+0x600] ;  /* 0x0006000001077983 */ /* 0x001ea80000300800 */
[----:B------:R0:W-:Y:S04]  /*46bb0*/  STL [R1+0x42c], R6 ;  /* 0x00042c0601007387 */ /* 0x0001e80000100800 */
[----:B0-----:R-:W2:Y:S04]  /*46bc0*/  LDL.LU R6, [R1+0x604] ;  /* 0x0006040001067983 */ /* 0x001ea80000300800 */
[----:B------:R-:W-:Y:S04]  /*46bd0*/  STL [R1+0x458], R16 ;  /* 0x0004581001007387 */ /* 0x000fe80000100800 */
[----:B------:R-:W-:Y:S04]  /*46be0*/  STL [R1+0x1d34], R4 ;  /* 0x001d340401007387 */ /* 0x000fe80000100800 */
[----:B------:R0:W-:Y:S02]  /*46bf0*/  STL [R1+0x45c], R2 ;  /* 0x00045c0201007387 */ /* 0x0001e40000100800 */
[----:B0-----:R-:W-:Y:S01]  /*46c00*/  IMAD.WIDE R2, R0, 0x2, R14 ;  /* 0x0000000200027825 */ /* 0x001fe200078e020e */
[----:B------:R-:W0:Y:S01]  /*46c10*/  S2R R22, SR_TID.X ;  /* 0x0000000000167919 */ /* 0x000e220000002100 */
[----:B------:R-:W2:Y:S04]  /*46c20*/  LDL.LU R0, [R1+0x1dac] ;  /* 0x001dac0001007983 */ /* 0x000ea80000300800 */
[----:B------:R5:W2:Y:S01]  /*46c30*/  LDG.E.U16 R3, desc[UR8][R2.64] ;  /* 0x0000000802037981 */ /* 0x000aa2000c1e1500 */
[----:B0-----:R-:W-:-:S04]  /*46c40*/  SHF.L.U32 R22, R22, 0x3, RZ ;  /* 0x0000000316167819 */ /* 0x001fc800000006ff */
[----:B------:R-:W-:Y:S01]  /*46c50*/  LOP3.LUT R22, R22, 0xe0, RZ, 0xc0, !PT ;  /* 0x000000e016167812 */ /* 0x000fe200078ec0ff */
[C---:B-----5:R-:W-:Y:S01]  /*46c60*/  FMUL R2, R21.reuse, R12 ;  /* 0x0000000c15027220 */ /* 0x060fe20000400000 */
[C---:B---3--:R-:W-:Y:S01]  /*46c70*/  FMUL R4, R21.reuse, R11 ;  /* 0x0000000b15047220 */ /* 0x048fe20000400000 */
[----:B--2---:R0:W-:Y:S02]  /*46c80*/  STL [R1+0x1d38], R3 ;  /* 0x001d380301007387 */ /* 0x0041e40000100800 */
[----:B0-----:R-:W-:-:S05]  /*46c90*/  FMUL R3, R21, R13 ;  /* 0x0000000d15037220 */ /* 0x001fca0000400000 */
[----:B------:R0:W-:Y:S04]  /*46ca0*/  STL [R1+0x460], R3 ;  /* 0x0004600301007387 */ /* 0x0001e80000100800 */
[----:B------:R4:W-:Y:S04]  /*46cb0*/  STL [R1+0x464], R2 ;  /* 0x0004640201007387 */ /* 0x0009e80000100800 */
[----:B------:R-:W-:Y:S01]  /*46cc0*/  STL [R1+0x480], R4 ;  /* 0x0004800401007387 */ /* 0x000fe20000100800 */
[C---:B0-----:R-:W-:Y:S01]  /*46cd0*/  FMUL R3, R21.reuse, R10 ;  /* 0x0000000a15037220 */ /* 0x041fe20000400000 */
[----:B----4-:R-:W-:-:S04]  /*46ce0*/  FMUL R2, R21, R9 ;  /* 0x0000000915027220 */ /* 0x010fc80000400000 */
[----:B------:R0:W-:Y:S04]  /*46cf0*/  STL [R1+0x484], R3 ;  /* 0x0004840301007387 */ /* 0x0001e80000100800 */
[----:B------:R1:W-:Y:S01]  /*46d00*/  STL [R1+0x4a0], R2 ;  /* 0x0004a00201007387 */ /* 0x0003e20000100800 */
[C---:B0-----:R-:W-:Y:S01]  /*46d10*/  FMUL R3, R21.reuse, R8 ;  /* 0x0000000815037220 */ /* 0x041fe20000400000 */
[----:B-1----:R-:W-:-:S04]  /*46d20*/  FMUL R2, R21, R7 ;  /* 0x0000000715027220 */ /* 0x002fc80000400000 */
[----:B------:R-:W-:Y:S04]  /*46d30*/  STL [R1+0x4a4], R3 ;  /* 0x0004a40301007387 */ /* 0x000fe80000100800 */
[----:B------:R-:W0:Y:S04]  /*46d40*/  LDS R3, [R22+UR5+0x41f00] ;  /* 0x041f000516037984 */ /* 0x000e280008000800 */
[----:B------:R-:W-:Y:S04]  /*46d50*/  STL [R1+0x4d0], R2 ;  /* 0x0004d00201007387 */ /* 0x000fe80000100800 */
[----:B------:R-:W1:Y:S01]  /*46d60*/  LDS R2, [R22+UR5+0x41e00] ;  /* 0x041e000516027984 */ /* 0x000e620008000800 */
[----:B------:R-:W-:Y:S01]  /*46d70*/  FMUL R4, R21, R6 ;  /* 0x0000000615047220 */ /* 0x000fe20000400000 */
[----:B------:R-:W-:Y:S06]  /*46d80*/  BAR.SYNC.DEFER_BLOCKING 0x0 ;  /* 0x0000000000007b1d */ /* 0x000fec0000010000 */
[----:B------:R-:W-:Y:S04]  /*46d90*/  STL [R1+0x4d4], R4 ;  /* 0x0004d40401007387 */ /* 0x000fe80000100800 */
[----:B0-----:R-:W-:Y:S04]  /*46da0*/  STL [R1+0x674], R3 ;  /* 0x0006740301007387 */ /* 0x001fe80000100800 */
[----:B-1----:R-:W-:Y:S04]  /*46db0*/  STL [R1+0x670], R2 ;  /* 0x0006700201007387 */ /* 0x002fe80000100800 */
[----:B------:R-:W2:Y:S04]  /*46dc0*/  LDL.LU R6, [R1+0x344] ;  /* 0x0003440001067983 */ /* 0x000ea80000300800 */
        /* <DEDUP_REMOVED lines=35> */
[----:B-1----:R-:W3:Y:S04]  /*47000*/  LDL.LU R28, [R1+0x14] ;  /* 0x00001400011c7983 */ /* 0x002ee80000300800 */
        /* <DEDUP_REMOVED lines=58> */
[----:B------:R-:W-:Y:S04]  /*473b0*/  STS.U16 [R0+UR5+0x48800], R3 ;  /* 0x0488000300007988 */ /* 0x000fe80008000405 */
[----:B------:R-:W-:Y:S04]  /*473c0*/  STS.U16 [R0+UR5+0x48c00], R2 ;  /* 0x048c000200007988 */ /* 0x000fe80008000405 */
[----:B------:R-:W-:Y:S04]  /*473d0*/  STS.U16 [R0+UR5+0x49000], R4 ;  /* 0x0490000400007988 */ /* 0x000fe80008000405 */
[----:B------:R-:W-:Y:S04]  /*473e0*/  STS.U16 [R0+UR5+0x49400], R5 ;  /* 0x0494000500007988 */ /* 0x000fe80008000405 */
[----:B--2---:R0:W-:Y:S04]  /*473f0*/  STS.U16 [R0+UR5+0x49800], R28 ;  /* 0x0498001c00007988 */ /* 0x0041e80008000405 */
[----:B------:R1:W-:Y:S04]  /*47400*/  STS.U16 [R0+UR5+0x49c00], R29 ;  /* 0x049c001d00007988 */ /* 0x0003e80008000405 */
[----:B------:R2:W-:Y:S04]  /*47410*/  STS.U16 [R0+UR5+0x4a000], R27 ;  /* 0x04a0001b00007988 */ /* 0x0005e80008000405 */
[----:B------:R1:W-:Y:S04]  /*47420*/  STS.U16 [R0+UR5+0x4a400], R26 ;  /* 0x04a4001a00007988 */ /* 0x0003e80008000405 */
[----:B0-----:R-:W3:Y:S04]  /*47430*/  LDL.LU R28, [R1+0x1d3c] ;  /* 0x001d3c00011c7983 */ /* 0x001ee80000300800 */
[----:B------:R-:W3:Y:S04]  /*47440*/  LDL.LU R3, [R1+0x800] ;  /* 0x0008000001037983 */ /* 0x000ee80000300800 */
[----:B------:R-:W3:Y:S04]  /*47450*/  LDL.LU R2, [R1+0x804] ;  /* 0x0008040001027983 */ /* 0x000ee80000300800 */
[----:B------:R-:W3:Y:S04]  /*47460*/  LDL.LU R4, [R1+0x7f8] ;  /* 0x0007f80001047983 */ /* 0x000ee80000300800 */
[----:B------:R-:W3:Y:S04]  /*47470*/  LDL.LU R5, [R1+0x7fc] ;  /* 0x0007fc0001057983 */ /* 0x000ee80000300800 */
[----:B-1----:R-:W3:Y:S04]  /*47480*/  LDL.LU R29, [R1+0x80c] ;  /* 0x00080c00011d7983 */ /* 0x002ee80000300800 */
[----:B--2---:R-:W3:Y:S04]  /*47490*/  LDL.LU R27, [R1+0x808] ;  /* 0x00080800011b7983 */ /* 0x004ee80000300800 */
[----:B------:R-:W2:Y:S04]  /*474a0*/  LDL.LU R26, [R1+0x814] ;  /* 0x00081400011a7983 */ /* 0x000ea80000300800 */
[----:B------:R0:W-:Y:S04]  /*474b0*/  STS.U16 [R0+UR5+0x4a800], R25 ;  /* 0x04a8001900007988 */ /* 0x0001e80008000405 */
[----:B------:R1:W-:Y:S04]  /*474c0*/  STS.U16 [R0+UR5+0x4ac00], R24 ;  /* 0x04ac001800007988 */ /* 0x0003e80008000405 */
[----:B------:R0:W-:Y:S04]  /*474d0*/  STS.U16 [R0+UR5+0x4b000], R23 ;  /* 0x04b0001700007988 */ /* 0x0001e80008000405 */
[----:B------:R0:W-:Y:S04]  /*474e0*/  STS.U16 [R0+UR5+0x4b400], R22 ;  /* 0x04b4001600007988 */ /* 0x0001e80008000405 */
[----:B------:R1:W-:Y:S04]  /*474f0*/  STS.U16 [R0+UR5+0x4b800], R21 ;  /* 0x04b8001500007988 */ /* 0x0003e80008000405 */
[----:B------:R4:W-:Y:S04]  /*47500*/  STS.U16 [R0+UR5+0x4bc00], R20 ;  /* 0x04bc001400007988 */ /* 0x0009e80008000405 */
[----:B0-----:R-:W2:Y:S04]  /*47510*/  LDL.LU R25, [R1+0x810] ;  /* 0x0008100001197983 */ /* 0x001ea80000300800 */
[----:B-1----:R-:W2:Y:S04]  /*47520*/  LDL.LU R24, [R1+0x83c] ;  /* 0x00083c0001187983 */ /* 0x002ea80000300800 */
[----:B------:R-:W2:Y:S04]  /*47530*/  LDL.LU R23, [R1+0x828] ;  /* 0x0008280001177983 */ /* 0x000ea80000300800 */
[----:B------:R-:W2:Y:S04]  /*47540*/  LDL.LU R22, [R1+0x85c] ;  /* 0x00085c0001167983 */ /* 0x000ea80000300800 */
[----:B------:R-:W2:Y:S04]  /*47550*/  LDL.LU R21, [R1+0x850] ;  /* 0x0008500001157983 */ /* 0x000ea80000300800 */
[----:B----4-:R-:W4:Y:S04]  /*47560*/  LDL.LU R20, [R1+0x864] ;  /* 0x0008640001147983 */ /* 0x010f280000300800 */
[----:B------:R0:W-:Y:S04]  /*47570*/  STS.U16 [R0+UR5+0x4c000], R19 ;  /* 0x04c0001300007988 */ /* 0x0001e80008000405 */
[----:B------:R1:W-:Y:S04]  /*47580*/  STS.U16 [R0+UR5+0x4c400], R18 ;  /* 0x04c4001200007988 */ /* 0x0003e80008000405 */
[----:B------:R0:W-:Y:S04]  /*47590*/  STS.U16 [R0+UR5+0x4c800], R17 ;  /* 0x04c8001100007988 */ /* 0x0001e80008000405 */
[----:B------:R0:W-:Y:S04]  /*475a0*/  STS.U16 [R0+UR5+0x4cc00], R16 ;  /* 0x04cc001000007988 */ /* 0x0001e80008000405 */
[----:B------:R1:W-:Y:S04]  /*475b0*/  STS.U16 [R0+UR5+0x4d000], R15 ;  /* 0x04d0000f00007988 */ /* 0x0003e80008000405 */
[----:B------:R5:W-:Y:S04]  /*475c0*/  STS.U16 [R0+UR5+0x4d400], R14 ;  /* 0x04d4000e00007988 */ /* 0x000be80008000405 */
[----:B0-----:R-:W4:Y:S04]  /*475d0*/  LDL.LU R19, [R1+0x860] ;  /* 0x0008600001137983 */ /* 0x001f280000300800 */
[----:B-1----:R-:W2:Y:S04]  /*475e0*/  LDL.LU R18, [R1+0x86c] ;  /* 0x00086c0001127983 */ /* 0x002ea80000300800 */
[----:B------:R-:W2:Y:S04]  /*475f0*/  LDL.LU R17, [R1+0x868] ;  /* 0x0008680001117983 */ /* 0x000ea80000300800 */
[----:B------:R-:W2:Y:S04]  /*47600*/  LDL.LU R16, [R1+0x874] ;  /* 0x0008740001107983 */ /* 0x000ea80000300800 */
[----:B------:R-:W2:Y:S04]  /*47610*/  LDL.LU R15, [R1+0x870] ;  /* 0x00087000010f7983 */ /* 0x000ea80000300800 */
[----:B-----5:R-:W5:Y:S04]  /*47620*/  LDL.LU R14, [R1+0x87c] ;  /* 0x00087c00010e7983 */ /* 0x020f680000300800 */
[----:B------:R0:W-:Y:S04]  /*47630*/  STS.U16 [R0+UR5+0x4d800], R13 ;  /* 0x04d8000d00007988 */ /* 0x0001e80008000405 */
[----:B0-----:R-:W5:Y:S04]  /*47640*/  LDL.LU R13, [R1+0x878] ;  /* 0x00087800010d7983 */ /* 0x001f680000300800 */
[----:B------:R5:W-:Y:S02]  /*47650*/  STS.U16 [R0+UR5+0x4dc00], R12 ;  /* 0x04dc000c00007988 */ /* 0x000be40008000405 */
[----:B-----5:R-:W-:-:S02]  /*47660*/  F2FP.BF16.F32.PACK_AB R12, R13, R14 ;  /* 0x0000000e0d0c723e */ /* 0x020fc400000010ff */
[----:B--2---:R-:W-:Y:S02]  /*47670*/  F2FP.BF16.F32.PACK_AB R14, R17, R18 ;  /* 0x00000012110e723e */ /* 0x004fe400000010ff */
[----:B------:R-:W-:Y:S02]  /*47680*/  F2FP.BF16.F32.PACK_AB R17, R23, R24 ;  /* 0x000000181711723e */ /* 0x000fe400000010ff */
[----:B------:R-:W2:Y:S01]  /*47690*/  LDL.LU R24, [R1+0x39c] ;  /* 0x00039c0001187983 */ /* 0x000ea20000300800 */
[----:B------:R-:W-:-:S03]  /*476a0*/  F2FP.BF16.F32.PACK_AB R18, R25, R26 ;  /* 0x0000001a1912723e */ /* 0x000fc600000010ff */
[----:B--2---:R-:W-:Y:S04]  /*476b0*/  STL [R1+0x1d04], R24 ;  /* 0x001d041801007387 */ /* 0x004fe80000100800 */
[----:B------:R-:W2:Y:S01]  /*476c0*/  LDL.LU R25, [R1+0x5b0] ;  /* 0x0005b00001197983 */ /* 0x000ea20000300800 */
[----:B------:R-:W-:-:S03]  /*476d0*/  F2FP.BF16.F32.PACK_AB R13, R15, R16 ;  /* 0x000000100f0d723e */ /* 0x000fc600000010ff */
[----:B--2---:R-:W-:Y:S04]  /*476e0*/  STL [R1+0x1d08], R25 ;  /* 0x001d081901007387 */ /* 0x004fe80000100800 */
[----:B------:R-:W2:Y:S01]  /*476f0*/  LDL.LU R26, [R1+0x394] ;  /* 0x00039400011a7983 */ /* 0x000ea20000300800 */
[----:B----4-:R-:W-:Y:S02]  /*47700*/  F2FP.BF16.F32.PACK_AB R15, R19, R20 ;  /* 0x00000014130f723e */ /* 0x010fe400000010ff */
[----:B---3--:R-:W-:Y:S01]  /*47710*/  F2FP.BF16.F32.PACK_AB R19, R27, R29 ;  /* 0x0000001d1b13723e */ /* 0x008fe200000010ff */
[----:B--2---:R-:W-:Y:S04]  /*47720*/  STL [R1+0x1d0c], R26 ;  /* 0x001d0c1a01007387 */ /* 0x004fe80000100800 */
[----:B------:R-:W2:Y:S01]  /*47730*/  LDL.LU R29, [R1+0x398] ;  /* 0x00039800011d7983 */ /* 0x000ea20000300800 */
[----:B------:R-:W-:-:S02]  /*47740*/  F2FP.BF16.F32.PACK_AB R20, R3, R2 ;  /* 0x000000020314723e */ /* 0x000fc400000010ff */
[----:B------:R-:W-:Y:S02]  /*47750*/  F2FP.BF16.F32.PACK_AB R16, R21, R22 ;  /* 0x000000161510723e */ /* 0x000fe400000010ff */
[----:B------:R-:W-:Y:S01]  /*47760*/  F2FP.BF16.F32.PACK_AB R21, R4, R5 ;  /* 0x000000050415723e */ /* 0x000fe200000010ff */
[----:B------:R0:W-:Y:S04]  /*47770*/  STS.U16 [R0+UR5+0x4f400], R6 ;  /* 0x04f4000600007988 */ /* 0x0001e80008000405 */
[----:B--2---:R-:W-:Y:S04]  /*47780*/  STL [R1+0x1d10], R29 ;  /* 0x001d101d01007387 */ /* 0x004fe80000100800 */
[----:B------:R-:W2:Y:S04]  /*47790*/  LDL.LU R3, [R1+0x7ec] ;  /* 0x0007ec0001037983 */ /* 0x000ea80000300800 */
[----:B------:R-:W2:Y:S04]  /*477a0*/  LDL.LU R22, [R1+0x7f4] ;  /* 0x0007f40001167983 */ /* 0x000ea80000300800 */
[----:B------:R-:W3:Y:S04]  /*477b0*/  LDL.LU R4, [R1+0x7dc] ;  /* 0x0007dc0001047983 */ /* 0x000ee80000300800 */
[----:B------:R-:W3:Y:S04]  /*477c0*/  LDL.LU R23, [R1+0x7e4] ;  /* 0x0007e40001177983 */ /* 0x000ee80000300800 */
[----:B------:R-:W4:Y:S04]  /*477d0*/  LDL.LU R27, [R1+0x7d4] ;  /* 0x0007d400011b7983 */ /* 0x000f280000300800 */
[----:B------:R-:W5:Y:S04]  /*477e0*/  LDL.LU R5, [R1+0x7bc] ;  /* 0x0007bc0001057983 */ /* 0x000f680000300800 */
[----:B0-----:R-:W2:Y:S04]  /*477f0*/  LDL.LU R6, [R1+0x7b0] ;  /* 0x0007b00001067983 */ /* 0x001ea80000300800 */
[----:B------:R-:W-:Y:S04]  /*47800*/  STS.U16 [R0+UR5+0x4f000], R7 ;  /* 0x04f0000700007988 */ /* 0x000fe80008000405 */
[----:B--2---:R0:W-:Y:S04]  /*47810*/  STL [R1+0x1d30], R6 ;  /* 0x001d300601007387 */ /* 0x0041e80000100800 */
[----:B0-----:R-:W5:Y:S04]  /*47820*/  LDL.LU R6, [R1+0x7b4] ;  /* 0x0007b40001067983 */ /* 0x001f680000300800 */
[----:B------:R-:W2:Y:S04]  /*47830*/  LDL.LU R7, [R1+0x7a8] ;  /* 0x0007a80001077983 */ /* 0x000ea80000300800 */
[----:B------:R-:W-:Y:S04]  /*47840*/  STS.U16 [R0+UR5+0x4ec00], R8 ;  /* 0x04ec000800007988 */ /* 0x000fe80008000405 */
[----:B--2---:R0:W-:Y:S04]  /*47850*/  STL [R1+0x1d2c], R7 ;  /* 0x001d2c0701007387 */ /* 0x0041e80000100800 */
[----:B0-----:R-:W2:Y:S04]  /*47860*/  LDL.LU R7, [R1+0x7ac] ;  /* 0x0007ac0001077983 */ /* 0x001ea80000300800 */
        /* <DEDUP_REMOVED lines=13> */
[----:B--2---:R0:W-:Y:S04]  /*47940*/  STL [R1+0x1d1c], R11 ;  /* 0x001d1c0b01007387 */ /* 0x0041e80000100800 */
[----:B0-----:R-:W2:Y:S04]  /*47950*/  LDL.LU R11, [R1+0x78c] ;  /* 0x00078c00010b7983 */ /* 0x001ea80000300800 */
[----:B------:R-:W2:Y:S04]  /*47960*/  LDL.LU R29, [R1+0x774] ;  /* 0x00077400011d7983 */ /* 0x000ea80000300800 */
[----:B--2---:R0:W-:Y:S04]  /*47970*/  STL [R1+0x1d14], R29 ;  /* 0x001d141d01007387 */ /* 0x0041e80000100800 */
[----:B0-----:R-:W2:Y:S01]  /*47980*/  LDL.LU R29, [R1+0x77c] ;  /* 0x00077c00011d7983 */ /* 0x001ea20000300800 */
[----:B------:R-:W-:Y:S01]  /*47990*/  VIADD R2, R28, UR5 ;  /* 0x000000051c027c36 */ /* 0x000fe20008000000 */
[----:B------:R-:W-:-:S02]  /*479a0*/  F2FP.BF16.F32.PACK_AB R22, R3, R22 ;  /* 0x000000160316723e */ /* 0x000fc400000010ff */
[----:B---3--:R-:W-:Y:S01]  /*479b0*/  F2FP.BF16.F32.PACK_AB R23, R4, R23 ;  /* 0x000000170417723e */ /* 0x008fe200000010ff */
[----:B--2---:R0:W-:Y:S04]  /*479c0*/  STL [R1+0x1d18], R29 ;  /* 0x001d181d01007387 */ /* 0x0041e80000100800 */
[----:B0-----:R-:W2:Y:S04]  /*479d0*/  LDL.LU R29, [R1+0x784] ;  /* 0x00078400011d7983 */ /* 0x001ea80000300800 */
[----:B------:R-:W3:Y:S04]  /*479e0*/  LDL.LU R26, [R1+0x76c] ;  /* 0x00076c00011a7983 */ /* 0x000ee80000300800 */
[----:B------:R-:W2:Y:S04]  /*479f0*/  LDL.LU R25, [R1+0x760] ;  /* 0x0007600001197983 */ /* 0x000ea80000300800 */
[----:B------:R-:W2:Y:S04]  /*47a00*/  LDL.LU R24, [R1+0x754] ;  /* 0x0007540001187983 */ /* 0x000ea80000300800 */
[----:B------:R-:W2:Y:S04]  /*47a10*/  LDL.LU R28, [R1+0x5dc] ;  /* 0x0005dc00011c7983 */ /* 0x000ea80000300800 */
[----:B------:R-:W2:Y:S04]  /*47a20*/  LDL.LU R3, [R1+0x1d38] ;  /* 0x001d380001037983 */ /* 0x000ea80000300800 */
[----:B------:R-:W2:Y:S04]  /*47a30*/  LDL.LU R4, [R1+0x1d34] ;  /* 0x001d340001047983 */ /* 0x000ea80000300800 */
[----:B--2---:R0:W-:Y:S04]  /*47a40*/  STS.U16 [R0+UR5+0x4f800], R4 ;  /* 0x04f8000400007988 */ /* 0x0041e80008000405 */
[----:B0-----:R-:W4:Y:S04]  /*47a50*/  LDL.LU R4, [R1+0x7cc] ;  /* 0x0007cc0001047983 */ /* 0x001f280000300800 */
[----:B------:R0:W-:Y:S04]  /*47a60*/  STS.U16 [R0+UR5+0x4fc00], R3 ;  /* 0x04fc000300007988 */ /* 0x0001e80008000405 */
[----:B------:R1:W-:Y:S04]  /*47a70*/  STSM.16.M88.4 [R2+0x50000], R12 ;  /* 0x0500000c02007844 */ /* 0x0003e80000000200 */
[----:B------:R2:W-:Y:S04]  /*47a80*/  STSM.16.M88.4 [R2+0x51000], R16 ;  /* 0x0510001002007844 */ /* 0x0005e80000000200 */
[----:B0-----:R-:W3:Y:S04]  /*47a90*/  LDL.LU R3, [R1+0x5b4] ;  /* 0x0005b40001037983 */ /* 0x001ee80000300800 */
[----:B------:R-:W3:Y:S04]  /*47aa0*/  LDL.LU R0, [R1+0x5b8] ;  /* 0x0005b80001007983 */ /* 0x000ee80000300800 */
[----:B-1----:R-:W3:Y:S04]  /*47ab0*/  LDL.LU R12, [R1+0x780] ;  /* 0x00078000010c7983 */ /* 0x002ee80000300800 */
[----:B------:R-:W3:Y:S04]  /*47ac0*/  LDL.LU R13, [R1+0x778] ;  /* 0x00077800010d7983 */ /* 0x000ee80000300800 */
[----:B------:R-:W3:Y:S04]  /*47ad0*/  LDL.LU R14, [R1+0x770] ;  /* 0x00077000010e7983 */ /* 0x000ee80000300800 */
[----:B------:R-:W3:Y:S04]  /*47ae0*/  LDL.LU R15, [R1+0x768] ;  /* 0x00076800010f7983 */ /* 0x000ee80000300800 */
[----:B--2---:R-:W2:Y:S04]  /*47af0*/  LDL.LU R16, [R1+0x75c] ;  /* 0x00075c0001107983 */ /* 0x004ea80000300800 */
[----:B------:R-:W2:Y:S04]  /*47b00*/  LDL.LU R17, [R1+0x70c] ;  /* 0x00070c0001117983 */ /* 0x000ea80000300800 */
[----:B------:R-:W2:Y:S04]  /*47b10*/  LDL.LU R18, [R1+0x5d8] ;  /* 0x0005d80001127983 */ /* 0x000ea80000300800 */
[----:B------:R-:W2:Y:S04]  /*47b20*/  LDL.LU R19, [R1+0x5c8] ;  /* 0x0005c80001137983 */ /* 0x000ea80000300800 */
[----:B------:R0:W-:Y:S01]  /*47b30*/  STSM.16.M88.4 [R2+0x52000], R20 ;  /* 0x0520001402007844 */ /* 0x0001e20000000200 */
[----:B-----5:R-:W-:-:S03]  /*47b40*/  F2FP.BF16.F32.PACK_AB R5, R6, R5 ;  /* 0x000000050605723e */ /* 0x020fc600000010ff */
[----:B0-----:R-:W5:Y:S04]  /*47b50*/  LDL.LU R20, [R1+0x5cc] ;  /* 0x0005cc0001147983 */ /* 0x001f680000300800 */
[----:B------:R-:W2:Y:S04]  /*47b60*/  LDL.LU R21, [R1+0x5c4] ;  /* 0x0005c40001157983 */ /* 0x000ea80000300800 */
[----:B------:R-:W2:Y:S04]  /*47b70*/  LDL.LU R22, [R1+0x5bc] ;  /* 0x0005bc0001167983 */ /* 0x000ea80000300800 */
[----:B------:R-:W2:Y:S01]  /*47b80*/  LDL.LU R23, [R1+0x5c0] ;  /* 0x0005c00001177983 */ /* 0x000ea20000300800 */
[----:B----4-:R-:W-:-:S03]  /*47b90*/  F2FP.BF16.F32.PACK_AB R4, R4, R27 ;  /* 0x0000001b0404723e */ /* 0x010fc600000010ff */
[----:B------:R-:W4:Y:S04]  /*47ba0*/  LDL R27, [R1+0x668] ;  /* 0x00066800011b7983 */ /* 0x000f280000100800 */
[----:B------:R-:W2:Y:S02]  /*47bb0*/  LDL.LU R6, [R1+0x1d30] ;  /* 0x001d300001067983 */ /* 0x000ea40000300800 */
[----:B--2---:R-:W-:Y:S02]  /*47bc0*/  F2FP.BF16.F32.PACK_AB R6, R7, R6 ;  /* 0x000000060706723e */ /* 0x004fe400000010ff */
[----:B------:R-:W2:Y:S02]  /*47bd0*/  LDL.LU R7, [R1+0x1d2c] ;  /* 0x001d2c0001077983 */ /* 0x000ea40000300800 */
[----:B--2---:R-:W-:-:S02]  /*47be0*/  F2FP.BF16.F32.PACK_AB R7, R8, R7 ;  /* 0x000000070807723e */ /* 0x004fc400000010ff */
[----:B------:R-:W2:Y:S02]  /*47bf0*/  LDL.LU R8, [R1+0x1d28] ;  /* 0x001d280001087983 */ /* 0x000ea40000300800 */
[----:B--2---:R-:W-:Y:S02]  /*47c00*/  F2FP.BF16.F32.PACK_AB R8, R9, R8 ;  /* 0x000000080908723e */ /* 0x004fe400000010ff */
[----:B------:R-:W2:Y:S02]  /*47c10*/  LDL.LU R9, [R1+0x1d24] ;  /* 0x001d240001097983 */ /* 0x000ea40000300800 */
[----:B--2---:R-:W-:Y:S02]  /*47c20*/  F2FP.BF16.F32.PACK_AB R9, R10, R9 ;  /* 0x000000090a09723e */ /* 0x004fe400000010ff */
[----:B------:R-:W2:Y:S02]  /*47c30*/  LDL.LU R10, [R1+0x1d20] ;  /* 0x001d2000010a7983 */ /* 0x000ea40000300800 */
[----:B--2---:R-:W-:-:S02]  /*47c40*/  F2FP.BF16.F32.PACK_AB R10, R11, R10 ;  /* 0x0000000a0b0a723e */ /* 0x004fc400000010ff */
[----:B------:R-:W2:Y:S02]  /*47c50*/  LDL.LU R11, [R1+0x1d1c] ;  /* 0x001d1c00010b7983 */ /* 0x000ea40000300800 */
[----:B--2---:R-:W-:Y:S02]  /*47c60*/  F2FP.BF16.F32.PACK_AB R11, R29, R11 ;  /* 0x0000000b1d0b723e */ /* 0x004fe400000010ff */
[----:B------:R-:W3:Y:S02]  /*47c70*/  LDL.LU R29, [R1+0x1d18] ;  /* 0x001d1800011d7983 */ /* 0x000ee40000300800 */
[----:B---3--:R-:W-:Y:S02]  /*47c80*/  F2FP.BF16.F32.PACK_AB R12, R29, R12 ;  /* 0x0000000c1d0c723e */ /* 0x008fe400000010ff */
[----:B------:R-:W2:Y:S01]  /*47c90*/  LDL.LU R29, [R1+0x1d14] ;  /* 0x001d1400011d7983 */ /* 0x000ea20000300800 */
[----:B------:R-:W-:Y:S02]  /*47ca0*/  F2FP.BF16.F32.PACK_AB R14, R26, R14 ;  /* 0x0000000e1a0e723e */ /* 0x000fe400000010ff */
[----:B------:R-:W-:-:S02]  /*47cb0*/  F2FP.BF16.F32.PACK_AB R15, R25, R15 ;  /* 0x0000000f190f723e */ /* 0x000fc400000010ff */
[----:B------:R-:W-:Y:S02]  /*47cc0*/  F2FP.BF16.F32.PACK_AB R16, R24, R16 ;  /* 0x000000101810723e */ /* 0x000fe400000010ff */
[----:B------:R-:W-:Y:S02]  /*47cd0*/  F2FP.BF16.F32.PACK_AB R17, R28, R17 ;  /* 0x000000111c11723e */ /* 0x000fe400000010ff */
[----:B--2---:R-:W-:Y:S02]  /*47ce0*/  F2FP.BF16.F32.PACK_AB R13, R29, R13 ;  /* 0x0000000d1d0d723e */ /* 0x004fe400000010ff */
[----:B------:R-:W2:Y:S04]  /*47cf0*/  LDL.LU R29, [R1+0x1d10] ;  /* 0x001d1000011d7983 */ /* 0x000ea80000300800 */
[----:B------:R-:W2:Y:S04]  /*47d00*/  LDL.LU R26, [R1+0x1d0c] ;  /* 0x001d0c00011a7983 */ /* 0x000ea80000300800 */
[----:B------:R-:W3:Y:S04]  /*47d10*/  LDL.LU R25, [R1+0x1d08] ;  /* 0x001d080001197983 */ /* 0x000ee80000300800 */
[----:B------:R-:W3:Y:S04]  /*47d20*/  LDL.LU R24, [R1+0x1d04] ;  /* 0x001d040001187983 */ /* 0x000ee80000300800 */
[----:B------:R-:W4:Y:S01]  /*47d30*/  LDL.LU R28, [R1+0x1d00] ;  /* 0x001d0000011c7983 */ /* 0x000f220000300800 */
[----:B-----5:R-:W-:-:S02]  /*47d40*/  F2FP.BF16.F32.PACK_AB R18, R20, R18 ;  /* 0x000000121412723e */ /* 0x020fc400000010ff */
[----:B------:R-:W-:Y:S02]  /*47d50*/  F2FP.BF16.F32.PACK_AB R19, R21, R19 ;  /* 0x000000131513723e */ /* 0x000fe400000010ff */
[----:B------:R-:W-:Y:S02]  /*47d60*/  F2FP.BF16.F32.PACK_AB R20, R22, R23 ;  /* 0x000000171614723e */ /* 0x000fe400000010ff */
[----:B------:R-:W-:Y:S01]  /*47d70*/  F2FP.BF16.F32.PACK_AB R21, R3, R0 ;  /* 0x000000000315723e */ /* 0x000fe200000010ff */
[----:B------:R-:W-:Y:S04]  /*47d80*/  STSM.16.M88.4 [R2+0x53000], R4 ;  /* 0x0530000402007844 */ /* 0x000fe80000000200 */
[----:B------:R-:W-:Y:S04]  /*47d90*/  STSM.16.M88.4 [R2+0x54000], R8 ;  /* 0x0540000802007844 */ /* 0x000fe80000000200 */
[----:B------:R-:W-:Y:S04]  /*47da0*/  STSM.16.M88.4 [R2+0x55000], R12 ;  /* 0x0550000c02007844 */ /* 0x000fe80000000200 */
[----:B------:R-:W-:Y:S01]  /*47db0*/  STSM.16.M88.4 [R2+0x56000], R16 ;  /* 0x0560001002007844 */ /* 0x000fe20000000200 */
[----:B--2---:R-:W-:-:S02]  /*47dc0*/  F2FP.BF16.F32.PACK_AB R23, R26, R29 ;  /* 0x0000001d1a17723e */ /* 0x004fc400000010ff */
[----:B---3--:R-:W-:-:S05]  /*47dd0*/  F2FP.BF16.F32.PACK_AB R22, R24, R25 ;  /* 0x000000191816723e */ /* 0x008fca00000010ff */
[----:B------:R-:W-:Y:S01]  /*47de0*/  STSM.16.M88.4 [R2+0x57000], R20 ;  /* 0x0570001402007844 */ /* 0x000fe20000000200 */
[----:B------:R-:W-:Y:S06]  /*47df0*/  BAR.SYNC.DEFER_BLOCKING 0x0 ;  /* 0x0000000000007b1d */ /* 0x000fec0000010000 */
[----:B----4-:R-:W0:Y:S04]  /*47e00*/  LDSM.16.M88.4 R4, [R28+UR5+0x50000] ;  /* 0x050000051c04783b */ /* 0x010e280008000200 */
[----:B------:R-:W-:Y:S04]  /*47e10*/  LDSM.16.M88.4 R20, [R27+UR5+0x48000] ;  /* 0x048000051b14783b */ /* 0x000fe80008000200 */
[----:B------:R-:W-:Y:S04]  /*47e20*/  LDSM.16.M88.4 R16, [R28+UR5+0x50800] ;  /* 0x050800051c10783b */ /* 0x000fe80008000200 */
[----:B------:R-:W-:Y:S01]  /*47e30*/  LDSM.16.M88.4 R12, [R28+UR5+0x51000] ;  /* 0x051000051c0c783b */ /* 0x000fe20008000200 */
[----:B0-----:R-:W-:Y:S01]  /*47e40*/  MOV R29, R4 ;  /* 0x00000004001d7202 */ /* 0x001fe20000000f00 */
[----:B------:R-:W-:Y:S01]  /*47e50*/  IMAD.MOV.U32 R3, RZ, RZ, R5 ;  /* 0x000000ffff037224 */ /* 0x000fe200078e0005 */
[----:B------:R-:W-:Y:S01]  /*47e60*/  MOV R2, R6 ;  /* 0x0000000600027202 */ /* 0x000fe20000000f00 */
[----:B------:R-:W-:-:S02]  /*47e70*/  IMAD.MOV.U32 R0, RZ, RZ, R7 ;  /* 0x000000ffff007224 */ /* 0x000fc400078e0007 */
[----:B------:R-:W0:Y:S04]  /*47e80*/  LDSM.16.M88.4 R4, [R27+UR5+0x40000] ;  /* 0x040000051b04783b */ /* 0x000e280008000200 */
[----:B0-----:R-:W-:Y:S01]  /*47e90*/  STL.64 [R1+0x10], R4 ;  /* 0x0000100401007387 */ /* 0x001fe20000100a00 */
[----:B------:R-:W-:-:S03]  /*47ea0*/  MOV R9, R4 ;  /* 0x0000000400097202 */ /* 0x000fc60000000f00 */
[----:B------:R-:W-:Y:S01]  /*47eb0*/  STL.64 [R1+0x18], R6 ;  /* 0x0000180601007387 */ /* 0x000fe20000100a00 */
[----:B------:R-:W-:-:S03]  /*47ec0*/  IMAD.MOV.U32 R8, RZ, RZ, R5 ;  /* 0x000000ffff087224 */ /* 0x000fc600078e0005 */
[----:B------:R-:W0:Y:S04]  /*47ed0*/  LDSM.16.M88.4 R4, [R27+UR5+0x44000] ;  /* 0x044000051b04783b */ /* 0x000e280008000200 */
[----:B------:R-:W1:Y:S04]  /*47ee0*/  LDSM.16.M88.4 R24, [R27+UR5+0x4c000] ;  /* 0x04c000051b18783b */ /* 0x000e680008000200 */
[----:B------:R-:W-:Y:S04]  /*47ef0*/  STL [R1+0x1b94], R23 ;  /* 0x001b941701007387 */ /* 0x000fe80000100800 */
[----:B0-----:R-:W-:Y:S04]  /*47f00*/  STL.64 [R1], R4 ;  /* 0x0000000401007387 */ /* 0x001fe80000100a00 */
[----:B------:R-:W-:Y:S04]  /*47f10*/  STL.64 [R1+0x8], R6 ;  /* 0x0000080601007387 */ /* 0x000fe80000100a00 */
[----:B------:R-:W0:Y:S04]  /*47f20*/  LDSM.16.M88.4 R4, [R28+UR5+0x51800] ;  /* 0x051800051c04783b */ /* 0x000e280008000200 */
[----:B------:R-:W-:Y:S04]  /*47f30*/  STL [R1+0x1ce8], R22 ;  /* 0x001ce81601007387 */ /* 0x000fe80000100800 */
[----:B------:R-:W-:Y:S04]  /*47f40*/  STL.64 [R1+0x1ce0], R20 ;  /* 0x001ce01401007387 */ /* 0x000fe80000100a00 */
[----:B-1----:R-:W-:Y:S04]  /*47f50*/  STL [R1+0x191c], R26 ;  /* 0x00191c1a01007387 */ /* 0x002fe80000100800 */
[----:B------:R-:W-:Y:S04]  /*47f60*/  STL [R1+0x1918], R27 ;  /* 0x0019181b01007387 */ /* 0x000fe80000100800 */
[----:B------:R-:W-:Y:S04]  /*47f70*/  STL.64 [R1+0x1cd8], R24 ;  /* 0x001cd81801007387 */ /* 0x000fe80000100a00 */
[----:B------:R-:W-:Y:S04]  /*47f80*/  STL.64 [R1+0x1cc0], R18 ;  /* 0x001cc01201007387 */ /* 0x000fe80000100a00 */
[----:B------:R-:W-:Y:S04]  /*47f90*/  STL.64 [R1+0x1cb8], R16 ;  /* 0x001cb81001007387 */ /* 0x000fe80000100a00 */
[----:B------:R-:W-:Y:S04]  /*47fa0*/  STL.64 [R1+0x1c70], R14 ;  /* 0x001c700e01007387 */ /* 0x000fe80000100a00 */
[----:B------:R-:W-:Y:S04]  /*47fb0*/  STL.64 [R1+0x1c68], R12 ;  /* 0x001c680c01007387 */ /* 0x000fe80000100a00 */
[----:B0-----:R-:W-:Y:S04]  /*47fc0*/  STL.64 [R1+0x1c20], R6 ;  /* 0x001c200601007387 */ /* 0x001fe80000100a00 */
        /* <DEDUP_REMOVED lines=18> */
[----:B--2---:R0:W-:Y:S02]  /*480f0*/  STL.64 [R1+0x1c48], R4 ;  /* 0x001c480401007387 */ /* 0x0041e40000100a00 */
[----:B0-----:R-:W-:Y:S01]  /*48100*/  MOV R4, R9 ;  /* 0x0000000900047202 */ /* 0x001fe20000000f00 */
[----:B------:R-:W-:-:S02]  /*48110*/  IMAD.MOV.U32 R5, RZ, RZ, R8 ;  /* 0x000000ffff057224 */ /* 0x000fc400078e0008 */
[----:B------:R-:W0:Y:S04]  /*48120*/  LDSM.16.M88.4 R8, [R28+UR5+0x52000] ;  /* 0x052000051c08783b */ /* 0x000e280008000200 */
[----:B------:R-:W-:Y:S04]  /*48130*/  STL.64 [R1+0x1cf8], R4 ;  /* 0x001cf80401007387 */ /* 0x000fe80000100a00 */
[----:B------:R-:W1:Y:S04]  /*48140*/  LDSM.16.M88.4 R4, [R28+UR5+0x52800] ;  /* 0x052800051c04783b */ /* 0x000e680008000200 */
[----:B0-----:R-:W-:Y:S04]  /*48150*/  STL.64 [R1+0x1bf0], R10 ;  /* 0x001bf00a01007387 */ /* 0x001fe80000100a00 */
[----:B------:R0:W-:Y:S04]  /*48160*/  STL.64 [R1+0x1be8], R8 ;  /* 0x001be80801007387 */ /* 0x0001e80000100a00 */
[----:B0-----:R-:W2:Y:S04]  /*48170*/  LDL.LU R8, [R1+0x30] ;  /* 0x0000300001087983 */ /* 0x001ea80000300800 */
[----:B------:R-:W2:Y:S04]  /*48180*/  LDL.LU R9, [R1+0x34] ;  /* 0x0000340001097983 */ /* 0x000ea80000300800 */
[----:B------:R-:W3:Y:S04]  /*48190*/  LDL.LU R10, [R1+0x38] ;  /* 0x00003800010a7983 */ /* 0x000ee80000300800 */
[----:B------:R-:W3:Y:S04]  /*481a0*/  LDL.LU R11, [R1+0x3c] ;  /* 0x00003c00010b7983 */ /* 0x000ee80000300800 */
[----:B------:R-:W4:Y:S04]  /*481b0*/  LDL.LU R12, [R1+0x120] ;  /* 0x00012000010c7983 */ /* 0x000f280000300800 */
[----:B------:R-:W4:Y:S04]  /*481c0*/  LDL.LU R13, [R1+0x124] ;  /* 0x00012400010d7983 */ /* 0x000f280000300800 */
[----:B------:R-:W5:Y:S04]  /*481d0*/  LDL.LU R14, [R1+0x128] ;  /* 0x00012800010e7983 */ /* 0x000f680000300800 */
[----:B------:R-:W5:Y:S04]  /*481e0*/  LDL.LU R15, [R1+0x12c] ;  /* 0x00012c00010f7983 */ /* 0x000f680000300800 */
[----:B-----5:R-:W-:Y:S04]  /*481f0*/  STL.64 [R1+0x1c80], R14 ;  /* 0x001c800e01007387 */ /* 0x020fe80000100a00 */
[----:B----4-:R0:W-:Y:S04]  /*48200*/  STL.64 [R1+0x1c78], R12 ;  /* 0x001c780c01007387 */ /* 0x0101e80000100a00 */
[----:B0-----:R-:W4:Y:S04]  /*48210*/  LDL.LU R12, [R1+0x130] ;  /* 0x00013000010c7983 */ /* 0x001f280000300800 */
[----:B------:R-:W4:Y:S04]  /*48220*/  LDL.LU R13, [R1+0x134] ;  /* 0x00013400010d7983 */ /* 0x000f280000300800 */
[----:B------:R-:W5:Y:S04]  /*48230*/  LDL.LU R14, [R1+0x138] ;  /* 0x00013800010e7983 */ /* 0x000f680000300800 */
[----:B------:R-:W5:Y:S04]  /*48240*/  LDL.LU R15, [R1+0x13c] ;  /* 0x00013c00010f7983 */ /* 0x000f680000300800 */
[----:B-----5:R-:W-:Y:S04]  /*48250*/  STL.64 [R1+0x1c90], R14 ;  /* 0x001c900e01007387 */ /* 0x020fe80000100a00 */
[----:B----4-:R0:W-:Y:S04]  /*48260*/  STL.64 [R1+0x1c88], R12 ;  /* 0x001c880c01007387 */ /* 0x0101e80000100a00 */
[----:B0-----:R-:W4:Y:S04]  /*48270*/  LDL R12, [R1] ;  /* 0x00000000010c7983 */ /* 0x001f280000100800 */
[----:B------:R-:W4:Y:S04]  /*48280*/  LDL R13, [R1+0x4] ;  /* 0x00000400010d7983 */ /* 0x000f280000100800 */
[----:B----4-:R-:W-:Y:S04]  /*48290*/  STL.64 [R1+0x1cf0], R12 ;  /* 0x001cf00c01007387 */ /* 0x010fe80000100a00 */
[----:B---3--:R-:W-:Y:S04]  /*482a0*/  STL.64 [R1+0x1c00], R10 ;  /* 0x001c000a01007387 */ /* 0x008fe80000100a00 */
[----:B--2---:R0:W-:Y:S04]  /*482b0*/  STL.64 [R1+0x1bf8], R8 ;  /* 0x001bf80801007387 */ /* 0x0041e80000100a00 */
[----:B0-----:R-:W2:Y:S04]  /*482c0*/  LDL.LU R8, [R1+0x60] ;  /* 0x0000600001087983 */ /* 0x001ea80000300800 */
[----:B------:R-:W2:Y:S04]  /*482d0*/  LDL.LU R9, [R1+0x64] ;  /* 0x0000640001097983 */ /* 0x000ea80000300800 */
[----:B------:R-:W3:Y:S04]  /*482e0*/  LDL.LU R10, [R1+0x68] ;  /* 0x00006800010a7983 */ /* 0x000ee80000300800 */
[----:B------:R-:W3:Y:S04]  /*482f0*/  LDL.LU R11, [R1+0x6c] ;  /* 0x00006c00010b7983 */ /* 0x000ee80000300800 */
        /* <DEDUP_REMOVED lines=8> */
[----:B------:R-:W4:Y:S04]  /*48380*/  LDL.LU R12, [R1+0x1a0] ;  /* 0x0001a000010c7983 */ /* 0x000f280000300800 */
[----:B------:R-:W4:Y:S04]  /*48390*/  LDL.LU R13, [R1+0x1a4] ;  /* 0x0001a400010d7983 */ /* 0x000f280000300800 */
[----:B------:R-:W4:Y:S04]  /*483a0*/  LDL.LU R14, [R1+0x1a8] ;  /* 0x0001a800010e7983 */ /* 0x000f280000300800 */
[----:B------:R-:W4:Y:S04]  /*483b0*/  LDL.LU R15, [R1+0x1ac] ;  /* 0x0001ac00010f7983 */ /* 0x000f280000300800 */
        /* <DEDUP_REMOVED lines=28> */
[----:B------:R-:W2:Y:S04]  /*48580*/  LDL.LU R10, [R1+0x168] ;  /* 0x00016800010a7983 */ /* 0x000ea80000300800 */
[----:B------:R-:W2:Y:S04]  /*48590*/  LDL.LU R11, [R1+0x16c] ;  /* 0x00016c00010b7983 */ /* 0x000ea80000300800 */
[----:B-1----:R0:W-:Y:S04]  /*485a0*/  STL.64 [R1+0x50], R4 ;  /* 0x0000500401007387 */ /* 0x0021e80000100a00 */
[----:B------:R-:W-:Y:S04]  /*485b0*/  STL.64 [R1+0x58], R6 ;  /* 0x0000580601007387 */ /* 0x000fe80000100a00 */
[----:B0-----:R-:W4:Y:S01]  /*485c0*/  LDL.LU.64 R4, [R1+0x1cf8] ;  /* 0x001cf80001047983 */ /* 0x001f220000300a00 */
[----:B------:R-:W-:Y:S01]  /*485d0*/  MOV R16, R29 ;  /* 0x0000001d00107202 */ /* 0x000fe20000000f00 */
[----:B------:R-:W-:Y:S01]  /*485e0*/  IMAD.MOV.U32 R17, RZ, RZ, R3 ;  /* 0x000000ffff117224 */ /* 0x000fe200078e0003 */
[----:B------:R-:W-:Y:S01]  /*485f0*/  MOV R18, R2 ;  /* 0x0000000200127202 */ /* 0x000fe20000000f00 */
[----:B------:R-:W-:-:S07]  /*48600*/  IMAD.MOV.U32 R19, RZ, RZ, R0 ;  /* 0x000000ffff137224 */ /* 0x000fce00078e0000 */
[----:B----4-:R-:W-:-:S15]  /*48610*/  HMMA.16816.F32.BF16 R12, R16, R4, R12 ;  /* 0x00000004100c723c */ /* 0x010fde000004180c */
[----:B------:R-:W-:-:S04]  /*48620*/  NOP ;  /* 0x0000000000007918 */ /* 0x000fc80000000000 */
[----:B------:R0:W-:Y:S04]  /*48630*/  STL.64 [R1+0x5c0], R12 ;  /* 0x0005c00c01007387 */ /* 0x0001e80000100a00 */
[----:B------:R-:W-:Y:S04]  /*48640*/  STL.64 [R1+0x5c8], R14 ;  /* 0x0005c80e01007387 */ /* 0x000fe80000100a00 */
[----:B0-----:R-:W5:Y:S02]  /*48650*/  LDL.LU.64 R12, [R1+0x1cf0] ;  /* 0x001cf000010c7983 */ /* 0x001f640000300a00 */
[----:B-----5:R-:W-:-:S15]  /*48660*/  HMMA.16816.F32.BF16 R20, R16, R12, R20 ;  /* 0x0000000c1014723c */ /* 0x020fde0000041814 */
[----:B------:R-:W-:-:S04]  /*48670*/  NOP ;  /* 0x0000000000007918 */ /* 0x000fc80000000000 */
[----:B------:R-:W-:Y:S04]  /*48680*/  STL.64 [R1+0x5b0], R20 ;  /* 0x0005b01401007387 */ /* 0x000fe80000100a00 */
[----:B------:R0:W-:Y:S04]  /*48690*/  STL.64 [R1+0x5b8], R22 ;  /* 0x0005b81601007387 */ /* 0x0001e80000100a00 */
[----:B0-----:R-:W3:Y:S04]  /*486a0*/  LDL.LU R22, [R1+0x1ce8] ;  /* 0x001ce80001167983 */ /* 0x001ee80000300800 */
[----:B------:R-:W4:Y:S02]  /*486b0*/  LDL.LU.64 R20, [R1+0x1ce0] ;  /* 0x001ce00001147983 */ /* 0x000f240000300a00 */
[----:B----4-:R-:W-:-:S15]  /*486c0*/  HMMA.16816.F32.BF16 R24, R16, R20, R24 ;  /* 0x000000141018723c */ /* 0x010fde0000041818 */
[----:B------:R-:W-:-:S04]  /*486d0*/  NOP ;  /* 0x0000000000007918 */ /* 0x000fc80000000000 */
[----:B------:R0:W-:Y:S04]  /*486e0*/  STL.64 [R1+0x5a0], R24 ;  /* 0x0005a01801007387 */ /* 0x0001e80000100a00 */
[----:B------:R-:W-:Y:S04]  /*486f0*/  STL.64 [R1+0x5a8], R26 ;  /* 0x0005a81a01007387 */ /* 0x000fe80000100a00 */
        /* <DEDUP_REMOVED lines=8> */
[----:B--2---:R-:W-:-:S15]  /*48780*/  HMMA.16816.F32.BF16 R8, R16, R4, R8 ;  /* 0x000000041008723c */ /* 0x004fde0000041808 */
[----:B------:R-:W-:-:S04]  /*48790*/  NOP ;  /* 0x0000000000007918 */ /* 0x000fc80000000000 */
        /* <DEDUP_REMOVED lines=12> */
[----:B0-----:R-:W4:Y:S04]  /*48860*/  LDL.LU.64 R14, [R1+0x1c90] ;  /* 0x001c9000010e7983 */ /* 0x001f280000300a00 */
[----:B------:R-:W4:Y:S02]  /*48870*/  LDL.LU.64 R12, [R1+0x1c88] ;  /* 0x001c8800010c7983 */ /* 0x000f240000300a00 */
[----:B----4-:R-:W-:-:S15]  /*48880*/  HMMA.16816.F32.BF16 R12, R16, R20, R12 ;  /* 0x00000014100c723c */ /* 0x010fde000004180c */
[----:B------:R-:W-:-:S04]  /*48890*/  NOP ;  /* 0x0000000000007918 */ /* 0x000fc80000000000 */
[----:B------:R-:W-:Y:S04]  /*488a0*/  STL.64 [R1+0x560], R12 ;  /* 0x0005600c01007387 */ /* 0x000fe80000100a00 */
[----:B------:R0:W-:Y:S04]  /*488b0*/  STL.64 [R1+0x568], R14 ;  /* 0x0005680e01007387 */ /* 0x0001e80000100a00 */
[----:B0-----:R-:W4:Y:S04]  /*488c0*/  LDL.LU.64 R14, [R1+0x1c80] ;  /* 0x001c8000010e7983 */ /* 0x001f280000300a00 */
[----:B------:R-:W4:Y:S02]  /*488d0*/  LDL.LU.64 R12, [R1+0x1c78] ;  /* 0x001c7800010c7983 */ /* 0x000f240000300a00 */
[----:B----4-:R-:W-:Y:S02]  /*488e0*/  HMMA.16816.F32.BF16 R16, R16, R24, R12 ;  /* 0x000000181010723c */ /* 0x010fe4000004180c */
[----:B------:R-:W2:Y:S04]  /*488f0*/  LDL.LU.64 R14, [R1+0x1c70] ;  /* 0x001c7000010e7983 */ /* 0x000ea80000300a00 */
[----:B------:R-:W2:-:S13]  /*48900*/  LDL.LU.64 R12, [R1+0x1c68] ;  /* 0x001c6800010c7983 */ /* 0x000e9a0000300a00 */
[----:B------:R0:W-:Y:S04]  /*48910*/  STL.64 [R1+0x550], R16 ;  /* 0x0005501001007387 */ /* 0x0001e80000100a00 */
[----:B------:R-:W-:Y:S04]  /*48920*/  STL.64 [R1+0x558], R18 ;  /* 0x0005581201007387 */ /* 0x000fe80000100a00 */
[----:B0-----:R-:W4:Y:S01]  /*48930*/  LDL.64 R16, [R1] ;  /* 0x0000000001107983 */ /* 0x001f220000100a00 */
        /* <DEDUP_REMOVED lines=24> */
[----:B0-----:R-:W2:Y:S02]  /*48ac0*/  LDL.64 R12, [R1+0x10] ;  /* 0x00001000010c7983 */ /* 0x001ea40000100a00 */
[----:B--2---:R-:W-:-:S15]  /*48ad0*/  HMMA.16816.F32.BF16 R8, R4, R12, R8 ;  /* 0x0000000c0408723c */ /* 0x004fde0000041808 */
[----:B------:R-:W-:-:S04]  /*48ae0*/  NOP ;  /* 0x0000000000007918 */ /* 0x000fc80000000000 */
[----:B------:R-:W-:Y:S04]  /*48af0*/  STL.64 [R1+0x500], R8 ;  /* 0x0005000801007387 */ /* 0x000fe80000100a00 */
[----:B------:R0:W-:Y:S04]  /*48b00*/  STL.64 [R1+0x508], R10 ;  /* 0x0005080a01007387 */ /* 0x0001e80000100a00 */
[----:B0-----:R-:W2:Y:S04]  /*48b10*/  LDL.LU.64 R10, [R1+0x1c10] ;  /* 0x001c1000010a7983 */ /* 0x001ea80000300a00 */
[----:B------:R-:W2:Y:S02]  /*48b20*/  LDL.LU.64 R8, [R1+0x1c08] ;  /* 0x001c080001087983 */ /* 0x000ea40000300a00 */
[----:B--2---:R-:W-:-:S15]  /*48b30*/  HMMA.16816.F32.BF16 R8, R4, R16, R8 ;  /* 0x000000100408723c */ /* 0x004fde0000041808 */
[----:B------:R-:W-:-:S04]  /*48b40*/  NOP ;  /* 0x0000000000007918 */ /* 0x000fc80000000000 */
[----:B------:R-:W-:Y:S04]  /*48b50*/  STL.64 [R1+0x4f0], R8 ;  /* 0x0004f00801007387 */ /* 0x000fe80000100a00 */
[----:B------:R0:W-:Y:S04]  /*48b60*/  STL.64 [R1+0x4f8], R10 ;  /* 0x0004f80a01007387 */ /* 0x0001e80000100a00 */
[----:B0-----:R-:W2:Y:S04]  /*48b70*/  LDL.LU.64 R10, [R1+0x1c00] ;  /* 0x001c0000010a7983 */ /* 0x001ea80000300a00 */
[----:B------:R-:W2:Y:S04]  /*48b80*/  LDL.LU.64 R8, [R1+0x1bf8] ;  /* 0x001bf80001087983 */ /* 0x000ea80000300a00 */
[----:B------:R0:W-:Y:S04]  /*48b90*/  STL.64 [R1+0x1be0], R16 ;  /* 0x001be01001007387 */ /* 0x0001e80000100a00 */
[----:B0-----:R-:W4:Y:S04]  /*48ba0*/  LDL.LU R16, [R1+0x40] ;  /* 0x0000400001107983 */ /* 0x001f280000300800 */
[----:B------:R-:W4:Y:S04]  /*48bb0*/  LDL.LU R17, [R1+0x44] ;  /* 0x0000440001117983 */ /* 0x000f280000300800 */
[----:B------:R-:W4:Y:S04]  /*48bc0*/  LDL.LU R18, [R1+0x48] ;  /* 0x0000480001127983 */ /* 0x000f280000300800 */
[----:B------:R-:W4:Y:S02]  /*48bd0*/  LDL.LU R19, [R1+0x4c] ;  /* 0x00004c0001137983 */ /* 0x000f240000300800 */
[C---:B----4-:R-:W-:Y:S08]  /*48be0*/  HMMA.16816.F32.BF16 R16, R4.reuse, R20, R16 ;  /* 0x000000140410723c */ /* 0x050ff00000041810 */
[----:B--2---:R-:W-:Y:S01]  /*48bf0*/  HMMA.16816.F32.BF16 R4, R4, R24, R8 ;  /* 0x000000180404723c */ /* 0x004fe20000041808 */
[----:B------:R-:W0:Y:S10]  /*48c00*/  LDSM.16.M88.4 R8, [R28+UR5+0x53000] ;  /* 0x053000051c08783b */ /* 0x000e340008000200 */
[----:B------:R1:W-:Y:S04]  /*48c10*/  STL.64 [R1+0x4e0], R16 ;  /* 0x0004e01001007387 */ /* 0x0003e80000100a00 */
[----:B------:R2:W-:Y:S04]  /*48c20*/  STL.64 [R1+0x4e8], R18 ;  /* 0x0004e81201007387 */ /* 0x0005e80000100a00 */
[----:B-1----:R-:W4:Y:S04]  /*48c30*/  LDL.LU R16, [R1+0xf0] ;  /* 0x0000f00001107983 */ /* 0x002f280000300800 */
[----:B------:R-:W4:Y:S04]  /*48c40*/  LDL.LU R17, [R1+0xf4] ;  /* 0x0000f40001117983 */ /* 0x000f280000300800 */
[----:B--2---:R-:W4:Y:S04]  /*48c50*/  LDL.LU R18, [R1+0xf8] ;  /* 0x0000f80001127983 */ /* 0x004f280000300800 */
[----:B------:R-:W4:Y:S04]  /*48c60*/  LDL.LU R19, [R1+0xfc] ;  /* 0x0000fc0001137983 */ /* 0x000f280000300800 */
[----:B---3--:R-:W-:Y:S04]  /*48c70*/  STL [R1+0x1bd8], R22 ;  /* 0x001bd81601007387 */ /* 0x008fe80000100800 */
[----:B------:R1:W-:Y:S04]  /*48c80*/  STL.64 [R1+0x1bd0], R20 ;  /* 0x001bd01401007387 */ /* 0x0003e80000100a00 */
[----:B-1----:R-:W2:Y:S04]  /*48c90*/  LDL.LU R20, [R1+0xe0] ;  /* 0x0000e00001147983 */ /* 0x002ea80000300800 */
[----:B------:R-:W-:Y:S04]  /*48ca0*/  STL.64 [R1+0x4c0], R4 ;  /* 0x0004c00401007387 */ /* 0x000fe80000100a00 */
[----:B------:R-:W-:Y:S04]  /*48cb0*/  STL.64 [R1+0x4c8], R6 ;  /* 0x0004c80601007387 */ /* 0x000fe80000100a00 */
[----:B------:R-:W2:Y:S04]  /*48cc0*/  LDL.LU R21, [R1+0xe4] ;  /* 0x0000e40001157983 */ /* 0x000ea80000300800 */
[----:B------:R-:W2:Y:S04]  /*48cd0*/  LDL.LU R22, [R1+0xe8] ;  /* 0x0000e80001167983 */ /* 0x000ea80000300800 */
[----:B------:R-:W2:Y:S04]  /*48ce0*/  LDL.LU R23, [R1+0xec] ;  /* 0x0000ec0001177983 */ /* 0x000ea80000300800 */
[----:B------:R1:W-:Y:S04]  /*48cf0*/  STL.64 [R1+0x1bc8], R24 ;  /* 0x001bc81801007387 */ /* 0x0003e80000100a00 */
[----:B-1----:R-:W3:Y:S04]  /*48d00*/  LDL.LU R24, [R1+0xd0] ;  /* 0x0000d00001187983 */ /* 0x002ee80000300800 */
[----:B------:R-:W3:Y:S04]  /*48d10*/  LDL.LU R25, [R1+0xd4] ;  /* 0x0000d40001197983 */ /* 0x000ee80000300800 */
[----:B------:R-:W3:Y:S04]  /*48d20*/  LDL.LU R26, [R1+0xd8] ;  /* 0x0000d800011a7983 */ /* 0x000ee80000300800 */
[----:B------:R-:W3:Y:S04]  /*48d30*/  LDL.LU R27, [R1+0xdc] ;  /* 0x0000dc00011b7983 */ /* 0x000ee80000300800 */
[----:B------:R-:W5:Y:S04]  /*48d40*/  LDL.LU R4, [R1+0xb0] ;  /* 0x0000b00001047983 */ /* 0x000f680000300800 */
[----:B------:R-:W5:Y:S04]  /*48d50*/  LDL.LU R5, [R1+0xb4] ;  /* 0x0000b40001057983 */ /* 0x000f680000300800 */
[----:B------:R-:W2:Y:S04]  /*48d60*/  LDL.LU R6, [R1+0xb8] ;  /* 0x0000b80001067983 */ /* 0x000ea80000300800 */
[----:B------:R-:W2:Y:S04]  /*48d70*/  LDL.LU R7, [R1+0xbc] ;  /* 0x0000bc0001077983 */ /* 0x000ea80000300800 */
[----:B--2---:R-:W-:Y:S04]  /*48d80*/  STL.64 [R1+0x1bb0], R6 ;  /* 0x001bb00601007387 */ /* 0x004fe80000100a00 */
[----:B-----5:R1:W-:Y:S04]  /*48d90*/  STL.64 [R1+0x1ba8], R4 ;  /* 0x001ba80401007387 */ /* 0x0203e80000100a00 */
[----:B-1----:R-:W2:Y:S04]  /*48da0*/  LDL.LU R4, [R1+0xa0] ;  /* 0x0000a00001047983 */ /* 0x002ea80000300800 */
[----:B------:R-:W2:Y:S04]  /*48db0*/  LDL.LU R5, [R1+0xa4] ;  /* 0x0000a40001057983 */ /* 0x000ea80000300800 */
[----:B------:R-:W5:Y:S04]  /*48dc0*/  LDL.LU R6, [R1+0xa8] ;  /* 0x0000a80001067983 */ /* 0x000f680000300800 */
[----:B------:R-:W5:Y:S01]  /*48dd0*/  LDL.LU R7, [R1+0xac] ;  /* 0x0000ac0001077983 */ /* 0x000f620000300800 */
[----:B0-----:R-:W-:-:S03]  /*48de0*/  MOV R29, R11 ;  /* 0x0000000b001d7202 */ /* 0x001fc60000000f00 */
[----:B-----5:R-:W-:Y:S04]  /*48df0*/  STL.64 [R1+0x1bc0], R6 ;  /* 0x001bc00601007387 */ /* 0x020fe80000100a00 */
[----:B--2---:R0:W-:Y:S04]  /*48e00*/  STL.64 [R1+0x1bb8], R4 ;  /* 0x001bb80401007387 */ /* 0x0041e80000100a00 */
[----:B0-----:R-:W2:Y:S04]  /*48e10*/  LDL.LU R4, [R1+0xc0] ;  /* 0x0000c00001047983 */ /* 0x001ea80000300800 */
[----:B------:R-:W2:Y:S04]  /*48e20*/  LDL.LU R5, [R1+0xc4] ;  /* 0x0000c40001057983 */ /* 0x000ea80000300800 */
[----:B------:R-:W2:Y:S04]  /*48e30*/  LDL.LU R6, [R1+0xc8] ;  /* 0x0000c80001067983 */ /* 0x000ea80000300800 */
[----:B------:R-:W2:Y:S04]  /*48e40*/  LDL.LU R7, [R1+0xcc] ;  /* 0x0000cc0001077983 */ /* 0x000ea80000300800 */
[----:B------:R-:W-:Y:S04]  /*48e50*/  STL.64 [R1+0x40], R8 ;  /* 0x0000400801007387 */ /* 0x000fe80000100a00 */
[----:B------:R0:W-:Y:S04]  /*48e60*/  STL [R1+0x48], R10 ;  /* 0x0000480a01007387 */ /* 0x0001e80000100800 */
[----:B0-----:R-:W4:Y:S04]  /*48e70*/  LDL.LU.64 R10, [R1+0x1bf0] ;  /* 0x001bf000010a7983 */ /* 0x001f280000300a00 */
[----:B------:R-:W4:Y:S01]  /*48e80*/  LDL.LU.64 R8, [R1+0x1be8] ;  /* 0x001be80001087983 */ /* 0x000f220000300a00 */
[----:B------:R-:W-:Y:S01]  /*48e90*/  IMAD.MOV.U32 R2, RZ, RZ, R12 ;  /* 0x000000ffff027224 */ /* 0x000fe200078e000c */
[----:B------:R-:W-:Y:S01]  /*48ea0*/  MOV R0, R13 ;  /* 0x0000000d00007202 */ /* 0x000fe20000000f00 */
[----:B----4-:R-:W-:-:S15]  /*48eb0*/  HMMA.16816.F32.BF16 R16, R8, R12, R16 ;  /* 0x0000000c0810723c */ /* 0x010fde0000041810 */
[----:B------:R-:W-:-:S04]  /*48ec0*/  NOP ;  /* 0x0000000000007918 */ /* 0x000fc80000000000 */
[----:B------:R0:W-:Y:S04]  /*48ed0*/  STL.64 [R1+0x4b0], R16 ;  /* 0x0004b01001007387 */ /* 0x0001e80000100a00 */
[----:B------:R-:W-:Y:S04]  /*48ee0*/  STL.64 [R1+0x4b8], R18 ;  /* 0x0004b81201007387 */ /* 0x000fe80000100a00 */
[----:B0-----:R-:W4:Y:S04]  /*48ef0*/  LDL.LU.64 R16, [R1+0x1be0] ;  /* 0x001be00001107983 */ /* 0x001f280000300a00 */
[----:B------:R-:W5:Y:S04]  /*48f00*/  LDL.LU R12, [R1+0x170] ;  /* 0x00017000010c7983 */ /* 0x000f680000300800 */
[----:B------:R-:W5:Y:S04]  /*48f10*/  LDL.LU R13, [R1+0x174] ;  /* 0x00017400010d7983 */ /* 0x000f680000300800 */
[----:B------:R-:W2:Y:S04]  /*48f20*/  LDL.LU R14, [R1+0x178] ;  /* 0x00017800010e7983 */ /* 0x000ea80000300800 */
[----:B------:R-:W2:Y:S01]  /*48f30*/  LDL.LU R15, [R1+0x17c] ;  /* 0x00017c00010f7983 */ /* 0x000ea20000300800 */
[C---:B----4-:R-:W-:Y:S03]  /*48f40*/  HMMA.16816.F32.BF16 R20, R8.reuse, R16, R20 ;  /* 0x000000100814723c */ /* 0x050fe60000041814 */
[----:B--2---:R-:W-:Y:S04]  /*48f50*/  STL.64 [R1+0x1ba0], R14 ;  /* 0x001ba00e01007387 */ /* 0x004fe80000100a00 */
[----:B-----5:R0:W-:Y:S04]  /*48f60*/  STL.64 [R1+0x1b98], R12 ;  /* 0x001b980c01007387 */ /* 0x0201e80000100a00 */
[----:B0-----:R-:W2:Y:S04]  /*48f70*/  LDL.LU.64 R12, [R1+0x50] ;  /* 0x00005000010c7983 */ /* 0x001ea80000300a00 */
[----:B------:R-:W2:Y:S04]  /*48f80*/  LDL.LU.64 R14, [R1+0x58] ;  /* 0x00005800010e7983 */ /* 0x000ea80000300a00 */
[----:B------:R-:W-:Y:S04]  /*48f90*/  STL.64 [R1+0x490], R20 ;  /* 0x0004901401007387 */ /* 0x000fe80000100a00 */
[----:B------:R0:W-:Y:S04]  /*48fa0*/  STL.64 [R1+0x498], R22 ;  /* 0x0004981601007387 */ /* 0x0001e80000100a00 */
[----:B0-----:R-:W4:Y:S04]  /*48fb0*/  LDL.LU R22, [R1+0x1bd8] ;  /* 0x001bd80001167983 */ /* 0x001f280000300800 */
[----:B------:R-:W3:Y:S02]  /*48fc0*/  LDL.LU.64 R20, [R1+0x1bd0] ;  /* 0x001bd00001147983 */ /* 0x000ee40000300a00 */
[----:B---3--:R-:W-:-:S15]  /*48fd0*/  HMMA.16816.F32.BF16 R24, R8, R20, R24 ;  /* 0x000000140818723c */ /* 0x008fde0000041818 */
[----:B------:R-:W-:-:S04]  /*48fe0*/  NOP ;  /* 0x0000000000007918 */ /* 0x000fc80000000000 */
[----:B------:R0:W-:Y:S04]  /*48ff0*/  STL.64 [R1+0x470], R24 ;  /* 0x0004701801007387 */ /* 0x0001e80000100a00 */
[----:B------:R-:W-:Y:S04]  /*49000*/  STL.64 [R1+0x478], R26 ;  /* 0x0004781a01007387 */ /* 0x000fe80000100a00 */
[----:B0-----:R-:W3:Y:S02]  /*49010*/  LDL.LU.64 R24, [R1+0x1bc8] ;  /* 0x001bc80001187983 */ /* 0x001ee40000300a00 */
[----:B---3--:R-:W-:Y:S02]  /*49020*/  HMMA.16816.F32.BF16 R8, R8, R24, R4 ;  /* 0x000000180808723c */ /* 0x008fe40000041804 */
[----:B------:R-:W2:Y:S04]  /*49030*/  LDL.LU.64 R6, [R1+0x1bc0] ;  /* 0x001bc00001067983 */ /* 0x000ea80000300a00 */
[----:B------:R-:W2:-:S13]  /*49040*/  LDL.LU.64 R4, [R1+0x1bb8] ;  /* 0x001bb80001047983 */ /* 0x000e9a0000300a00 */
[----:B------:R0:W-:Y:S04]  /*49050*/  STL.64 [R1+0x440], R8 ;  /* 0x0004400801007387 */ /* 0x0001e80000100a00 */
[----:B------:R2:W-:Y:S01]  /*49060*/  STL.64 [R1+0x448], R10 ;  /* 0x0004480a01007387 */ /* 0x0005e20000100a00 */
[----:B0-----:R-:W-:Y:S01]  /*49070*/  IMAD.MOV.U32 R8, RZ, RZ, R2 ;  /* 0x000000ffff087224 */ /* 0x001fe200078e0002 */
[----:B------:R-:W-:-:S07]  /*49080*/  MOV R9, R0 ;  /* 0x0000000000097202 */ /* 0x000fce0000000f00 */
[----:B--2---:R-:W-:Y:S01]  /*49090*/  HMMA.16816.F32.BF16 R8, R12, R8, R4 ;  /* 0x000000080c08723c */ /* 0x004fe20000041804 */
[----:B------:R-:W2:Y:S04]  /*490a0*/  LDL.LU.64 R6, [R1+0x1bb0] ;  /* 0x001bb00001067983 */ /* 0x000ea80000300a00 */
[----:B------:R-:W2:-:S14]  /*490b0*/  LDL.LU.64 R4, [R1+0x1ba8] ;  /* 0x001ba80001047983 */ /* 0x000e9c0000300a00 */
[----:B------:R-:W-:Y:S04]  /*490c0*/  STL.64 [R1+0x430], R8 ;  /* 0x0004300801007387 */ /* 0x000fe80000100a00 */
[----:B------:R-:W-:Y:S04]  /*490d0*/  STL.64 [R1+0x438], R10 ;  /* 0x0004380a01007387 */ /* 0x000fe80000100a00 */
[----:B------:R-:W0:Y:S01]  /*490e0*/  LDSM.16.M88.4 R8, [R28+UR5+0x53800] ;  /* 0x053800051c08783b */ /* 0x000e220008000200 */
[----:B------:R-:W-:Y:S02]  /*490f0*/  IMAD.MOV.U32 R23, RZ, RZ, R12 ;  /* 0x000000ffff177224 */ /* 0x000fe400078e000c */
[----:B0-----:R-:W-:Y:S01]  /*49100*/  IMAD.MOV.U32 R27, RZ, RZ, R8 ;  /* 0x000000ffff1b7224 */ /* 0x001fe200078e0008 */
[----:B------:R-:W-:Y:S01]  /*49110*/  MOV R26, R9 ;  /* 0x00000009001a7202 */ /* 0x000fe20000000f00 */
[----:B------:R-:W-:Y:S01]  /*49120*/  IMAD.MOV.U32 R2, RZ, RZ, R10 ;  /* 0x000000ffff027224 */ /* 0x000fe200078e000a */
[----:B------:R-:W-:-:S02]  /*49130*/  MOV R0, R11 ;  /* 0x0000000b00007202 */ /* 0x000fc40000000f00 */
[----:B------:R-:W-:Y:S01]  /*49140*/  MOV R11, R13 ;  /* 0x0000000d000b7202 */ /* 0x000fe20000000f00 */
[----:B--2---:R-:W-:-:S15]  /*49150*/  HMMA.16816.F32.BF16 R4, R12, R16, R4 ;  /* 0x000000100c04723c */ /* 0x004fde0000041804 */
[----:B------:R-:W-:-:S04]  /*49160*/  NOP ;  /* 0x0000000000007918 */ /* 0x000fc80000000000 */
[----:B------:R0:W-:Y:S02]  /*49170*/  STL.64 [R1+0x410], R4 ;  /* 0x0004100401007387 */ /* 0x0001e40000100a00 */
[----:B0-----:R-:W-:Y:S01]  /*49180*/  IMAD.MOV.U32 R5, RZ, RZ, R16 ;  /* 0x000000ffff057224 */ /* 0x001fe200078e0010 */
[----:B------:R-:W-:Y:S02]  /*49190*/  MOV R4, R17 ;  /* 0x0000001100047202 */ /* 0x000fe40000000f00 */
[----:B------:R-:W0:Y:S04]  /*491a0*/  LDSM.16.M88.4 R16, [R28+UR5+0x54000] ;  /* 0x054000051c10783b */ /* 0x000e280008000200 */
[----:B------:R1:W-:Y:S02]  /*491b0*/  STL.64 [R1+0x418], R6 ;  /* 0x0004180601007387 */ /* 0x0003e40000100a00 */
[----:B-1----:R-:W-:Y:S01]  /*491c0*/  IMAD.MOV.U32 R7, RZ, RZ, R14 ;  /* 0x000000ffff077224 */ /* 0x002fe200078e000e */
[----:B------:R-:W-:-:S02]  /*491d0*/  MOV R6, R15 ;  /* 0x0000000f00067202 */ /* 0x000fc40000000f00 */
[----:B------:R-:W2:Y:S04]  /*491e0*/  LDL.LU.64 R14, [R1+0x1ba0] ;  /* 0x001ba000010e7983 */ /* 0x000ea80000300a00 */
[----:B------:R-:W2:Y:S01]  /*491f0*/  LDL.LU.64 R12, [R1+0x1b98] ;  /* 0x001b9800010c7983 */ /* 0x000ea20000300a00 */
[----:B0-----:R-:W-:Y:S01]  /*49200*/  IMAD.MOV.U32 R10, RZ, RZ, R16 ;  /* 0x000000ffff0a7224 */ /* 0x001fe200078e0010 */
[----:B------:R-:W-:Y:S01]  /*49210*/  MOV R9, R17 ;  /* 0x0000001100097202 */ /* 0x000fe20000000f00 */
[----:B------:R-:W-:Y:S01]  /*49220*/  IMAD.MOV.U32 R8, RZ, RZ, R18 ;  /* 0x000000ffff087224 */ /* 0x000fe200078e0012 */
[----:B------:R-:W-:Y:S02]  /*49230*/  MOV R3, R19 ;  /* 0x0000001300037202 */ /* 0x000fe40000000f00 */
[----:B------:R-:W0:Y:S04]  /*49240*/  LDSM.16.M88.4 R16, [R28+UR5+0x54800] ;  /* 0x054800051c10783b */ /* 0x000e280008000200 */
[----:B------:R-:W-:Y:S04]  /*49250*/  STL [R1+0x1b90], R10 ;  /* 0x001b900a01007387 */ /* 0x000fe80000100800 */
[----:B------:R-:W-:Y:S04]  /*49260*/  STL.64 [R1+0x1b88], R8 ;  /* 0x001b880801007387 */ /* 0x000fe80000100a00 */
[----:B0-----:R-:W-:Y:S04]  /*49270*/  STL.64 [R1+0x1ae8], R18 ;  /* 0x001ae81201007387 */ /* 0x001fe80000100a00 */
[----:B------:R0:W-:Y:S02]  /*49280*/  STL.64 [R1+0x1ae0], R16 ;  /* 0x001ae01001007387 */ /* 0x0001e40000100a00 */
[----:B0-----:R-:W-:-:S02]  /*49290*/  IMAD.MOV.U32 R16, RZ, RZ, R23 ;  /* 0x000000ffff107224 */ /* 0x001fc400078e0017 */
[----:B------:R-:W4:Y:S01]  /*492a0*/  LDL.LU R23, [R1+0x1b94] ;  /* 0x001b940001177983 */ /* 0x000f220000300800 */
[----:B------:R-:W-:Y:S01]  /*492b0*/  MOV R17, R11 ;  /* 0x0000000b00117202 */ /* 0x000fe20000000f00 */
[----:B------:R-:W-:Y:S01]  /*492c0*/  IMAD.MOV.U32 R18, RZ, RZ, R7 ;  /* 0x000000ffff127224 */ /* 0x000fe200078e0007 */
[----:B------:R-:W-:Y:S01]  /*492d0*/  MOV R19, R6 ;  /* 0x0000000600137202 */ /* 0x000fe20000000f00 */
[----:B------:R-:W3:Y:S04]  /*492e0*/  LDL.LU R8, [R1+0x290] ;  /* 0x0002900001087983 */ /* 0x000ee80000300800 */
[----:B------:R-:W3:Y:S04]  /*492f0*/  LDL.LU R9, [R1+0x294] ;  /* 0x0002940001097983 */ /* 0x000ee80000300800 */
[----:B------:R-:W3:Y:S04]  /*49300*/  LDL.LU R10, [R1+0x298] ;  /* 0x00029800010a7983 */ /* 0x000ee80000300800 */
[----:B------:R-:W3:Y:S01]  /*49310*/  LDL.LU R11, [R1+0x29c] ;  /* 0x00029c00010b7983 */ /* 0x000ee20000300800 */
[----:B--2---:R-:W-:Y:S03]  /*49320*/  HMMA.16816.F32.BF16 R12, R16, R20, R12 ;  /* 0x00000014100c723c */ /* 0x004fe6000004180c */
[----:B----4-:R-:W-:Y:S04]  /*49330*/  STL.64 [R1+0x1b78], R22 ;  /* 0x001b781601007387 */ /* 0x010fe80000100a00 */
[----:B------:R-:W-:-:S12]  /*49340*/  STL.64 [R1+0x1b70], R20 ;  /* 0x001b701401007387 */ /* 0x000fd80000100a00 */
[----:B------:R-:W-:Y:S04]  /*49350*/  STL.64 [R1+0x3f0], R12 ;  /* 0x0003f00c01007387 */ /* 0x000fe80000100a00 */
[----:B------:R-:W-:Y:S04]  /*49360*/  STL.64 [R1+0x3f8], R14 ;  /* 0x0003f80e01007387 */ /* 0x000fe80000100a00 */
[----:B------:R-:W0:Y:S04]  /*49370*/  LDSM.16.M88.4 R12, [R28+UR5+0x55000] ;  /* 0x055000051c0c783b */ /* 0x000e280008000200 */
[----:B0-----:R-:W-:Y:S04]  /*49380*/  STL.64 [R1+0x1a98], R14 ;  /* 0x001a980e01007387 */ /* 0x001fe80000100a00 */
[----:B------:R0:W-:Y:S04]  /*49390*/  STL.64 [R1+0x1a90], R12 ;  /* 0x001a900c01007387 */ /* 0x0001e80000100a00 */
[----:B0-----:R-:W2:Y:S04]  /*493a0*/  LDL.LU R12, [R1+0x2a0] ;  /* 0x0002a000010c7983 */ /* 0x001ea80000300800 */
[----:B------:R-:W2:Y:S04]  /*493b0*/  LDL.LU R13, [R1+0x2a4] ;  /* 0x0002a400010d7983 */ /* 0x000ea80000300800 */
[----:B------:R-:W4:Y:S04]  /*493c0*/  LDL.LU R14, [R1+0x2a8] ;  /* 0x0002a800010e7983 */ /* 0x000f280000300800 */
[----:B------:R-:W4:Y:S01]  /*493d0*/  LDL.LU R15, [R1+0x2ac] ;  /* 0x0002ac00010f7983 */ /* 0x000f220000300800 */
[----:B---3--:R-:W-:Y:S03]  /*493e0*/  HMMA.16816.F32.BF16 R16, R16, R24, R8 ;  /* 0x000000181010723c */ /* 0x008fe60000041808 */
[----:B----4-:R-:W-:Y:S04]  /*493f0*/  STL.64 [R1+0x1aa8], R14 ;  /* 0x001aa80e01007387 */ /* 0x010fe80000100a00 */
[----:B--2---:R0:W-:Y:S02]  /*49400*/  STL.64 [R1+0x1aa0], R12 ;  /* 0x001aa00c01007387 */ /* 0x0041e40000100a00 */
[----:B0-----:R-:W-:Y:S01]  /*49410*/  IMAD.MOV.U32 R12, RZ, RZ, R5 ;  /* 0x000000ffff0c7224 */ /* 0x001fe200078e0005 */
[----:B------:R-:W-:-:S02]  /*49420*/  MOV R13, R4 ;  /* 0x00000004000d7202 */ /* 0x000fc40000000f00 */
[----:B------:R-:W0:Y:S04]  /*49430*/  LDSM.16.M88.4 R4, [R28+UR5+0x55800] ;  /* 0x055800051c04783b */ /* 0x000e280008000200 */
[----:B------:R1:W-:Y:S04]  /*49440*/  STL.64 [R1+0x1b80], R12 ;  /* 0x001b800c01007387 */ /* 0x0003e80000100a00 */
[----:B------:R-:W2:Y:S04]  /*49450*/  LDL.LU R20, [R1+0x270] ;  /* 0x0002700001147983 */ /* 0x000ea80000300800 */
[----:B------:R-:W2:Y:S04]  /*49460*/  LDL.LU R21, [R1+0x274] ;  /* 0x0002740001157983 */ /* 0x000ea80000300800 */
[----:B------:R-:W2:Y:S04]  /*49470*/  LDL.LU R22, [R1+0x278] ;  /* 0x0002780001167983 */ /* 0x000ea80000300800 */
[----:B------:R-:W2:Y:S04]  /*49480*/  LDL.LU R23, [R1+0x27c] ;  /* 0x00027c0001177983 */ /* 0x000ea80000300800 */
[----:B-1----:R-:W3:Y:S04]  /*49490*/  LDL.LU R12, [R1+0x280] ;  /* 0x00028000010c7983 */ /* 0x002ee80000300800 */
[----:B------:R-:W3:Y:S04]  /*494a0*/  LDL.LU R13, [R1+0x284] ;  /* 0x00028400010d7983 */ /* 0x000ee80000300800 */
[----:B------:R-:W3:Y:S04]  /*494b0*/  LDL.LU R14, [R1+0x288] ;  /* 0x00028800010e7983 */ /* 0x000ee80000300800 */
[----:B------:R-:W3:Y:S04]  /*494c0*/  LDL.LU R15, [R1+0x28c] ;  /* 0x00028c00010f7983 */ /* 0x000ee80000300800 */
[----:B0-----:R-:W-:Y:S04]  /*494d0*/  STL.64 [R1+0x1a50], R6 ;  /* 0x001a500601007387 */ /* 0x001fe80000100a00 */
[----:B------:R0:W-:Y:S04]  /*494e0*/  STL.64 [R1+0x1a48], R4 ;  /* 0x001a480401007387 */ /* 0x0001e80000100a00 */
[----:B0-----:R-:W3:Y:S04]  /*494f0*/  LDL.LU R4, [R1+0x40] ;  /* 0x0000400001047983 */ /* 0x001ee80000300800 */
[----:B------:R-:W3:Y:S04]  /*49500*/  LDL.LU R5, [R1+0x44] ;  /* 0x0000440001057983 */ /* 0x000ee80000300800 */
[----:B------:R-:W3:Y:S04]  /*49510*/  LDL.LU R6, [R1+0x48] ;  /* 0x0000480001067983 */ /* 0x000ee80000300800 */
[----:B------:R-:W4:Y:S04]  /*49520*/  LDL.LU R10, [R1+0x1b90] ;  /* 0x001b9000010a7983 */ /* 0x000f280000300800 */
[----:B------:R-:W5:Y:S04]  /*49530*/  LDL.LU.64 R8, [R1+0x1b88] ;  /* 0x001b880001087983 */ /* 0x000f680000300a00 */
[----:B------:R-:W-:Y:S04]  /*49540*/  STL.64 [R1+0x3a0], R16 ;  /* 0x0003a01001007387 */ /* 0x000fe80000100a00 */
[----:B------:R0:W-:Y:S02]  /*49550*/  STL.64 [R1+0x3a8], R18 ;  /* 0x0003a81201007387 */ /* 0x0001e40000100a00 */
[----:B0-----:R-:W-:Y:S01]  /*49560*/  IMAD.MOV.U32 R19, RZ, RZ, R3 ;  /* 0x000000ffff137224 */ /* 0x001fe200078e0003 */
[----:B----4-:R-:W-:Y:S01]  /*49570*/  MOV R16, R10 ;  /* 0x0000000a00107202 */ /* 0x010fe20000000f00 */
[----:B-----5:R-:W-:Y:S01]  /*49580*/  IMAD.MOV.U32 R17, RZ, RZ, R9 ;  /* 0x000000ffff117224 */ /* 0x020fe200078e0009 */
[----:B------:R-:W-:-:S02]  /*49590*/  MOV R18, R8 ;  /* 0x0000000800127202 */ /* 0x000fc40000000f00 */
[----:B------:R-:W0:Y:S04]  /*495a0*/  LDSM.16.M88.4 R8, [R28+UR5+0x56000] ;  /* 0x056000051c08783b */ /* 0x000e280008000200 */
[----:B------:R-:W-:Y:S04]  /*495b0*/  STL.64 [R1+0x1b38], R18 ;  /* 0x001b381201007387 */ /* 0x000fe80000100a00 */
[----:B------:R1:W-:Y:S04]  /*495c0*/  STL.64 [R1+0x1b30], R16 ;  /* 0x001b301001007387 */ /* 0x0003e80000100a00 */
[----:B-1----:R-:W4:Y:S04]  /*495d0*/  LDL.LU R16, [R1+0x250] ;  /* 0x0002500001107983 */ /* 0x002f280000300800 */
[----:B------:R-:W4:Y:S04]  /*495e0*/  LDL.LU R17, [R1+0x254] ;  /* 0x0002540001117983 */ /* 0x000f280000300800 */
[----:B------:R-:W4:Y:S04]  /*495f0*/  LDL.LU R18, [R1+0x258] ;  /* 0x0002580001127983 */ /* 0x000f280000300800 */
[----:B------:R-:W4:Y:S04]  /*49600*/  LDL.LU R19, [R1+0x25c] ;  /* 0x00025c0001137983 */ /* 0x000f280000300800 */
[----:B0-----:R-:W-:Y:S04]  /*49610*/  STL.64 [R1+0x1a10], R10 ;  /* 0x001a100a01007387 */ /* 0x001fe80000100a00 */
[----:B------:R0:W-:Y:S04]  /*49620*/  STL.64 [R1+0x1a08], R8 ;  /* 0x001a080801007387 */ /* 0x0001e80000100a00 */
[----:B0-----:R-:W5:Y:S04]  /*49630*/  LDL.LU R8, [R1+0x2b0] ;  /* 0x0002b00001087983 */ /* 0x001f680000300800 */
[----:B------:R-:W5:Y:S04]  /*49640*/  LDL.LU R9, [R1+0x2b4] ;  /* 0x0002b40001097983 */ /* 0x000f680000300800 */
[----:B------:R-:W2:Y:S04]  /*49650*/  LDL.LU R10, [R1+0x2b8] ;  /* 0x0002b800010a7983 */ /* 0x000ea80000300800 */
[----:B------:R-:W2:Y:S04]  /*49660*/  LDL.LU R11, [R1+0x2bc] ;  /* 0x0002bc00010b7983 */ /* 0x000ea80000300800 */
[----:B--2---:R-:W-:Y:S04]  /*49670*/  STL.64 [R1+0x1ab8], R10 ;  /* 0x001ab80a01007387 */ /* 0x004fe80000100a00 */
[----:B-----5:R0:W-:Y:S04]  /*49680*/  STL.64 [R1+0x1ab0], R8 ;  /* 0x001ab00801007387 */ /* 0x0201e80000100a00 */
[----:B0-----:R-:W2:Y:S04]  /*49690*/  LDL.LU R8, [R1+0x1b0] ;  /* 0x0001b00001087983 */ /* 0x001ea80000300800 */
[----:B------:R-:W2:Y:S04]  /*496a0*/  LDL.LU R9, [R1+0x1b4] ;  /* 0x0001b40001097983 */ /* 0x000ea80000300800 */
[----:B------:R-:W5:Y:S04]  /*496b0*/  LDL.LU R10, [R1+0x1b8] ;  /* 0x0001b800010a7983 */ /* 0x000f680000300800 */
[----:B------:R-:W5:Y:S01]  /*496c0*/  LDL.LU R11, [R1+0x1bc] ;  /* 0x0001bc00010b7983 */ /* 0x000f620000300800 */
[----:B------:R-:W-:-:S03]  /*496d0*/  IMAD.MOV.U32 R7, RZ, RZ, R29 ;  /* 0x000000ffff077224 */ /* 0x000fc600078e001d */
[----:B-----5:R-:W-:Y:S04]  /*496e0*/  STL.64 [R1+0x1ac8], R10 ;  /* 0x001ac80a01007387 */ /* 0x020fe80000100a00 */
[----:B--2---:R0:W-:Y:S04]  /*496f0*/  STL.64 [R1+0x1ac0], R8 ;  /* 0x001ac00801007387 */ /* 0x0041e80000100a00 */
[----:B0-----:R-:W3:Y:S02]  /*49700*/  LDL.64 R8, [R1+0x10] ;  /* 0x0000100001087983 */ /* 0x001ee40000100a00 */
[----:B---3--:R-:W-:-:S15]  /*49710*/  HMMA.16816.F32.BF16 R12, R4, R8, R12 ;  /* 0x00000008040c723c */ /* 0x008fde000004180c */
[----:B------:R-:W-:-:S04]  /*49720*/  NOP ;  /* 0x0000000000007918 */ /* 0x000fc80000000000 */
[----:B------:R0:W-:Y:S04]  /*49730*/  STL.64 [R1+0x3c0], R12 ;  /* 0x0003c00c01007387 */ /* 0x0001e80000100a00 */
[----:B------:R-:W-:Y:S04]  /*49740*/  STL.64 [R1+0x3c8], R14 ;  /* 0x0003c80e01007387 */ /* 0x000fe80000100a00 */
[----:B0-----:R-:W2:Y:S02]  /*49750*/  LDL.LU.64 R12, [R1+0x1b80] ;  /* 0x001b8000010c7983 */ /* 0x001ea40000300a00 */
[----:B--2---:R-:W-:-:S15]  /*49760*/  HMMA.16816.F32.BF16 R20, R4, R12, R20 ;  /* 0x0000000c0414723c */ /* 0x004fde0000041814 */
[----:B------:R-:W-:-:S04]  /*49770*/  NOP ;  /* 0x0000000000007918 */ /* 0x000fc80000000000 */
[----:B------:R-:W-:Y:S04]  /*49780*/  STL.64 [R1+0x3b0], R20 ;  /* 0x0003b01401007387 */ /* 0x000fe80000100a00 */
[----:B------:R0:W-:Y:S04]  /*49790*/  STL.64 [R1+0x3b8], R22 ;  /* 0x0003b81601007387 */ /* 0x0001e80000100a00 */
[----:B0-----:R-:W2:Y:S04]  /*497a0*/  LDL.LU.64 R22, [R1+0x1b78] ;  /* 0x001b780001167983 */ /* 0x001ea80000300a00 */
[----:B------:R-:W3:Y:S04]  /*497b0*/  LDL.LU.64 R20, [R1+0x1b70] ;  /* 0x001b700001147983 */ /* 0x000ee80000300a00 */
[----:B------:R0:W-:Y:S04]  /*497c0*/  STL.64 [R1+0x1b68], R12 ;  /* 0x001b680c01007387 */ /* 0x0001e80000100a00 */
[----:B0-----:R-:W3:Y:S04]  /*497d0*/  LDL.LU R12, [R1+0x260] ;  /* 0x00026000010c7983 */ /* 0x001ee80000300800 */
[----:B------:R-:W3:Y:S04]  /*497e0*/  LDL.LU R13, [R1+0x264] ;  /* 0x00026400010d7983 */ /* 0x000ee80000300800 */
[----:B------:R-:W3:Y:S04]  /*497f0*/  LDL.LU R14, [R1+0x268] ;  /* 0x00026800010e7983 */ /* 0x000ee80000300800 */
[----:B------:R-:W3:Y:S04]  /*49800*/  LDL.LU R15, [R1+0x26c] ;  /* 0x00026c00010f7983 */ /* 0x000ee80000300800 */
[----:B--2---:R-:W-:Y:S01]  /*49810*/  STL.64 [R1+0x1b60], R22 ;  /* 0x001b601601007387 */ /* 0x004fe20000100a00 */
[----:B---3--:R-:W-:Y:S03]  /*49820*/  HMMA.16816.F32.BF16 R12, R4, R20, R12 ;  /* 0x00000014040c723c */ /* 0x008fe6000004180c */
[----:B------:R-:W-:-:S15]  /*49830*/  STL.64 [R1+0x1b58], R20 ;  /* 0x001b581401007387 */ /* 0x000fde0000100a00 */
[----:B------:R-:W-:Y:S01]  /*49840*/  NOP ;  /* 0x0000000000007918 */ /* 0x000fe20000000000 */
[----:B------:R-:W-:Y:S04]  /*49850*/  STL.64 [R1+0x390], R12 ;  /* 0x0003900c01007387 */ /* 0x000fe80000100a00 */
[----:B------:R-:W-:Y:S04]  /*49860*/  STL.64 [R1+0x398], R14 ;  /* 0x0003980e01007387 */ /* 0x000fe80000100a00 */
[----:B------:R-:W0:Y:S01]  /*49870*/  LDSM.16.M88.4 R12, [R28+UR5+0x56800] ;  /* 0x056800051c0c783b */ /* 0x000e220008000200 */
[----:B----4-:R-:W-:Y:S03]  /*49880*/  HMMA.16816.F32.BF16 R4, R4, R24, R16 ;  /* 0x000000180404723c */ /* 0x010fe60000041810 */
[----:B------:R-:W-:-:S15]  /*49890*/  STL.64 [R1+0x1b50], R24 ;  /* 0x001b501801007387 */ /* 0x000fde0000100a00 */
[----:B------:R-:W-:Y:S01]  /*498a0*/  NOP ;  /* 0x0000000000007918 */ /* 0x000fe20000000000 */
[----:B------:R-:W-:Y:S04]  /*498b0*/  STL.64 [R1+0x370], R4 ;  /* 0x0003700401007387 */ /* 0x000fe80000100a00 */
[----:B------:R0:W-:Y:S02]  /*498c0*/  STL.64 [R1+0x378], R6 ;  /* 0x0003780601007387 */ /* 0x0001e40000100a00 */
[----:B0-----:R-:W-:Y:S01]  /*498d0*/  MOV R6, R12 ;  /* 0x0000000c00067202 */ /* 0x001fe20000000f00 */
[----:B------:R-:W-:Y:S01]  /*498e0*/  IMAD.MOV.U32 R5, RZ, RZ, R13 ;  /* 0x000000ffff057224 */ /* 0x000fe200078e000d */
[----:B------:R-:W-:-:S03]  /*498f0*/  MOV R4, R14 ;  /* 0x0000000e00047202 */ /* 0x000fc60000000f00 */
[----:B------:R-:W-:Y:S04]  /*49900*/  STL [R1+0x1ad8], R6 ;  /* 0x001ad80601007387 */ /* 0x000fe80000100800 */
[----:B------:R0:W-:Y:S04]  /*49910*/  STL.64 [R1+0x1ad0], R4 ;  /* 0x001ad00401007387 */ /* 0x0001e80000100a00 */
[----:B0-----:R-:W2:Y:S04]  /*49920*/  LDL.LU R4, [R1+0x1c0] ;  /* 0x0001c00001047983 */ /* 0x001ea80000300800 */
[----:B------:R-:W2:Y:S04]  /*49930*/  LDL.LU R5, [R1+0x1c4] ;  /* 0x0001c40001057983 */ /* 0x000ea80000300800 */
[----:B------:R-:W3:Y:S04]  /*49940*/  LDL.LU R6, [R1+0x1c8] ;  /* 0x0001c80001067983 */ /* 0x000ee80000300800 */
[----:B------:R-:W3:Y:S04]  /*49950*/  LDL.LU R7, [R1+0x1cc] ;  /* 0x0001cc0001077983 */ /* 0x000ee80000300800 */
[----:B------:R-:W4:Y:S01]  /*49960*/  LDL.LU R24, [R1+0x220] ;  /* 0x0002200001187983 */ /* 0x000f220000300800 */
[----:B------:R-:W-:-:S03]  /*49970*/  IMAD.MOV.U32 R17, RZ, RZ, R26 ;  /* 0x000000ffff117224 */ /* 0x000fc600078e001a */
[----:B------:R-:W4:Y:S01]  /*49980*/  LDL.LU R25, [R1+0x224] ;  /* 0x0002240001197983 */ /* 0x000f220000300800 */
[----:B------:R-:W-:-:S03]  /*49990*/  MOV R16, R27 ;  /* 0x0000001b00107202 */ /* 0x000fc60000000f00 */
[----:B------:R-:W4:Y:S04]  /*499a0*/  LDL.LU R26, [R1+0x228] ;  /* 0x00022800011a7983 */ /* 0x000f280000300800 */
[----:B------:R-:W4:Y:S04]  /*499b0*/  LDL.LU R27, [R1+0x22c] ;  /* 0x00022c00011b7983 */ /* 0x000f280000300800 */
[----:B------:R-:W5:Y:S04]  /*499c0*/  LDL.LU R20, [R1+0x230] ;  /* 0x0002300001147983 */ /* 0x000f680000300800 */
[----:B------:R-:W5:Y:S04]  /*499d0*/  LDL.LU R21, [R1+0x234] ;  /* 0x0002340001157983 */ /* 0x000f680000300800 */
[----:B------:R-:W5:Y:S04]  /*499e0*/  LDL.LU R22, [R1+0x238] ;  /* 0x0002380001167983 */ /* 0x000f680000300800 */
[----:B------:R-:W5:Y:S04]  /*499f0*/  LDL.LU R23, [R1+0x23c] ;  /* 0x00023c0001177983 */ /* 0x000f680000300800 */
[----:B------:R-:W4:Y:S04]  /*49a00*/  LDL.LU R12, [R1+0x240] ;  /* 0x00024000010c7983 */ /* 0x000f280000300800 */
[----:B------:R-:W4:Y:S01]  /*49a10*/  LDL.LU R13, [R1+0x244] ;  /* 0x00024400010d7983 */ /* 0x000f220000300800 */
[----:B------:R-:W-:-:S03]  /*49a20*/  IMAD.MOV.U32 R3, RZ, RZ, R15 ;  /* 0x000000ffff037224 */ /* 0x000fc600078e000f */
        /* <DEDUP_REMOVED lines=20> */
[----:B------:R-:W-:Y:S01]  /*49b70*/  MOV R18, R2 ;  /* 0x0000000200127202 */ /* 0x000fe20000000f00 */
[----:B------:R-:W-:-:S02]  /*49b80*/  IMAD.MOV.U32 R19, RZ, RZ, R0 ;  /* 0x000000ffff137224 */ /* 0x000fc400078e0000 */
[----:B---3--:R-:W-:Y:S04]  /*49b90*/  STL.64 [R1+0x1b28], R6 ;  /* 0x001b280601007387 */ /* 0x008fe80000100a00 */
[----:B--2---:R0:W-:Y:S04]  /*49ba0*/  STL.64 [R1+0x1b20], R4 ;  /* 0x001b200401007387 */ /* 0x0041e80000100a00 */
[----:B0-----:R-:W2:Y:S04]  /*49bb0*/  LDL.LU R4, [R1+0x200] ;  /* 0x0002000001047983 */ /* 0x001ea80000300800 */
[----:B------:R-:W2:Y:S04]  /*49bc0*/  LDL.LU R5, [R1+0x204] ;  /* 0x0002040001057983 */ /* 0x000ea80000300800 */
[----:B------:R-:W3:Y:S04]  /*49bd0*/  LDL.LU R6, [R1+0x208] ;  /* 0x0002080001067983 */ /* 0x000ee80000300800 */
[----:B------:R-:W3:Y:S01]  /*49be0*/  LDL.LU R7, [R1+0x20c] ;  /* 0x00020c0001077983 */ /* 0x000ee20000300800 */
[C---:B----4-:R-:W-:Y:S03]  /*49bf0*/  HMMA.16816.F32.BF16 R12, R16.reuse, R8, R12 ;  /* 0x00000008100c723c */ /* 0x050fe6000004180c */
[----:B---3--:R-:W-:Y:S04]  /*49c00*/  STL.64 [R1+0x1b48], R6 ;  /* 0x001b480601007387 */ /* 0x008fe80000100a00 */
[----:B--2---:R0:W-:Y:S04]  /*49c10*/  STL.64 [R1+0x1b40], R4 ;  /* 0x001b400401007387 */ /* 0x0041e80000100a00 */
[----:B0-----:R-:W2:Y:S04]  /*49c20*/  LDL.LU R4, [R1+0x210] ;  /* 0x0002100001047983 */ /* 0x001ea80000300800 */
[----:B------:R-:W2:Y:S04]  /*49c30*/  LDL.LU R5, [R1+0x214] ;  /* 0x0002140001057983 */ /* 0x000ea80000300800 */
[----:B------:R-:W2:Y:S04]  /*49c40*/  LDL.LU R6, [R1+0x218] ;  /* 0x0002180001067983 */ /* 0x000ea80000300800 */
[----:B------:R-:W2:Y:S04]  /*49c50*/  LDL.LU R7, [R1+0x21c] ;  /* 0x00021c0001077983 */ /* 0x000ea80000300800 */
[----:B------:R0:W-:Y:S04]  /*49c60*/  STL.64 [R1+0x350], R12 ;  /* 0x0003500c01007387 */ /* 0x0001e80000100a00 */
[----:B------:R-:W-:Y:S04]  /*49c70*/  STL.64 [R1+0x358], R14 ;  /* 0x0003580e01007387 */ /* 0x000fe80000100a00 */
[----:B0-----:R-:W5:Y:S02]  /*49c80*/  LDL.LU.64 R12, [R1+0x1b68] ;  /* 0x001b6800010c7983 */ /* 0x001f640000300a00 */
[----:B-----5:R-:W-:-:S15]  /*49c90*/  HMMA.16816.F32.BF16 R20, R16, R12, R20 ;  /* 0x0000000c1014723c */ /* 0x020fde0000041814 */
[----:B------:R-:W-:-:S04]  /*49ca0*/  NOP ;  /* 0x0000000000007918 */ /* 0x000fc80000000000 */
[----:B------:R-:W-:Y:S04]  /*49cb0*/  STL.64 [R1+0x340], R20 ;  /* 0x0003401401007387 */ /* 0x000fe80000100a00 */
[----:B------:R0:W-:Y:S04]  /*49cc0*/  STL.64 [R1+0x348], R22 ;  /* 0x0003481601007387 */ /* 0x0001e80000100a00 */
[----:B0-----:R-:W3:Y:S04]  /*49cd0*/  LDL.LU.64 R22, [R1+0x1b60] ;  /* 0x001b600001167983 */ /* 0x001ee80000300a00 */
        /* <DEDUP_REMOVED lines=37> */
[----:B------:R-:W2:Y:S01]  /*49f30*/  LDL.LU.64 R16, [R1+0x1ae0] ;  /* 0x001ae00001107983 */ /* 0x000ea20000300a00 */
[----:B------:R-:W-:Y:S01]  /*49f40*/  MOV R2, R8 ;  /* 0x0000000800027202 */ /* 0x000fe20000000f00 */
[----:B------:R-:W-:Y:S01]  /*49f50*/  IMAD.MOV.U32 R0, RZ, RZ, R9 ;  /* 0x000000ffff007224 */ /* 0x000fe200078e0009 */
[----:B--2---:R-:W-:-:S15]  /*49f60*/  HMMA.16816.F32.BF16 R4, R16, R8, R4 ;  /* 0x000000081004723c */ /* 0x004fde0000041804 */
[----:B------:R-:W-:-:S04]  /*49f70*/  NOP ;  /* 0x0000000000007918 */ /* 0x000fc80000000000 */
[----:B------:R-:W-:Y:S04]  /*49f80*/  STL.64 [R1+0x260], R4 ;  /* 0x0002600401007387 */ /* 0x000fe80000100a00 */
[----:B------:R0:W-:Y:S04]  /*49f90*/  STL.64 [R1+0x268], R6 ;  /* 0x0002680601007387 */ /* 0x0001e80000100a00 */
[----:B0-----:R-:W2:Y:S04]  /*49fa0*/  LDL.LU R6, [R1+0x1ad8] ;  /* 0x001ad80001067983 */ /* 0x001ea80000300800 */
[----:B------:R-:W4:Y:S04]  /*49fb0*/  LDL.LU.64 R4, [R1+0x1ad0] ;  /* 0x001ad00001047983 */ /* 0x000f280000300a00 */
[----:B------:R-:W5:Y:S04]  /*49fc0*/  LDL.LU.64 R10, [R1+0x1ac8] ;  /* 0x001ac800010a7983 */ /* 0x000f680000300a00 */
[----:B------:R-:W5:Y:S02]  /*49fd0*/  LDL.LU.64 R8, [R1+0x1ac0] ;  /* 0x001ac00001087983 */ /* 0x000f640000300a00 */
[----:B-----5:R-:W-:Y:S02]  /*49fe0*/  HMMA.16816.F32.BF16 R12, R16, R12, R8 ;  /* 0x0000000c100c723c */ /* 0x020fe40000041808 */
[----:B------:R-:W5:Y:S04]  /*49ff0*/  LDL.LU.64 R10, [R1+0x1ab8] ;  /* 0x001ab800010a7983 */ /* 0x000f680000300a00 */
[----:B------:R-:W5:-:S13]  /*4a000*/  LDL.LU.64 R8, [R1+0x1ab0] ;  /* 0x001ab00001087983 */ /* 0x000f5a0000300a00 */
[----:B------:R-:W-:Y:S04]  /*4a010*/  STL.64 [R1+0x230], R12 ;  /* 0x0002300c01007387 */ /* 0x000fe80000100a00 */
[----:B------:R0:W-:Y:S04]  /*4a020*/  STL.64 [R1+0x238], R14 ;  /* 0x0002380e01007387 */ /* 0x0001e80000100a00 */
[----:B0-----:R-:W2:Y:S04]  /*4a030*/  LDL.LU.64 R14, [R1+0x1aa8] ;  /* 0x001aa800010e7983 */ /* 0x001ea80000300a00 */
[----:B------:R-:W2:Y:S01]  /*4a040*/  LDL.LU.64 R12, [R1+0x1aa0] ;  /* 0x001aa000010c7983 */ /* 0x000ea20000300a00 */
[C---:B-----5:R-:W-:Y:S08]  /*4a050*/  HMMA.16816.F32.BF16 R8, R16.reuse, R24, R8 ;  /* 0x000000181008723c */ /* 0x060ff00000041808 */
[----:B--2---:R-:W-:-:S15]  /*4a060*/  HMMA.16816.F32.BF16 R12, R16, R20, R12 ;  /* 0x00000014100c723c */ /* 0x004fde000004180c */
[----:B------:R-:W-:-:S04]  /*4a070*/  NOP ;  /* 0x0000000000007918 */ /* 0x000fc80000000000 */
[----:B------:R-:W-:Y:S04]  /*4a080*/  STL.64 [R1+0x220], R12 ;  /* 0x0002200c01007387 */ /* 0x000fe80000100a00 */
[----:B------:R0:W-:Y:S04]  /*4a090*/  STL.64 [R1+0x228], R14 ;  /* 0x0002280e01007387 */ /* 0x0001e80000100a00 */
[----:B0-----:R-:W2:Y:S04]  /*4a0a0*/  LDL.LU.64 R14, [R1+0x1a98] ;  /* 0x001a9800010e7983 */ /* 0x001ea80000300a00 */
[----:B------:R-:W2:Y:S04]  /*4a0b0*/  LDL.LU.64 R12, [R1+0x1a90] ;  /* 0x001a9000010c7983 */ /* 0x000ea80000300a00 */
[----:B---3--:R-:W-:Y:S04]  /*4a0c0*/  STL.64 [R1+0x1a68], R22 ;  /* 0x001a681601007387 */ /* 0x008fe80000100a00 */
[----:B------:R-:W-:Y:S04]  /*4a0d0*/  STL.64 [R1+0x1a60], R20 ;  /* 0x001a601401007387 */ /* 0x000fe80000100a00 */
[----:B------:R-:W-:Y:S04]  /*4a0e0*/  STL.64 [R1+0x1a58], R24 ;  /* 0x001a581801007387 */ /* 0x000fe80000100a00 */
[----:B------:R0:W-:Y:S04]  /*4a0f0*/  STL.64 [R1+0x200], R8 ;  /* 0x0002000801007387 */ /* 0x0001e80000100a00 */
[----:B------:R1:W-:Y:S04]  /*4a100*/  STL.64 [R1+0x208], R10 ;  /* 0x0002080a01007387 */ /* 0x0003e80000100a00 */
[----:B0-----:R-:W3:Y:S04]  /*4a110*/  LDL.LU R8, [R1+0x3e0] ;  /* 0x0003e00001087983 */ /* 0x001ee80000300800 */
[----:B------:R-:W3:Y:S04]  /*4a120*/  LDL.LU R9, [R1+0x3e4] ;  /* 0x0003e40001097983 */ /* 0x000ee80000300800 */
[----:B-1----:R-:W5:Y:S04]  /*4a130*/  LDL.LU R10, [R1+0x3e8] ;  /* 0x0003e800010a7983 */ /* 0x002f680000300800 */
[----:B------:R-:W5:Y:S04]  /*4a140*/  LDL.LU R11, [R1+0x3ec] ;  /* 0x0003ec00010b7983 */ /* 0x000f680000300800 */
[----:B------:R-:W2:Y:S04]  /*4a150*/  LDL.LU R24, [R1+0x2f0] ;  /* 0x0002f00001187983 */ /* 0x000ea80000300800 */
[----:B------:R-:W2:Y:S04]  /*4a160*/  LDL.LU R25, [R1+0x2f4] ;  /* 0x0002f40001197983 */ /* 0x000ea80000300800 */
[----:B------:R-:W2:Y:S04]  /*4a170*/  LDL.LU R26, [R1+0x2f8] ;  /* 0x0002f800011a7983 */ /* 0x000ea80000300800 */
[----:B------:R-:W2:Y:S04]  /*4a180*/  LDL.LU R27, [R1+0x2fc] ;  /* 0x0002fc00011b7983 */ /* 0x000ea80000300800 */
[----:B--2---:R-:W-:Y:S04]  /*4a190*/  STL.64 [R1+0x1a78], R26 ;  /* 0x001a781a01007387 */ /* 0x004fe80000100a00 */
[----:B------:R-:W-:Y:S04]  /*4a1a0*/  STL.64 [R1+0x1a70], R24 ;  /* 0x001a701801007387 */ /* 0x000fe80000100a00 */
[----:B------:R-:W2:Y:S04]  /*4a1b0*/  LDL.LU R20, [R1+0x2d0] ;  /* 0x0002d00001147983 */ /* 0x000ea80000300800 */
[----:B------:R-:W2:Y:S04]  /*4a1c0*/  LDL.LU R21, [R1+0x2d4] ;  /* 0x0002d40001157983 */ /* 0x000ea80000300800 */
[----:B------:R-:W2:Y:S04]  /*4a1d0*/  LDL.LU R22, [R1+0x2d8] ;  /* 0x0002d80001167983 */ /* 0x000ea80000300800 */
[----:B------:R-:W2:Y:S01]  /*4a1e0*/  LDL.LU R23, [R1+0x2dc] ;  /* 0x0002dc0001177983 */ /* 0x000ea20000300800 */
[----:B----4-:R-:W-:Y:S01]  /*4a1f0*/  MOV R18, R4 ;  /* 0x0000000400127202 */ /* 0x010fe20000000f00 */
[----:B------:R-:W-:Y:S01]  /*4a200*/  IMAD.MOV.U32 R17, RZ, RZ, R5 ;  /* 0x000000ffff117224 */ /* 0x000fe200078e0005 */
[----:B------:R-:W-:Y:S01]  /*4a210*/  MOV R16, R6 ;  /* 0x0000000600107202 */ /* 0x000fe20000000f00 */
[----:B--2---:R-:W-:Y:S04]  /*4a220*/  STL.64 [R1+0x1a88], R22 ;  /* 0x001a881601007387 */ /* 0x004fe80000100a00 */
[----:B------:R0:W-:Y:S04]  /*4a230*/  STL.64 [R1+0x1a80], R20 ;  /* 0x001a801401007387 */ /* 0x0001e80000100a00 */
[----:B0-----:R-:W2:Y:S04]  /*4a240*/  LDL.LU R20, [R1+0x2c0] ;  /* 0x0002c00001147983 */ /* 0x001ea80000300800 */
[----:B------:R-:W2:Y:S04]  /*4a250*/  LDL.LU R21, [R1+0x2c4] ;  /* 0x0002c40001157983 */ /* 0x000ea80000300800 */
[----:B------:R-:W2:Y:S04]  /*4a260*/  LDL.LU R22, [R1+0x2c8] ;  /* 0x0002c80001167983 */ /* 0x000ea80000300800 */
[----:B------:R-:W2:Y:S04]  /*4a270*/  LDL.LU R23, [R1+0x2cc] ;  /* 0x0002cc0001177983 */ /* 0x000ea80000300800 */
[----:B------:R-:W4:Y:S04]  /*4a280*/  LDL.LU R4, [R1+0x310] ;  /* 0x0003100001047983 */ /* 0x000f280000300800 */
[----:B------:R-:W4:Y:S04]  /*4a290*/  LDL.LU R5, [R1+0x314] ;  /* 0x0003140001057983 */ /* 0x000f280000300800 */
[----:B------:R-:W4:Y:S04]  /*4a2a0*/  LDL.LU R6, [R1+0x318] ;  /* 0x0003180001067983 */ /* 0x000f280000300800 */
[----:B------:R-:W4:Y:S04]  /*4a2b0*/  LDL.LU R7, [R1+0x31c] ;  /* 0x00031c0001077983 */ /* 0x000f280000300800 */
[----:B-----5:R-:W-:Y:S04]  /*4a2c0*/  STL.64 [R1+0x1a20], R10 ;  /* 0x001a200a01007387 */ /* 0x020fe80000100a00 */
[----:B---3--:R0:W-:Y:S04]  /*4a2d0*/  STL.64 [R1+0x1a18], R8 ;  /* 0x001a180801007387 */ /* 0x0081e80000100a00 */
[----:B0-----:R-:W3:Y:S04]  /*4a2e0*/  LDL.LU R8, [R1+0x380] ;  /* 0x0003800001087983 */ /* 0x001ee80000300800 */
[----:B------:R-:W3:Y:S04]  /*4a2f0*/  LDL.LU R9, [R1+0x384] ;  /* 0x0003840001097983 */ /* 0x000ee80000300800 */
[----:B------:R-:W5:Y:S04]  /*4a300*/  LDL.LU R10, [R1+0x388] ;  /* 0x00038800010a7983 */ /* 0x000f680000300800 */
[----:B------:R-:W5:Y:S04]  /*4a310*/  LDL.LU R11, [R1+0x38c] ;  /* 0x00038c00010b7983 */ /* 0x000f680000300800 */
[----:B-----5:R-:W-:Y:S04]  /*4a320*/  STL.64 [R1+0x1a30], R10 ;  /* 0x001a300a01007387 */ /* 0x020fe80000100a00 */
[----:B---3--:R0:W-:Y:S04]  /*4a330*/  STL.64 [R1+0x1a28], R8 ;  /* 0x001a280801007387 */ /* 0x0081e80000100a00 */
[----:B0-----:R-:W3:Y:S04]  /*4a340*/  LDL.LU R8, [R1+0x360] ;  /* 0x0003600001087983 */ /* 0x001ee80000300800 */
[----:B------:R-:W3:Y:S04]  /*4a350*/  LDL.LU R9, [R1+0x364] ;  /* 0x0003640001097983 */ /* 0x000ee80000300800 */
[----:B------:R-:W5:Y:S04]  /*4a360*/  LDL.LU R10, [R1+0x368] ;  /* 0x00036800010a7983 */ /* 0x000f680000300800 */
[----:B------:R-:W5:Y:S01]  /*4a370*/  LDL.LU R11, [R1+0x36c] ;  /* 0x00036c00010b7983 */ /* 0x000f620000300800 */
[----:B------:R-:W-:-:S03]  /*4a380*/  IMAD.MOV.U32 R19, RZ, RZ, R3 ;  /* 0x000000ffff137224 */ /* 0x000fc600078e0003 */
[----:B-----5:R-:W-:Y:S04]  /*4a390*/  STL.64 [R1+0x1a40], R10 ;  /* 0x001a400a01007387 */ /* 0x020fe80000100a00 */
[----:B---3--:R0:W-:Y:S04]  /*4a3a0*/  STL.64 [R1+0x1a38], R8 ;  /* 0x001a380801007387 */ /* 0x0081e80000100a00 */
[----:B0-----:R-:W3:Y:S04]  /*4a3b0*/  LDL.LU R8, [R1+0x320] ;  /* 0x0003200001087983 */ /* 0x001ee80000300800 */
[----:B------:R-:W3:Y:S04]  /*4a3c0*/  LDL.LU R9, [R1+0x324] ;  /* 0x0003240001097983 */ /* 0x000ee80000300800 */
[----:B------:R-:W3:Y:S04]  /*4a3d0*/  LDL.LU R10, [R1+0x328] ;  /* 0x00032800010a7983 */ /* 0x000ee80000300800 */
[----:B------:R-:W3:Y:S04]  /*4a3e0*/  LDL.LU R11, [R1+0x32c] ;  /* 0x00032c00010b7983 */ /* 0x000ee80000300800 */
[----:B------:R-:W-:Y:S04]  /*4a3f0*/  STL.64 [R1+0x19c8], R18 ;  /* 0x0019c81201007387 */ /* 0x000fe80000100a00 */
[----:B------:R0:W-:Y:S04]  /*4a400*/  STL.64 [R1+0x19c0], R16 ;  /* 0x0019c01001007387 */ /* 0x0001e80000100a00 */
[----:B0-----:R-:W5:Y:S04]  /*4a410*/  LDL.LU R16, [R1+0x420] ;  /* 0x0004200001107983 */ /* 0x001f680000300800 */
[----:B------:R-:W5:Y:S04]  /*4a420*/  LDL.LU R17, [R1+0x424] ;  /* 0x0004240001117983 */ /* 0x000f680000300800 */
[----:B------:R-:W3:Y:S04]  /*4a430*/  LDL.LU R18, [R1+0x428] ;  /* 0x0004280001127983 */ /* 0x000ee80000300800 */
[----:B------:R-:W3:Y:S01]  /*4a440*/  LDL.LU R19, [R1+0x42c] ;  /* 0x00042c0001137983 */ /* 0x000ee20000300800 */
[----:B------:R-:W-:Y:S01]  /*4a450*/  MOV R24, R2 ;  /* 0x0000000200187202 */ /* 0x000fe20000000f00 */
[----:B------:R-:W-:-:S07]  /*4a460*/  IMAD.MOV.U32 R25, RZ, RZ, R0 ;  /* 0x000000ffff197224 */ /* 0x000fce00078e0000 */
[C---:B--2---:R-:W-:Y:S01]  /*4a470*/  HMMA.16816.F32.BF16 R24, R12.reuse, R24, R20 ;  /* 0x000000180c18723c */ /* 0x044fe20000041814 */
[----:B---3--:R-:W-:Y:S04]  /*4a480*/  STL.64 [R1+0x19d8], R18 ;  /* 0x0019d81201007387 */ /* 0x008fe80000100a00 */
[----:B-----5:R0:W-:Y:S04]  /*4a490*/  STL.64 [R1+0x19d0], R16 ;  /* 0x0019d01001007387 */ /* 0x0201e80000100a00 */
[----:B0-----:R-:W2:Y:S04]  /*4a4a0*/  LDL.64 R16, [R1] ;  /* 0x0000000001107983 */ /* 0x001ea80000100a00 */
[----:B------:R-:W2:Y:S04]  /*4a4b0*/  LDL.LU.64 R22, [R1+0x1a88] ;  /* 0x001a880001167983 */ /* 0x000ea80000300a00 */
[----:B------:R-:W2:Y:S04]  /*4a4c0*/  LDL.LU.64 R20, [R1+0x1a80] ;  /* 0x001a800001147983 */ /* 0x000ea80000300a00 */
[----:B------:R-:W-:Y:S04]  /*4a4d0*/  STL.64 [R1+0x1f0], R24 ;  /* 0x0001f01801007387 */ /* 0x000fe80000100a00 */
[----:B------:R0:W-:Y:S04]  /*4a4e0*/  STL.64 [R1+0x1f8], R26 ;  /* 0x0001f81a01007387 */ /* 0x0001e80000100a00 */
[----:B0-----:R-:W3:Y:S04]  /*4a4f0*/  LDL.LU.64 R26, [R1+0x1a78] ;  /* 0x001a7800011a7983 */ /* 0x001ee80000300a00 */
[----:B------:R-:W3:Y:S01]  /*4a500*/  LDL.LU.64 R24, [R1+0x1a70] ;  /* 0x001a700001187983 */ /* 0x000ee20000300a00 */
[----:B--2---:R-:W-:-:S15]  /*4a510*/  HMMA.16816.F32.BF16 R20, R12, R16, R20 ;  /* 0x000000100c14723c */ /* 0x004fde0000041814 */
[----:B------:R-:W-:-:S04]  /*4a520*/  NOP ;  /* 0x0000000000007918 */ /* 0x000fc80000000000 */
[----:B------:R-:W-:Y:S04]  /*4a530*/  STL.64 [R1+0x1e0], R20 ;  /* 0x0001e01401007387 */ /* 0x000fe80000100a00 */
[----:B------:R0:W-:Y:S04]  /*4a540*/  STL.64 [R1+0x1e8], R22 ;  /* 0x0001e81601007387 */ /* 0x0001e80000100a00 */
[----:B0-----:R-:W2:Y:S04]  /*4a550*/  LDL.LU.64 R22, [R1+0x1a68] ;  /* 0x001a680001167983 */ /* 0x001ea80000300a00 */
[----:B------:R-:W3:Y:S02]  /*4a560*/  LDL.LU.64 R20, [R1+0x1a60] ;  /* 0x001a600001147983 */ /* 0x000ee40000300a00 */
[----:B---3--:R-:W-:-:S15]  /*4a570*/  HMMA.16816.F32.BF16 R24, R12, R20, R24 ;  /* 0x000000140c18723c */ /* 0x008fde0000041818 */
[----:B------:R-:W-:-:S04]  /*4a580*/  NOP ;  /* 0x0000000000007918 */ /* 0x000fc80000000000 */
[----:B------:R0:W-:Y:S04]  /*4a590*/  STL.64 [R1+0x1d0], R24 ;  /* 0x0001d01801007387 */ /* 0x0001e80000100a00 */
[----:B------:R-:W-:Y:S04]  /*4a5a0*/  STL.64 [R1+0x1d8], R26 ;  /* 0x0001d81a01007387 */ /* 0x000fe80000100a00 */
[----:B0-----:R-:W4:Y:S02]  /*4a5b0*/  LDL.LU.64 R24, [R1+0x1a58] ;  /* 0x001a580001187983 */ /* 0x001f240000300a00 */
[----:B----4-:R-:W-:Y:S02]  /*4a5c0*/  HMMA.16816.F32.BF16 R12, R12, R24, R4 ;  /* 0x000000180c0c723c */ /* 0x010fe40000041804 */
[----:B------:R-:W3:Y:S04]  /*4a5d0*/  LDL.LU.64 R6, [R1+0x1a50] ;  /* 0x001a500001067983 */ /* 0x000ee80000300a00 */
[----:B------:R-:W3:-:S13]  /*4a5e0*/  LDL.LU.64 R4, [R1+0x1a48] ;  /* 0x001a480001047983 */ /* 0x000eda0000300a00 */
[----:B------:R-:W-:Y:S04]  /*4a5f0*/  STL.64 [R1+0x180], R12 ;  /* 0x0001800c01007387 */ /* 0x000fe80000100a00 */
[----:B------:R0:W-:Y:S04]  /*4a600*/  STL.64 [R1+0x188], R14 ;  /* 0x0001880e01007387 */ /* 0x0001e80000100a00 */
[----:B0-----:R-:W4:Y:S04]  /*4a610*/  LDL.LU R15, [R1+0x4dc] ;  /* 0x0004dc00010f7983 */ /* 0x001f280000300800 */
[----:B------:R-:W5:Y:S04]  /*4a620*/  LDL.LU R12, [R1+0x4d0] ;  /* 0x0004d000010c7983 */ /* 0x000f680000300800 */
[----:B------:R-:W5:Y:S04]  /*4a630*/  LDL.LU R13, [R1+0x4d4] ;  /* 0x0004d400010d7983 */ /* 0x000f680000300800 */
[----:B----4-:R-:W-:Y:S04]  /*4a640*/  STL [R1+0x19e8], R15 ;  /* 0x0019e80f01007387 */ /* 0x010fe80000100800 */
[----:B-----5:R0:W-:Y:S04]  /*4a650*/  STL.64 [R1+0x19e0], R12 ;  /* 0x0019e00c01007387 */ /* 0x0201e80000100a00 */
[----:B0-----:R-:W4:Y:S04]  /*4a660*/  LDL.LU R12, [R1+0x400] ;  /* 0x00040000010c7983 */ /* 0x001f280000300800 */
[----:B------:R-:W4:Y:S04]  /*4a670*/  LDL.LU R13, [R1+0x404] ;  /* 0x00040400010d7983 */ /* 0x000f280000300800 */
[----:B------:R-:W5:Y:S04]  /*4a680*/  LDL.LU R14, [R1+0x408] ;  /* 0x00040800010e7983 */ /* 0x000f680000300800 */
[----:B------:R-:W5:Y:S04]  /*4a690*/  LDL.LU R15, [R1+0x40c] ;  /* 0x00040c00010f7983 */ /* 0x000f680000300800 */
[----:B-----5:R-:W-:Y:S04]  /*4a6a0*/  STL.64 [R1+0x19f8], R14 ;  /* 0x0019f80e01007387 */ /* 0x020fe80000100a00 */
[----:B----4-:R0:W-:Y:S04]  /*4a6b0*/  STL.64 [R1+0x19f0], R12 ;  /* 0x0019f00c01007387 */ /* 0x0101e80000100a00 */
[----:B0-----:R-:W3:Y:S02]  /*4a6c0*/  LDL.64 R12, [R1+0x10] ;  /* 0x00001000010c7983 */ /* 0x001ee40000100a00 */
[----:B---3--:R-:W-:-:S15]  /*4a6d0*/  HMMA.16816.F32.BF16 R8, R4, R12, R8 ;  /* 0x0000000c0408723c */ /* 0x008fde0000041808 */
[----:B------:R-:W-:-:S04]  /*4a6e0*/  NOP ;  /* 0x0000000000007918 */ /* 0x000fc80000000000 */
[----:B------:R-:W-:Y:S04]  /*4a6f0*/  STL.64 [R1+0x170], R8 ;  /* 0x0001700801007387 */ /* 0x000fe80000100a00 */
[----:B------:R0:W-:Y:S04]  /*4a700*/  STL.64 [R1+0x178], R10 ;  /* 0x0001780a01007387 */ /* 0x0001e80000100a00 */
[----:B0-----:R-:W3:Y:S04]  /*4a710*/  LDL.LU.64 R10, [R1+0x1a40] ;  /* 0x001a4000010a7983 */ /* 0x001ee80000300a00 */
[----:B------:R-:W3:Y:S02]  /*4a720*/  LDL.LU.64 R8, [R1+0x1a38] ;  /* 0x001a380001087983 */ /* 0x000ee40000300a00 */
[----:B---3--:R-:W-:-:S15]  /*4a730*/  HMMA.16816.F32.BF16 R8, R4, R16, R8 ;  /* 0x000000100408723c */ /* 0x008fde0000041808 */
[----:B------:R-:W-:-:S04]  /*4a740*/  NOP ;  /* 0x0000000000007918 */ /* 0x000fc80000000000 */
[----:B------:R-:W-:Y:S04]  /*4a750*/  STL.64 [R1+0x1c0], R8 ;  /* 0x0001c00801007387 */ /* 0x000fe80000100a00 */
[----:B------:R0:W-:Y:S04]  /*4a760*/  STL.64 [R1+0x1c8], R10 ;  /* 0x0001c80a01007387 */ /* 0x0001e80000100a00 */
[----:B0-----:R-:W3:Y:S04]  /*4a770*/  LDL.LU.64 R10, [R1+0x1a30] ;  /* 0x001a3000010a7983 */ /* 0x001ee80000300a00 */
[----:B------:R-:W3:Y:S04]  /*4a780*/  LDL.LU.64 R8, [R1+0x1a28] ;  /* 0x001a280001087983 */ /* 0x000ee80000300a00 */
[----:B------:R0:W-:Y:S04]  /*4a790*/  STL.64 [R1+0x1a00], R16 ;  /* 0x001a001001007387 */ /* 0x0001e80000100a00 */
[----:B0-----:R-:W4:Y:S04]  /*4a7a0*/  LDL.LU R16, [R1+0x3d0] ;  /* 0x0003d00001107983 */ /* 0x001f280000300800 */
[----:B------:R-:W4:Y:S04]  /*4a7b0*/  LDL.LU R17, [R1+0x3d4] ;  /* 0x0003d40001117983 */ /* 0x000f280000300800 */
[----:B------:R-:W4:Y:S04]  /*4a7c0*/  LDL.LU R18, [R1+0x3d8] ;  /* 0x0003d80001127983 */ /* 0x000f280000300800 */
[----:B------:R-:W4:Y:S01]  /*4a7d0*/  LDL.LU R19, [R1+0x3dc] ;  /* 0x0003dc0001137983 */ /* 0x000f220000300800 */
[----:B---3--:R-:W-:-:S15]  /*4a7e0*/  HMMA.16816.F32.BF16 R8, R4, R20, R8 ;  /* 0x000000140408723c */ /* 0x008fde0000041808 */
[----:B------:R-:W-:-:S04]  /*4a7f0*/  NOP ;  /* 0x0000000000007918 */ /* 0x000fc80000000000 */
[----:B------:R-:W-:Y:S04]  /*4a800*/  STL.64 [R1+0x1b0], R8 ;  /* 0x0001b00801007387 */ /* 0x000fe80000100a00 */
[----:B------:R0:W-:Y:S04]  /*4a810*/  STL.64 [R1+0x1b8], R10 ;  /* 0x0001b80a01007387 */ /* 0x0001e80000100a00 */
[----:B0-----:R-:W3:Y:S04]  /*4a820*/  LDL.LU.64 R10, [R1+0x1a20] ;  /* 0x001a2000010a7983 */ /* 0x001ee80000300a00 */
[----:B------:R-:W3:Y:S02]  /*4a830*/  LDL.LU.64 R8, [R1+0x1a18] ;  /* 0x001a180001087983 */ /* 0x000ee40000300a00 */
[----:B---3--:R-:W-:Y:S02]  /*4a840*/  HMMA.16816.F32.BF16 R4, R4, R24, R8 ;  /* 0x000000180404723c */ /* 0x008fe40000041808 */
[----:B------:R-:W4:Y:S04]  /*4a850*/  LDL.LU.64 R10, [R1+0x1a10] ;  /* 0x001a1000010a7983 */ /* 0x000f280000300a00 */
[----:B------:R-:W4:Y:S01]  /*4a860*/  LDL.LU.64 R8, [R1+0x1a08] ;  /* 0x001a080001087983 */ /* 0x000f220000300a00 */
[----:B------:R-:W-:Y:S01]  /*4a870*/  MOV R3, R12 ;  /* 0x0000000c00037202 */ /* 0x000fe20000000f00 */
[----:B------:R-:W-:-:S11]  /*4a880*/  IMAD.MOV.U32 R2, RZ, RZ, R13 ;  /* 0x000000ffff027224 */ /* 0x000fd600078e000d */
[----:B------:R0:W-:Y:S04]  /*4a890*/  STL.64 [R1+0x160], R4 ;  /* 0x0001600401007387 */ /* 0x0001e80000100a00 */
[----:B------:R1:W-:Y:S04]  /*4a8a0*/  STL.64 [R1+0x168], R6 ;  /* 0x0001680601007387 */ /* 0x0003e80000100a00 */
[----:B0-----:R-:W3:Y:S04]  /*4a8b0*/  LDL.LU R4, [R1+0x450] ;  /* 0x0004500001047983 */ /* 0x001ee80000300800 */
[----:B------:R-:W3:Y:S04]  /*4a8c0*/  LDL.LU R5, [R1+0x454] ;  /* 0x0004540001057983 */ /* 0x000ee80000300800 */
[----:B-1----:R-:W3:Y:S04]  /*4a8d0*/  LDL.LU R6, [R1+0x458] ;  /* 0x0004580001067983 */ /* 0x002ee80000300800 */
[----:B------:R-:W3:Y:S01]  /*4a8e0*/  LDL.LU R7, [R1+0x45c] ;  /* 0x00045c0001077983 */ /* 0x000ee20000300800 */
[----:B----4-:R-:W-:-:S15]  /*4a8f0*/  HMMA.16816.F32.BF16 R16, R8, R12, R16 ;  /* 0x0000000c0810723c */ /* 0x010fde0000041810 */
[----:B------:R-:W-:-:S04]  /*4a900*/  NOP ;  /* 0x0000000000007918 */ /* 0x000fc80000000000 */
[----:B------:R0:W-:Y:S04]  /*4a910*/  STL.64 [R1+0x150], R16 ;  /* 0x0001501001007387 */ /* 0x0001e80000100a00 */
[----:B------:R-:W-:Y:S04]  /*4a920*/  STL.64 [R1+0x158], R18 ;  /* 0x0001581201007387 */ /* 0x000fe80000100a00 */
[----:B0-----:R-:W4:Y:S04]  /*4a930*/  LDL.LU.64 R16, [R1+0x1a00] ;  /* 0x001a000001107983 */ /* 0x001f280000300a00 */
[----:B------:R-:W4:Y:S04]  /*4a940*/  LDL.LU.64 R14, [R1+0x19f8] ;  /* 0x0019f800010e7983 */ /* 0x000f280000300a00 */
[----:B------:R-:W4:Y:S02]  /*4a950*/  LDL.LU.64 R12, [R1+0x19f0] ;  /* 0x0019f000010c7983 */ /* 0x000f240000300a00 */
[----:B----4-:R-:W-:Y:S01]  /*4a960*/  HMMA.16816.F32.BF16 R12, R8, R16, R12 ;  /* 0x00000010080c723c */ /* 0x010fe2000004180c */
[----:B------:R-:W-:-:S15]  /*4a970*/  IMAD.MOV.U32 R0, RZ, RZ, R17 ;  /* 0x000000ffff007224 */ /* 0x000fde00078e0011 */
[----:B------:R-:W-:-:S03]  /*4a980*/  NOP ;  /* 0x0000000000007918 */ /* 0x000fc60000000000 */
[----:B------:R-:W-:Y:S04]  /*4a990*/  STL.64 [R1+0x1a0], R12 ;  /* 0x0001a00c01007387 */ /* 0x000fe80000100a00 */
[----:B------:R0:W-:Y:S04]  /*4a9a0*/  STL.64 [R1+0x1a8], R14 ;  /* 0x0001a80e01007387 */ /* 0x0001e80000100a00 */
[----:B0-----:R-:W4:Y:S04]  /*4a9b0*/  LDL.LU R15, [R1+0x19e8] ;  /* 0x0019e800010f7983 */ /* 0x001f280000300800 */
[----:B------:R-:W5:Y:S01]  /*4a9c0*/  LDL.LU.64 R12, [R1+0x19e0] ;  /* 0x0019e000010c7983 */ /* 0x000f620000300a00 */
[----:B------:R-:W-:-:S03]  /*4a9d0*/  MOV R14, R16 ;  /* 0x00000010000e7202 */ /* 0x000fc60000000f00 */
[----:B------:R-:W2:Y:S04]  /*4a9e0*/  LDL.LU.64 R18, [R1+0x19d8] ;  /* 0x0019d80001127983 */ /* 0x000ea80000300a00 */
[----:B------:R-:W2:Y:S01]  /*4a9f0*/  LDL.LU.64 R16, [R1+0x19d0] ;  /* 0x0019d00001107983 */ /* 0x000ea20000300a00 */
[C---:B---3--:R-:W-:Y:S08]  /*4aa00*/  HMMA.16816.F32.BF16 R4, R8.reuse, R24, R4 ;  /* 0x000000180804723c */ /* 0x048ff00000041804 */
[----:B--2---:R-:W-:-:S15]  /*4aa10*/  HMMA.16816.F32.BF16 R16, R8, R20, R16 ;  /* 0x000000140810723c */ /* 0x004fde0000041810 */
[----:B------:R-:W-:-:S04]  /*4aa20*/  NOP ;  /* 0x0000000000007918 */ /* 0x000fc80000000000 */
[----:B------:R-:W-:Y:S04]  /*4aa30*/  STL.64 [R1+0x190], R16 ;  /* 0x0001901001007387 */ /* 0x000fe80000100a00 */
[----:B------:R0:W-:Y:S04]  /*4aa40*/  STL.64 [R1+0x198], R18 ;  /* 0x0001981201007387 */ /* 0x0001e80000100a00 */
[----:B0-----:R-:W2:Y:S04]  /*4aa50*/  LDL.LU.64 R18, [R1+0x19c8] ;  /* 0x0019c80001127983 */ /* 0x001ea80000300a00 */
[----:B------:R-:W2:Y:S04]  /*4aa60*/  LDL.LU.64 R16, [R1+0x19c0] ;  /* 0x0019c00001107983 */ /* 0x000ea80000300a00 */
[----:B------:R-:W-:Y:S04]  /*4aa70*/  STL.64 [R1+0x1988], R22 ;  /* 0x0019881601007387 */ /* 0x000fe80000100a00 */
[----:B------:R0:W-:Y:S04]  /*4aa80*/  STL.64 [R1+0x1980], R20 ;  /* 0x0019801401007387 */ /* 0x0001e80000100a00 */
[----:B------:R-:W3:Y:S01]  /*4aa90*/  LDL.LU R26, [R1+0x8c0] ;  /* 0x0008c000011a7983 */ /* 0x000ee20000300800 */
[----:B0-----:R-:W-:Y:S01]  /*4aaa0*/  IMAD.MOV.U32 R21, RZ, RZ, R0 ;  /* 0x000000ffff157224 */ /* 0x001fe200078e0000 */
[----:B------:R-:W-:-:S02]  /*4aab0*/  MOV R20, R14 ;  /* 0x0000000e00147202 */ /* 0x000fc40000000f00 */
[----:B------:R-:W2:Y:S04]  /*4aac0*/  LDL R0, [R1+0x6f8] ;  /* 0x0006f80001007983 */ /* 0x000ea80000100800 */
[----:B------:R-:W2:Y:S04]  /*4aad0*/  LDL.LU R11, [R1+0x61c] ;  /* 0x00061c00010b7983 */ /* 0x000ea80000300800 */
[----:B------:R-:W2:Y:S04]  /*4aae0*/  LDL.LU R14, [R1+0x608] ;  /* 0x00060800010e7983 */ /* 0x000ea80000300800 */
[----:B------:R0:W-:Y:S04]  /*4aaf0*/  STL.64 [R1+0x140], R4 ;  /* 0x0001400401007387 */ /* 0x0001e80000100a00 */
[----:B------:R-:W-:Y:S04]  /*4ab00*/  STL.64 [R1+0x148], R6 ;  /* 0x0001480601007387 */ /* 0x000fe80000100a00 */
[----:B------:R-:W2:Y:S04]  /*4ab10*/  LDL.LU R8, [R1+0x4a0] ;  /* 0x0004a00001087983 */ /* 0x000ea80000300800 */
[----:B------:R-:W2:Y:S04]  /*4ab20*/  LDL.LU R9, [R1+0x4a4] ;  /* 0x0004a40001097983 */ /* 0x000ea80000300800 */
[----:B0-----:R-:W4:Y:S04]  /*4ab30*/  LDL.LU R5, [R1+0x5e8] ;  /* 0x0005e80001057983 */ /* 0x001f280000300800 */
[----:B------:R-:W2:Y:S04]  /*4ab40*/  LDL.LU R4, [R1+0x5ec] ;  /* 0x0005ec0001047983 */ /* 0x000ea80000300800 */
[----:B------:R-:W2:Y:S04]  /*4ab50*/  LDL.LU R23, [R1+0x5f8] ;  /* 0x0005f80001177983 */ /* 0x000ea80000300800 */
[----:B------:R-:W2:Y:S04]  /*4ab60*/  LDL.LU R22, [R1+0x5fc] ;  /* 0x0005fc0001167983 */ /* 0x000ea80000300800 */
[----:B--2---:R-:W-:Y:S04]  /*4ab70*/  STL [R1+0x19a8], R22 ;  /* 0x0019a81601007387 */ /* 0x004fe80000100800 */
[----:B------:R-:W-:Y:S04]  /*4ab80*/  STL.64 [R1+0x19a0], R20 ;  /* 0x0019a01401007387 */ /* 0x000fe80000100a00 */
[----:B------:R-:W2:Y:S04]  /*4ab90*/  LDL.LU R10, [R1+0x618] ;  /* 0x00061800010a7983 */ /* 0x000ea80000300800 */
[----:B--2---:R-:W-:Y:S04]  /*4aba0*/  STL.64 [R1+0x19b8], R10 ;  /* 0x0019b80a01007387 */ /* 0x004fe80000100a00 */
[----:B------:R0:W-:Y:S04]  /*4abb0*/  STL.64 [R1+0x19b0], R8 ;  /* 0x0019b00801007387 */ /* 0x0001e80000100a00 */
[----:B0-----:R-:W2:Y:S04]  /*4abc0*/  LDL.LU R8, [R1+0x460] ;  /* 0x0004600001087983 */ /* 0x001ea80000300800 */
[----:B------:R-:W2:Y:S04]  /*4abd0*/  LDL.LU R9, [R1+0x464] ;  /* 0x0004640001097983 */ /* 0x000ea80000300800 */
[----:B------:R-:W3:Y:S01]  /*4abe0*/  LDL R27, [R1+0x5d4] ;  /* 0x0005d400011b7983 */ /* 0x000ee20000100800 */
[----:B------:R-:W-:Y:S01]  /*4abf0*/  MOV R20, R3 ;  /* 0x0000000300147202 */ /* 0x000fe20000000f00 */
[----:B------:R-:W-:-:S02]  /*4ac00*/  IMAD.MOV.U32 R21, RZ, RZ, R2 ;  /* 0x000000ffff157224 */ /* 0x000fc400078e0002 */
[C---:B----4-:R-:W-:Y:S01]  /*4ac10*/  FMUL R10, R15.reuse, R5 ;  /* 0x000000050f0a7220 */ /* 0x050fe20000400000 */
[C---:B------:R-:W-:Y:S01]  /*4ac20*/  FMUL R11, R15.reuse, R4 ;  /* 0x000000040f0b7220 */ /* 0x040fe20000400000 */
[C---:B------:R-:W-:Y:S01]  /*4ac30*/  FMUL R14, R15.reuse, R14 ;  /* 0x0000000e0f0e7220 */ /* 0x040fe20000400000 */
[----:B------:R-:W0:Y:S04]  /*4ac40*/  LDSM.16.M88.4 R4, [R28+UR5+0x57000] ;  /* 0x057000051c04783b */ /* 0x000e280008000200 */
[----:B---3--:R1:W-:Y:S02]  /*4ac50*/  STL.64 [R1+0x1998], R26 ;  /* 0x0019981a01007387 */ /* 0x0083e40000100a00 */
[----:B-1----:R-:W-:Y:S02]  /*4ac60*/  FMUL R26, R15, R23 ;  /* 0x000000170f1a7220 */ /* 0x002fe40000400000 */
[----:B--2---:R-:W-:Y:S01]  /*4ac70*/  HMMA.16816.F32.BF16 R20, R16, R20, R8 ;  /* 0x000000141014723c */ /* 0x004fe20000041808 */
[----:B------:R1:W-:Y:S04]  /*4ac80*/  STL.64 [R1+0x1990], R24 ;  /* 0x0019901801007387 */ /* 0x0003e80000100a00 */
[----:B-1----:R-:W2:Y:S04]  /*4ac90*/  LDL.LU R24, [R1+0x480] ;  /* 0x0004800001187983 */ /* 0x002ea80000300800 */
[----:B------:R-:W2:Y:S04]  /*4aca0*/  LDL.LU R25, [R1+0x484] ;  /* 0x0004840001197983 */ /* 0x000ea80000300800 */
[----:B------:R-:W3:Y:S04]  /*4acb0*/  LDL.LU R2, [R1+0x8c4] ;  /* 0x0008c40001027983 */ /* 0x000ee80000300800 */
[----:B------:R-:W3:Y:S04]  /*4acc0*/  LDL R3, [R1+0x66c] ;  /* 0x00066c0001037983 */ /* 0x000ee80000100800 */
[----:B------:R-:W4:Y:S04]  /*4acd0*/  LDL.LU.64 R10, [R1+0x19b8] ;  /* 0x0019b800010a7983 */ /* 0x000f280000300a00 */
[----:B------:R-:W2:Y:S04]  /*4ace0*/  LDL.LU.64 R8, [R1+0x19b0] ;  /* 0x0019b00001087983 */ /* 0x000ea80000300a00 */
[----:B------:R-:W-:Y:S04]  /*4acf0*/  STL.64 [R1+0x130], R20 ;  /* 0x0001301401007387 */ /* 0x000fe80000100a00 */
[----:B------:R1:W-:Y:S04]  /*4ad00*/  STL [R1+0x138], R22 ;  /* 0x0001381601007387 */ /* 0x0003e80000100800 */
[----:B-1----:R-:W2:Y:S04]  /*4ad10*/  LDL.LU R22, [R1+0x19a8] ;  /* 0x0019a80001167983 */ /* 0x002ea80000300800 */
[----:B------:R-:W3:Y:S01]  /*4ad20*/  LDL.LU.64 R20, [R1+0x19a0] ;  /* 0x0019a00001147983 */ /* 0x000ee20000300a00 */
[----:B------:R-:W-:-:S05]  /*4ad30*/  MOV R29, R23 ;  /* 0x00000017001d7202 */ /* 0x000fca0000000f00 */
[----:B------:R1:W-:Y:S04]  /*4ad40*/  STL [R1+0x1638], R29 ;  /* 0x0016381d01007387 */ /* 0x0003e80000100800 */
[----:B-1----:R-:W4:Y:S01]  /*4ad50*/  LDL.LU R29, [R1+0x60c] ;  /* 0x00060c00011d7983 */ /* 0x002f220000300800 */
[----:B--2---:R-:W-:-:S07]  /*4ad60*/  FMUL R27, R15, R22 ;  /* 0x000000160f1b7220 */ /* 0x004fce0000400000 */
[----:B---3--:R-:W-:Y:S01]  /*4ad70*/  HMMA.16816.F32.BF16 R20, R16, R20, R24 ;  /* 0x000000141014723c */ /* 0x008fe20000041818 */
[----:B------:R-:W2:Y:S04]  /*4ad80*/  LDL.LU.64 R26, [R1+0x1998] ;  /* 0x00199800011a7983 */ /* 0x000ea80000300a00 */
[----:B------:R-:W5:-:S14]  /*4ad90*/  LDL.LU.64 R24, [R1+0x1990] ;  /* 0x0019900001187983 */ /* 0x000f5c0000300a00 */
[----:B------:R-:W-:Y:S04]  /*4ada0*/  STL.64 [R1+0x120], R20 ;  /* 0x0001201401007387 */ /* 0x000fe80000100a00 */
[----:B------:R1:W-:Y:S04]  /*4adb0*/  STL.64 [R1+0x128], R22 ;  /* 0x0001281601007387 */ /* 0x0003e80000100a00 */
[----:B-1----:R-:W3:Y:S04]  /*4adc0*/  LDL.LU.64 R22, [R1+0x1988] ;  /* 0x0019880001167983 */ /* 0x002ee80000300a00 */
[----:B------:R-:W2:Y:S01]  /*4add0*/  LDL.LU.64 R20, [R1+0x1980] ;  /* 0x0019800001147983 */ /* 0x000ea20000300a00 */
[C---:B----4-:R-:W-:Y:S01]  /*4ade0*/  FMUL R10, R15.reuse, R10 ;  /* 0x0000000a0f0a7220 */ /* 0x050fe20000400000 */
[----:B------:R-:W-:-:S07]  /*4adf0*/  FMUL R11, R15, R11 ;  /* 0x0000000b0f0b7220 */ /* 0x000fce0000400000 */
[----:B--2---:R-:W-:-:S15]  /*4ae00*/  HMMA.16816.F32.BF16 R8, R16, R20, R8 ;  /* 0x000000141008723c */ /* 0x004fde0000041808 */
[----:B------:R-:W-:-:S04]  /*4ae10*/  NOP ;  /* 0x0000000000007918 */ /* 0x000fc80000000000 */
[----:B------:R-:W-:Y:S04]  /*4ae20*/  STL.64 [R1+0x110], R8 ;  /* 0x0001100801007387 */ /* 0x000fe80000100a00 */
[----:B------:R1:W-:Y:S04]  /*4ae30*/  STL.64 [R1+0x118], R10 ;  /* 0x0001180a01007387 */ /* 0x0003e80000100a00 */
[----:B-1----:R-:W2:Y:S04]  /*4ae40*/  LDL.LU R11, [R1+0x620] ;  /* 0x00062000010b7983 */ /* 0x002ea80000300800 */
[----:B------:R-:W4:Y:S04]  /*4ae50*/  LDL.LU R10, [R1+0x624] ;  /* 0x00062400010a7983 */ /* 0x000f280000300800 */
[----:B------:R-:W2:Y:S04]  /*4ae60*/  LDL.LU R9, [R1+0x628] ;  /* 0x0006280001097983 */ /* 0x000ea80000300800 */
[----:B------:R-:W2:Y:S04]  /*4ae70*/  LDL.LU R8, [R1+0x62c] ;  /* 0x00062c0001087983 */ /* 0x000ea80000300800 */
[----:B---3--:R-:W-:Y:S04]  /*4ae80*/  STL.64 [R1+0x1968], R22 ;  /* 0x0019681601007387 */ /* 0x008fe80000100a00 */
[----:B------:R1:W-:Y:S04]  /*4ae90*/  STL.64 [R1+0x1960], R20 ;  /* 0x0019601401007387 */ /* 0x0003e80000100a00 */
[----:B-1----:R-:W3:Y:S01]  /*4aea0*/  LDL.LU.64 R20, [R1] ;  /* 0x0000000001147983 */ /* 0x002ee20000300a00 */
[----:B------:R-:W-:-:S07]  /*4aeb0*/  FMUL R15, R15, R29 ;  /* 0x0000001d0f0f7220 */ /* 0x000fce0000400000 */
[----:B-----5:R-:W-:Y:S01]  /*4aec0*/  HMMA.16816.F32.BF16 R12, R16, R24, R12 ;  /* 0x00000018100c723c */ /* 0x020fe2000004180c */
[----:B------:R-:W-:Y:S01]  /*4aed0*/  FADD R0, -R0, R26 ;  /* 0x0000001a00007221 */ /* 0x000fe20000000100 */
[----:B---3--:R1:W-:-:S15]  /*4aee0*/  STL.64 [R1+0x1978], R20 ;  /* 0x0019781401007387 */ /* 0x0083de0000100a00 */
[----:B------:R-:W-:Y:S02]  /*4aef0*/  NOP ;  /* 0x0000000000007918 */ /* 0x000fe40000000000 */
[----:B------:R-:W-:Y:S04]  /*4af00*/  STL.64 [R1+0xf0], R12 ;  /* 0x0000f00c01007387 */ /* 0x000fe80000100a00 */
[----:B------:R-:W-:Y:S04]  /*4af10*/  STL.64 [R1+0xf8], R14 ;  /* 0x0000f80e01007387 */ /* 0x000fe80000100a00 */
[----:B-1----:R-:W0:Y:S04]  /*4af20*/  LDL.LU.64 R20, [R1+0x10] ;  /* 0x0000100001147983 */ /* 0x002e280000300a00 */
[----:B------:R1:W-:Y:S04]  /*4af30*/  STL [R1+0x195c], R25 ;  /* 0x00195c1901007387 */ /* 0x0003e80000100800 */
[----:B-1----:R-:W3:Y:S04]  /*4af40*/  LDL.LU R25, [R1+0x5d0] ;  /* 0x0005d00001197983 */ /* 0x002ee80000300800 */
[----:B------:R-:W5:Y:S01]  /*4af50*/  LDL.LU R26, [R1+0x630] ;  /* 0x00063000011a7983 */ /* 0x000f620000300800 */
[C---:B--2---:R-:W-:Y:S01]  /*4af60*/  FMUL R14, R27.reuse, R9 ;  /* 0x000000091b0e7220 */ /* 0x044fe20000400000 */
[----:B------:R-:W-:-:S02]  /*4af70*/  FMUL R15, R27, R8 ;  /* 0x000000081b0f7220 */ /* 0x000fc40000400000 */
[----:B------:R-:W2:Y:S04]  /*4af80*/  LDL.LU R23, [R1+0x634] ;  /* 0x0006340001177983 */ /* 0x000ea80000300800 */
[----:B------:R-:W2:Y:S01]  /*4af90*/  LDL.LU R22, [R1+0x638] ;  /* 0x0006380001167983 */ /* 0x000ea20000300800 */
[----:B------:R-:W-:-:S03]  /*4afa0*/  FADD R3, -R3, R2 ;  /* 0x0000000203037221 */ /* 0x000fc60000000100 */
[----:B------:R-:W2:Y:S04]  /*4afb0*/  LDL.LU R2, [R1+0x63c] ;  /* 0x00063c0001027983 */ /* 0x000ea80000300800 */
[----:B------:R-:W2:Y:S04]  /*4afc0*/  LDL.LU R16, [R1+0x640] ;  /* 0x0006400001107983 */ /* 0x000ea80000300800 */
[----:B------:R-:W2:Y:S04]  /*4afd0*/  LDL.LU R17, [R1+0x644] ;  /* 0x0006440001117983 */ /* 0x000ea80000300800 */
[----:B------:R-:W2:Y:S04]  /*4afe0*/  LDL.LU R18, [R1+0x648] ;  /* 0x0006480001127983 */ /* 0x000ea80000300800 */
[----:B------:R-:W2:Y:S01]  /*4aff0*/  LDL.LU R19, [R1+0x64c] ;  /* 0x00064c0001137983 */ /* 0x000ea20000300800 */
[C---:B---3--:R-:W-:Y:S01]  /*4b000*/  FMUL R12, R25.reuse, R11 ;  /* 0x0000000b190c7220 */ /* 0x048fe20000400000 */
[----:B----4-:R-:W-:-:S02]  /*4b010*/  FMUL R13, R25, R10 ;  /* 0x0000000a190d7220 */ /* 0x010fc40000400000 */
[----:B------:R-:W1:Y:S05]  /*4b020*/  LDSM.16.M88.4 R8, [R28+UR5+0x57800] ;  /* 0x057800051c08783b */ /* 0x000e6a0008000200 */
[----:B0-----:R-:W-:Y:S01]  /*4b030*/  HMMA.16816.F32.BF16 R12, R4, R20, R12 ;  /* 0x00000014040c723c */ /* 0x001fe2000004180c */
[----:B------:R-:W-:Y:S01]  /*4b040*/  IMAD.MOV.U32 R27, RZ, RZ, R20 ;  /* 0x000000ffff1b7224 */ /* 0x000fe200078e0014 */
[----:B-1----:R-:W-:Y:S04]  /*4b050*/  STL [R1+0x1958], R10 ;  /* 0x0019580a01007387 */ /* 0x002fe80000100800 */
[----:B------:R-:W-:Y:S04]  /*4b060*/  STL [R1+0x1954], R11 ;  /* 0x0019540b01007387 */ /* 0x000fe80000100800 */
[----:B------:R-:W-:Y:S04]  /*4b070*/  STL.64 [R1+0x1970], R8 ;  /* 0x0019700801007387 */ /* 0x000fe80000100a00 */
[----:B------:R0:W-:Y:S04]  /*4b080*/  STL [R1+0x1950], R28 ;  /* 0x0019501c01007387 */ /* 0x0001e80000100800 */
[----:B0-----:R-:W3:Y:S01]  /*4b090*/  LDL.LU R28, [R1+0x5d4] ;  /* 0x0005d400011c7983 */ /* 0x001ee20000300800 */
[----:B-----5:R-:W-:-:S03]  /*4b0a0*/  FMUL R8, R25, R26 ;  /* 0x0000001a19087220 */ /* 0x020fc60000400000 */
[----:B------:R0:W-:Y:S01]  /*4b0b0*/  STL.64 [R1+0x250], R12 ;  /* 0x0002500c01007387 */ /* 0x0001e20000100a00 */
[----:B------:R-:W-:-:S03]  /*4b0c0*/  MOV R26, R21 ;  /* 0x00000015001a7202 */ /* 0x000fc60000000f00 */
[----:B------:R1:W-:Y:S04]  /*4b0d0*/  STL.64 [R1+0x258], R14 ;  /* 0x0002580e01007387 */ /* 0x0003e80000100a00 */
[----:B------:R-:W4:Y:S04]  /*4b0e0*/  LDL.LU.64 R20, [R1+0x1978] ;  /* 0x0019780001147983 */ /* 0x000f280000300a00 */
[----:B0-----:R-:W5:Y:S04]  /*4b0f0*/  LDL.LU R13, [R1+0x650] ;  /* 0x00065000010d7983 */ /* 0x001f680000300800 */
[----:B-1----:R-:W5:Y:S01]  /*4b100*/  LDL.LU R14, [R1+0x654] ;  /* 0x00065400010e7983 */ /* 0x002f620000300800 */
[----:B--2---:R-:W-:-:S03]  /*4b110*/  FMUL R9, R25, R23 ;  /* 0x0000001719097220 */ /* 0x004fc60000400000 */
[----:B------:R-:W2:Y:S04]  /*4b120*/  LDL.LU R29, [R1+0x658] ;  /* 0x00065800011d7983 */ /* 0x000ea80000300800 */
[----:B------:R-:W2:Y:S01]  /*4b130*/  LDL.LU R15, [R1+0x65c] ;  /* 0x00065c00010f7983 */ /* 0x000ea20000300800 */
[C---:B------:R-:W-:Y:S01]  /*4b140*/  FMUL R16, R25.reuse, R16 ;  /* 0x0000001019107220 */ /* 0x040fe20000400000 */
[----:B------:R-:W-:Y:S01]  /*4b150*/  FMUL R17, R25, R17 ;  /* 0x0000001119117220 */ /* 0x000fe20000400000 */
[C---:B---3--:R-:W-:Y:S01]  /*4b160*/  FMUL R10, R28.reuse, R22 ;  /* 0x000000161c0a7220 */ /* 0x048fe20000400000 */
[----:B------:R-:W-:-:S07]  /*4b170*/  FMUL R11, R28, R2 ;  /* 0x000000021c0b7220 */ /* 0x000fce0000400000 */
[----:B----4-:R-:W-:-:S15]  /*4b180*/  HMMA.16816.F32.BF16 R8, R4, R20, R8 ;  /* 0x000000140408723c */ /* 0x010fde0000041808 */
[----:B------:R-:W-:-:S04]  /*4b190*/  NOP ;  /* 0x0000000000007918 */ /* 0x000fc80000000000 */
[----:B------:R0:W-:Y:S04]  /*4b1a0*/  STL.64 [R1+0x240], R8 ;  /* 0x0002400801007387 */ /* 0x0001e80000100a00 */
[----:B------:R1:W-:Y:S04]  /*4b1b0*/  STL.64 [R1+0x248], R10 ;  /* 0x0002480a01007387 */ /* 0x0003e80000100a00 */
[----:B0-----:R-:W3:Y:S01]  /*4b1c0*/  LDL.LU.64 R8, [R1+0x1970] ;  /* 0x0019700001087983 */ /* 0x001ee20000300a00 */
[----:B-1----:R-:W-:Y:S01]  /*4b1d0*/  IMAD.MOV.U32 R10, RZ, RZ, R20 ;  /* 0x000000ffff0a7224 */ /* 0x002fe200078e0014 */
[----:B------:R-:W-:-:S02]  /*4b1e0*/  MOV R11, R21 ;  /* 0x00000015000b7202 */ /* 0x000fc40000000f00 */
[----:B------:R-:W4:Y:S04]  /*4b1f0*/  LDL.LU.64 R22, [R1+0x1968] ;  /* 0x0019680001167983 */ /* 0x000f280000300a00 */
[----:B------:R-:W3:Y:S01]  /*4b200*/  LDL.LU.64 R20, [R1+0x1960] ;  /* 0x0019600001147983 */ /* 0x000ee20000300a00 */
[C---:B-----5:R-:W-:Y:S01]  /*4b210*/  FMUL R12, R25.reuse, R13 ;  /* 0x0000000d190c7220 */ /* 0x060fe20000400000 */
[----:B------:R-:W-:Y:S02]  /*4b220*/  FMUL R13, R25, R14 ;  /* 0x0000000e190d7220 */ /* 0x000fe40000400000 */
[----:B------:R-:W5:Y:S01]  /*4b230*/  LDL.LU R25, [R1+0x195c] ;  /* 0x00195c0001197983 */ /* 0x000f620000300800 */
[C---:B------:R-:W-:Y:S01]  /*4b240*/  FMUL R18, R28.reuse, R18 ;  /* 0x000000121c127220 */ /* 0x040fe20000400000 */
[----:B------:R-:W-:Y:S01]  /*4b250*/  FMUL R19, R28, R19 ;  /* 0x000000131c137220 */ /* 0x000fe20000400000 */
[----:B------:R-:W-:Y:S01]  /*4b260*/  FMUL R0, R0, 1.4426950216293334961 ;  /* 0x3fb8aa3b00007820 */ /* 0x000fe20000400000 */
[----:B--2---:R-:W-:-:S02]  /*4b270*/  FMUL R14, R28, R29 ;  /* 0x0000001d1c0e7220 */ /* 0x004fc40000400000 */
[----:B------:R-:W2:Y:S01]  /*4b280*/  LDL.LU R29, [R1+0x718] ;  /* 0x00071800011d7983 */ /* 0x000ea20000300800 */
[----:B------:R0:W-:Y:S01]  /*4b290*/  MUFU.EX2 R2, R0 ;  /* 0x0000000000027308 */ /* 0x0001e20000000800 */
[----:B------:R-:W-:Y:S02]  /*4b2a0*/  FMUL R15, R28, R15 ;  /* 0x0000000f1c0f7220 */ /* 0x000fe40000400000 */
[----:B0-----:R-:W2:Y:S01]  /*4b2b0*/  LDL.LU R0, [R1+0x71c] ;  /* 0x00071c0001007983 */ /* 0x001ea20000300800 */
[C---:B---3--:R-:W-:Y:S08]  /*4b2c0*/  HMMA.16816.F32.BF16 R16, R4.reuse, R20, R16 ;  /* 0x000000140410723c */ /* 0x048ff00000041810 */
[----:B-----5:R-:W-:Y:S11]  /*4b2d0*/  HMMA.16816.F32.BF16 R4, R4, R24, R12 ;  /* 0x000000180404723c */ /* 0x020ff6000004180c */
[----:B------:R-:W-:Y:S04]  /*4b2e0*/  STL.64 [R1+0x210], R16 ;  /* 0x0002101001007387 */ /* 0x000fe80000100a00 */
[----:B------:R-:W-:Y:S04]  /*4b2f0*/  STL.64 [R1+0x218], R18 ;  /* 0x0002181201007387 */ /* 0x000fe80000100a00 */
[----:B----4-:R-:W-:Y:S04]  /*4b300*/  STL.64 [R1+0x1940], R22 ;  /* 0x0019401601007387 */ /* 0x010fe80000100a00 */
[----:B------:R0:W-:Y:S02]  /*4b310*/  STL.64 [R1+0x1938], R20 ;  /* 0x0019381401007387 */ /* 0x0001e40000100a00 */
[----:B0-----:R-:W-:Y:S01]  /*4b320*/  IMAD.MOV.U32 R20, RZ, RZ, R10 ;  /* 0x000000ffff147224 */ /* 0x001fe200078e000a */
[----:B------:R-:W-:Y:S01]  /*4b330*/  MOV R21, R11 ;  /* 0x0000000b00157202 */ /* 0x000fe20000000f00 */
[----:B------:R-:W3:Y:S04]  /*4b340*/  LDL.LU R10, [R1+0x1958] ;  /* 0x00195800010a7983 */ /* 0x000ee80000300800 */
[----:B------:R-:W3:Y:S04]  /*4b350*/  LDL.LU R11, [R1+0x1954] ;  /* 0x00195400010b7983 */ /* 0x000ee80000300800 */
[----:B------:R-:W4:Y:S04]  /*4b360*/  LDL.LU R23, [R1+0x720] ;  /* 0x0007200001177983 */ /* 0x000f280000300800 */
[----:B------:R-:W5:Y:S04]  /*4b370*/  LDL.LU R22, [R1+0x724] ;  /* 0x0007240001167983 */ /* 0x000f680000300800 */
[----:B------:R-:W3:Y:S04]  /*4b380*/  LDL.LU R19, [R1+0x728] ;  /* 0x0007280001137983 */ /* 0x000ee80000300800 */
[----:B------:R-:W3:Y:S04]  /*4b390*/  LDL.LU R28, [R1+0x1950] ;  /* 0x00195000011c7983 */ /* 0x000ee80000300800 */
[----:B------:R-:W3:Y:S04]  /*4b3a0*/  LDL.LU R18, [R1+0x72c] ;  /* 0x00072c0001127983 */ /* 0x000ee80000300800 */
[----:B------:R-:W3:Y:S04]  /*4b3b0*/  LDL.LU R14, [R1+0x710] ;  /* 0x00071000010e7983 */ /* 0x000ee80000300800 */
[----:B------:R-:W4:Y:S04]  /*4b3c0*/  LDL.LU R15, [R1+0x714] ;  /* 0x00071400010f7983 */ /* 0x000f280000300800 */
[----:B------:R-:W-:Y:S04]  /*4b3d0*/  STL.64 [R1+0x100], R4 ;  /* 0x0001000401007387 */ /* 0x000fe80000100a00 */
[----:B------:R2:W-:Y:S01]  /*4b3e0*/  STL.64 [R1+0x108], R6 ;  /* 0x0001080601007387 */ /* 0x0005e20000100a00 */
[----:B------:R-:W-:Y:S01]  /*4b3f0*/  IMAD.MOV.U32 R12, RZ, RZ, R27 ;  /* 0x000000ffff0c7224 */ /* 0x000fe200078e001b */
[----:B------:R-:W-:-:S02]  /*4b400*/  MOV R13, R26 ;  /* 0x0000001a000d7202 */ /* 0x000fc40000000f00 */
[----:B------:R-:W5:Y:S04]  /*4b410*/  LDL.LU R27, [R1+0x194c] ;  /* 0x00194c00011b7983 */ /* 0x000f680000300800 */
[----:B------:R-:W5:Y:S04]  /*4b420*/  LDL.LU R26, [R1+0x1948] ;  /* 0x00194800011a7983 */ /* 0x000f680000300800 */
[----:B------:R-:W5:Y:S04]  /*4b430*/  LDL.LU R17, [R1+0x730] ;  /* 0x0007300001117983 */ /* 0x000f680000300800 */
[----:B------:R-:W5:Y:S01]  /*4b440*/  LDL.LU R16, [R1+0x734] ;  /* 0x0007340001107983 */ /* 0x000f620000300800 */
[----:B------:R-:W-:-:S06]  /*4b450*/  FMUL R3, R3, 1.4426950216293334961 ;  /* 0x3fb8aa3b03037820 */ /* 0x000fcc0000400000 */
[----:B------:R-:W2:Y:S02]  /*4b460*/  MUFU.EX2 R3, R3 ;  /* 0x0000000300037308 */ /* 0x000ea40000000800 */
[C---:B--2---:R-:W-:Y:S01]  /*4b470*/  FMUL R6, R3.reuse, R29 ;  /* 0x0000001d03067220 */ /* 0x044fe20000400000 */
[C---:B------:R-:W-:Y:S01]  /*4b480*/  FMUL R7, R3.reuse, R0 ;  /* 0x0000000003077220 */ /* 0x040fe20000400000 */
[C---:B---3--:R-:W-:Y:S01]  /*4b490*/  FMUL R4, R2.reuse, R14 ;  /* 0x0000000e02047220 */ /* 0x048fe20000400000 */
[----:B----4-:R-:W-:Y:S01]  /*4b4a0*/  FMUL R5, R2, R15 ;  /* 0x0000000f02057220 */ /* 0x010fe20000400000 */
[C---:B------:R-:W-:Y:S01]  /*4b4b0*/  FMUL R14, R3.reuse, R19 ;  /* 0x00000013030e7220 */ /* 0x040fe20000400000 */
[----:B------:R-:W-:-:S05]  /*4b4c0*/  FMUL R15, R3, R18 ;  /* 0x00000012030f7220 */ /* 0x000fca0000400000 */
[----:B------:R-:W-:Y:S01]  /*4b4d0*/  HMMA.16816.F32.BF16 R4, R8, R12, R4 ;  /* 0x0000000c0804723c */ /* 0x000fe20000041804 */
[C---:B------:R-:W-:Y:S01]  /*4b4e0*/  FMUL R12, R2.reuse, R23 ;  /* 0x00000017020c7220 */ /* 0x040fe20000400000 */
[----:B-----5:R-:W-:-:S07]  /*4b4f0*/  FMUL R13, R2, R22 ;  /* 0x00000016020d7220 */ /* 0x020fce0000400000 */
[----:B------:R-:W-:Y:S01]  /*4b500*/  HMMA.16816.F32.BF16 R12, R8, R20, R12 ;  /* 0x00000014080c723c */ /* 0x000fe2000004180c */
[----:B------:R0:W-:Y:S01]  /*4b510*/  STL [R1+0x1760], R28 ;  /* 0x0017601c01007387 */ /* 0x0001e20000100800 */
[----:B------:R-:W-:-:S03]  /*4b520*/  LOP3.LUT R0, R28, 0x20, RZ, 0x3c, !PT ;  /* 0x000000201c007812 */ /* 0x000fc600078e3cff */
[----:B------:R-:W2:Y:S04]  /*4b530*/  LDL.LU R29, [R1+0x73c] ;  /* 0x00073c00011d7983 */ /* 0x000ea80000300800 */
[----:B0-----:R-:W3:Y:S04]  /*4b540*/  LDL.LU R28, [R1+0x740] ;  /* 0x00074000011c7983 */ /* 0x001ee80000300800 */
[----:B------:R-:W-:Y:S04]  /*4b550*/  STL.64 [R1+0xe0], R4 ;  /* 0x0000e00401007387 */ /* 0x000fe80000100a00 */
[----:B------:R-:W-:Y:S04]  /*4b560*/  STL.64 [R1+0xe8], R6 ;  /* 0x0000e80601007387 */ /* 0x000fe80000100a00 */
[----:B------:R-:W4:Y:S04]  /*4b570*/  LDL.LU.64 R22, [R1+0x1940] ;  /* 0x0019400001167983 */ /* 0x000f280000300a00 */
[----:B------:R-:W5:Y:S04]  /*4b580*/  LDL.LU.64 R20, [R1+0x1938] ;  /* 0x0019380001147983 */ /* 0x000f680000300a00 */
[----:B------:R-:W-:Y:S04]  /*4b590*/  LDSM.16.M88.4 R4, [R0+UR5+0x50000] ;  /* 0x050000050004783b */ /* 0x000fe80008000200 */
[----:B------:R0:W-:Y:S02]  /*4b5a0*/  STL.64 [R1+0xd0], R12 ;  /* 0x0000d00c01007387 */ /* 0x0001e40000100a00 */
[C---:B0-----:R-:W-:Y:S01]  /*4b5b0*/  FMUL R12, R2.reuse, R17 ;  /* 0x00000011020c7220 */ /* 0x041fe20000400000 */
[----:B------:R-:W-:-:S02]  /*4b5c0*/  FMUL R13, R2, R16 ;  /* 0x00000010020d7220 */ /* 0x000fc40000400000 */
[----:B------:R-:W0:Y:S04]  /*4b5d0*/  LDSM.16.M88.4 R16, [R0+UR5+0x50800] ;  /* 0x050800050010783b */ /* 0x000e280008000200 */
[----:B------:R1:W-:Y:S04]  /*4b5e0*/  STL.64 [R1+0xd8], R14 ;  /* 0x0000d80e01007387 */ /* 0x0003e80000100a00 */
[----:B-1----:R-:W2:Y:S04]  /*4b5f0*/  LDL.LU R15, [R1+0x738] ;  /* 0x00073800010f7983 */ /* 0x002ea80000300800 */
[----:B0-----:R0:W-:Y:S04]  /*4b600*/  STL.64 [R1+0x1910], R18 ;  /* 0x0019101201007387 */ /* 0x0011e80000100a00 */
[----:B0-----:R-:W3:Y:S04]  /*4b610*/  LDL.LU R18, [R1+0x748] ;  /* 0x0007480001127983 */ /* 0x001ee80000300800 */
[----:B------:R-:W3:Y:S04]  /*4b620*/  LDL.LU R19, [R1+0x74c] ;  /* 0x00074c0001137983 */ /* 0x000ee80000300800 */
[----:B------:R0:W-:Y:S04]  /*4b630*/  STL.64 [R1+0x1908], R16 ;  /* 0x0019081001007387 */ /* 0x0001e80000100a00 */
[----:B0-----:R-:W3:Y:S04]  /*4b640*/  LDL.LU R17, [R1+0x744] ;  /* 0x0007440001117983 */ /* 0x001ee80000300800 */
[----:B----4-:R-:W-:Y:S01]  /*4b650*/  STL.64 [R1+0x1920], R22 ;  /* 0x0019201601007387 */ /* 0x010fe20000100a00 */
[C---:B--2---:R-:W-:Y:S01]  /*4b660*/  FMUL R14, R3.reuse, R15 ;  /* 0x0000000f030e7220 */ /* 0x044fe20000400000 */
[----:B------:R-:W-:-:S07]  /*4b670*/  FMUL R15, R3, R29 ;  /* 0x0000001d030f7220 */ /* 0x000fce0000400000 */
[----:B-----5:R-:W-:Y:S01]  /*4b680*/  HMMA.16816.F32.BF16 R12, R8, R20, R12 ;  /* 0x00000014080c723c */ /* 0x020fe2000004180c */
[----:B------:R-:W0:-:S15]  /*4b690*/  LDSM.16.M88.4 R20, [R0+UR5+0x51000] ;  /* 0x051000050014783b */ /* 0x000e1e0008000200 */
[----:B------:R-:W-:-:S03]  /*4b6a0*/  NOP ;  /* 0x0000000000007918 */ /* 0x000fc60000000000 */
[----:B------:R3:W-:Y:S04]  /*4b6b0*/  STL.64 [R1+0xc0], R12 ;  /* 0x0000c00c01007387 */ /* 0x0007e80000100a00 */
[----:B------:R1:W-:Y:S01]  /*4b6c0*/  STL.64 [R1+0xc8], R14 ;  /* 0x0000c80e01007387 */ /* 0x0003e20000100a00 */
[C---:B---3--:R-:W-:Y:S01]  /*4b6d0*/  FMUL R12, R2.reuse, R28 ;  /* 0x0000001c020c7220 */ /* 0x048fe20000400000 */
[C---:B-1----:R-:W-:Y:S01]  /*4b6e0*/  FMUL R14, R3.reuse, R18 ;  /* 0x00000012030e7220 */ /* 0x042fe20000400000 */
[----:B------:R-:W-:Y:S01]  /*4b6f0*/  FMUL R15, R3, R19 ;  /* 0x00000013030f7220 */ /* 0x000fe20000400000 */
[----:B------:R-:W-:-:S07]  /*4b700*/  FMUL R13, R2, R17 ;  /* 0x00000011020d7220 */ /* 0x000fce0000400000 */
[----:B------:R-:W-:Y:S01]  /*4b710*/  HMMA.16816.F32.BF16 R8, R8, R24, R12 ;  /* 0x000000180808723c */ /* 0x000fe2000004180c */
[----:B0-----:R-:W-:Y:S04]  /*4b720*/  STL.64 [R1+0x20], R20 ;  /* 0x0000201401007387 */ /* 0x001fe80000100a00 */
[----:B------:R-:W-:Y:S04]  /*4b730*/  STL [R1+0xd18], R2 ;  /* 0x000d180201007387 */ /* 0x000fe80000100800 */
[----:B------:R-:W-:Y:S01]  /*4b740*/  STL [R1+0xd1c], R3 ;  /* 0x000d1c0301007387 */ /* 0x000fe20000100800 */
[----:B------:R-:W-:-:S03]  /*4b750*/  IMAD.MOV.U32 R29, RZ, RZ, R22 ;  /* 0x000000ffff1d7224 */ /* 0x000fc600078e0016 */
[----:B------:R0:W-:Y:S04]  /*4b760*/  STL.64 [R1+0x1928], R26 ;  /* 0x0019281a01007387 */ /* 0x0001e80000100a00 */
[----:B------:R-:W2:Y:S01]  /*4b770*/  LDL R22, [R1+0x8] ;  /* 0x0000080001167983 */ /* 0x000ea20000100800 */
[----:B------:R-:W-:-:S03]  /*4b780*/  MOV R28, R23 ;  /* 0x00000017001c7202 */ /* 0x000fc60000000f00 */
[----:B------:R-:W1:Y:S04]  /*4b790*/  LDSM.16.M88.4 R12, [R0+UR5+0x51800] ;  /* 0x05180005000c783b */ /* 0x000e680008000200 */
[----:B------:R-:W-:Y:S04]  /*4b7a0*/  STL.64 [R1+0x70], R8 ;  /* 0x0000700801007387 */ /* 0x000fe80000100a00 */
[----:B------:R-:W-:Y:S04]  /*4b7b0*/  STL.64 [R1+0x78], R10 ;  /* 0x0000780a01007387 */ /* 0x000fe80000100a00 */
[----:B------:R-:W2:Y:S04]  /*4b7c0*/  LDL R23, [R1+0xc] ;  /* 0x00000c0001177983 */ /* 0x000ea80000100800 */
[----:B--2---:R2:W-:Y:S04]  /*4b7d0*/  STL.64 [R1+0x1930], R22 ;  /* 0x0019301601007387 */ /* 0x0045e80000100a00 */
[----:B------:R-:W3:Y:S04]  /*4b7e0*/  LDL.LU R24, [R1+0x5b0] ;  /* 0x0005b00001187983 */ /* 0x000ee80000300800 */
[----:B------:R-:W3:Y:S04]  /*4b7f0*/  LDL.LU R25, [R1+0x5b4] ;  /* 0x0005b40001197983 */ /* 0x000ee80000300800 */
[----:B0-----:R-:W3:Y:S04]  /*4b800*/  LDL.LU R26, [R1+0x5b8] ;  /* 0x0005b800011a7983 */ /* 0x001ee80000300800 */
[----:B------:R-:W3:Y:S04]  /*4b810*/  LDL.LU R27, [R1+0x5bc] ;  /* 0x0005bc00011b7983 */ /* 0x000ee80000300800 */
[----:B------:R-:W4:Y:S04]  /*4b820*/  LDL.LU R20, [R1+0x5c0] ;  /* 0x0005c00001147983 */ /* 0x000f280000300800 */
[----:B------:R-:W4:Y:S04]  /*4b830*/  LDL.LU R21, [R1+0x5c4] ;  /* 0x0005c40001157983 */ /* 0x000f280000300800 */
[----:B--2---:R-:W4:Y:S04]  /*4b840*/  LDL.LU R22, [R1+0x5c8] ;  /* 0x0005c80001167983 */ /* 0x004f280000300800 */
[----:B------:R-:W4:Y:S04]  /*4b850*/  LDL.LU R23, [R1+0x5cc] ;  /* 0x0005cc0001177983 */ /* 0x000f280000300800 */
[----:B------:R-:W2:Y:S04]  /*4b860*/  LDL.LU R8, [R1+0x550] ;  /* 0x0005500001087983 */ /* 0x000ea80000300800 */
[----:B------:R-:W2:Y:S04]  /*4b870*/  LDL.LU R9, [R1+0x554] ;  /* 0x0005540001097983 */ /* 0x000ea80000300800 */
[----:B------:R-:W5:Y:S04]  /*4b880*/  LDL.LU R10, [R1+0x558] ;  /* 0x00055800010a7983 */ /* 0x000f680000300800 */
[----:B------:R-:W5:Y:S04]  /*4b890*/  LDL.LU R11, [R1+0x55c] ;  /* 0x00055c00010b7983 */ /* 0x000f680000300800 */
[----:B------:R-:W2:Y:S04]  /*4b8a0*/  LDL.LU R16, [R1+0x570] ;  /* 0x0005700001107983 */ /* 0x000ea80000300800 */
        /* <DEDUP_REMOVED lines=15> */
[----:B-----5:R0:W-:Y:S04]  /*4b9a0*/  STL.64 [R1+0x18f8], R10 ;  /* 0x0018f80a01007387 */ /* 0x0201e80000100a00 */
[----:B--2---:R-:W-:Y:S04]  /*4b9b0*/  STL.64 [R1+0x18f0], R8 ;  /* 0x0018f00801007387 */ /* 0x004fe80000100a00 */
[----:B0-----:R-:W4:Y:S04]  /*4b9c0*/  LDL.64 R10, [R1+0x18] ;  /* 0x00001800010a7983 */ /* 0x001f280000100a00 */
[----:B-1----:R-:W-:Y:S04]  /*4b9d0*/  STL.64 [R1+0x18a8], R14 ;  /* 0x0018a80e01007387 */ /* 0x002fe80000100a00 */
[----:B------:R0:W-:Y:S04]  /*4b9e0*/  STL.64 [R1+0x18a0], R12 ;  /* 0x0018a00c01007387 */ /* 0x0001e80000100a00 */
[----:B0-----:R-:W2:Y:S04]  /*4b9f0*/  LDL.LU R12, [R1+0x5a0] ;  /* 0x0005a000010c7983 */ /* 0x001ea80000300800 */
[----:B------:R-:W2:Y:S04]  /*4ba00*/  LDL.LU R13, [R1+0x5a4] ;  /* 0x0005a400010d7983 */ /* 0x000ea80000300800 */
[----:B------:R-:W2:Y:S04]  /*4ba10*/  LDL.LU R14, [R1+0x5a8] ;  /* 0x0005a800010e7983 */ /* 0x000ea80000300800 */
[----:B------:R-:W2:Y:S01]  /*4ba20*/  LDL.LU R15, [R1+0x5ac] ;  /* 0x0005ac00010f7983 */ /* 0x000ea20000300800 */
[----:B----4-:R-:W-:-:S15]  /*4ba30*/  HMMA.16816.F32.BF16 R20, R4, R10, R20 ;  /* 0x0000000a0414723c */ /* 0x010fde0000041814 */
[----:B------:R-:W-:-:S04]  /*4ba40*/  NOP ;  /* 0x0000000000007918 */ /* 0x000fc80000000000 */
[----:B------:R-:W-:Y:S04]  /*4ba50*/  STL.64 [R1+0xa0], R20 ;  /* 0x0000a01401007387 */ /* 0x000fe80000100a00 */
[----:B------:R0:W-:Y:S04]  /*4ba60*/  STL.64 [R1+0xa8], R22 ;  /* 0x0000a81601007387 */ /* 0x0001e80000100a00 */
[----:B0-----:R-:W3:Y:S02]  /*4ba70*/  LDL.LU.64 R22, [R1+0x1930] ;  /* 0x0019300001167983 */ /* 0x001ee40000300a00 */
[----:B---3--:R-:W-:Y:S02]  /*4ba80*/  HMMA.16816.F32.BF16 R20, R4, R22, R24 ;  /* 0x000000160414723c */ /* 0x008fe40000041818 */
[----:B------:R-:W3:-:S15]  /*4ba90*/  LDL.LU.64 R26, [R1+0x1928] ;  /* 0x00192800011a7983 */ /* 0x000ede0000300a00 */
[----:B------:R-:W-:Y:S02]  /*4baa0*/  NOP ;  /* 0x0000000000007918 */ /* 0x000fe40000000000 */
[----:B------:R-:W-:Y:S04]  /*4bab0*/  STL.64 [R1+0x90], R20 ;  /* 0x0000901401007387 */ /* 0x000fe80000100a00 */
[----:B------:R0:W-:Y:S04]  /*4bac0*/  STL.64 [R1+0x98], R22 ;  /* 0x0000981601007387 */ /* 0x0001e80000100a00 */
[----:B0-----:R-:W2:Y:S02]  /*4bad0*/  LDL.LU.64 R22, [R1+0x1920] ;  /* 0x0019200001167983 */ /* 0x001ea40000300a00 */
[----:B--2---:R-:W-:Y:S02]  /*4bae0*/  HMMA.16816.F32.BF16 R12, R4, R22, R12 ;  /* 0x00000016040c723c */ /* 0x004fe4000004180c */
[----:B------:R3:W-:Y:S04]  /*4baf0*/  STL.64 [R1+0x1900], R22 ;  /* 0x0019001601007387 */ /* 0x0007e80000100a00 */
[----:B------:R-:W2:Y:S01]  /*4bb00*/  LDL.LU R20, [R1+0x590] ;  /* 0x0005900001147983 */ /* 0x000ea20000300800 */
[----:B---3--:R-:W-:Y:S01]  /*4bb10*/  IMAD.MOV.U32 R22, RZ, RZ, R26 ;  /* 0x000000ffff167224 */ /* 0x008fe200078e001a */
[----:B------:R-:W-:-:S11]  /*4bb20*/  MOV R23, R27 ;  /* 0x0000001b00177202 */ /* 0x000fd60000000f00 */
[----:B------:R0:W-:Y:S04]  /*4bb30*/  STL.64 [R1+0x80], R12 ;  /* 0x0000800c01007387 */ /* 0x0001e80000100a00 */
[----:B------:R1:W-:Y:S04]  /*4bb40*/  STL.64 [R1+0x88], R14 ;  /* 0x0000880e01007387 */ /* 0x0003e80000100a00 */
[----:B------:R-:W2:Y:S04]  /*4bb50*/  LDL.LU R21, [R1+0x594] ;  /* 0x0005940001157983 */ /* 0x000ea80000300800 */
[----:B------:R-:W3:Y:S04]  /*4bb60*/  LDL.LU R26, [R1+0x191c] ;  /* 0x00191c00011a7983 */ /* 0x000ee80000300800 */
[----:B------:R-:W3:Y:S04]  /*4bb70*/  LDL.LU R27, [R1+0x1918] ;  /* 0x00191800011b7983 */ /* 0x000ee80000300800 */
[----:B0-----:R-:W4:Y:S04]  /*4bb80*/  LDL.LU R12, [R1+0x520] ;  /* 0x00052000010c7983 */ /* 0x001f280000300800 */
[----:B------:R-:W4:Y:S04]  /*4bb90*/  LDL.LU R13, [R1+0x524] ;  /* 0x00052400010d7983 */ /* 0x000f280000300800 */
[----:B-1----:R-:W5:Y:S04]  /*4bba0*/  LDL.LU R14, [R1+0x528] ;  /* 0x00052800010e7983 */ /* 0x002f680000300800 */
[----:B------:R-:W5:Y:S01]  /*4bbb0*/  LDL.LU R15, [R1+0x52c] ;  /* 0x00052c00010f7983 */ /* 0x000f620000300800 */
[----:B---3--:R-:W-:Y:S03]  /*4bbc0*/  HMMA.16816.F32.BF16 R4, R4, R26, R16 ;  /* 0x0000001a0404723c */ /* 0x008fe60000041810 */
[----:B-----5:R0:W-:Y:S04]  /*4bbd0*/  STL.64 [R1+0x18b8], R14 ;  /* 0x0018b80e01007387 */ /* 0x0201e80000100a00 */
[----:B----4-:R-:W-:Y:S04]  /*4bbe0*/  STL.64 [R1+0x18b0], R12 ;  /* 0x0018b00c01007387 */ /* 0x010fe80000100a00 */
[----:B0-----:R-:W3:Y:S04]  /*4bbf0*/  LDL.64 R14, [R1+0x8] ;  /* 0x00000800010e7983 */ /* 0x001ee80000100a00 */
[----:B------:R-:W2:Y:S04]  /*4bc00*/  LDL.LU.64 R18, [R1+0x1910] ;  /* 0x0019100001127983 */ /* 0x000ea80000300a00 */
[----:B------:R-:W2:Y:S01]  /*4bc10*/  LDL.LU.64 R16, [R1+0x1908] ;  /* 0x0019080001107983 */ /* 0x000ea20000300a00 */
[----:B------:R-:W-:-:S03]  /*4bc20*/  IMAD.MOV.U32 R3, RZ, RZ, R6 ;  /* 0x000000ffff037224 */ /* 0x000fc600078e0006 */
[----:B------:R-:W-:Y:S01]  /*4bc30*/  STL.64 [R1+0x60], R4 ;  /* 0x0000600401007387 */ /* 0x000fe20000100a00 */
[----:B------:R-:W-:-:S03]  /*4bc40*/  MOV R2, R7 ;  /* 0x0000000700027202 */ /* 0x000fc60000000f00 */
[----:B------:R-:W0:Y:S04]  /*4bc50*/  LDSM.16.M88.4 R4, [R0+UR5+0x52000] ;  /* 0x052000050004783b */ /* 0x000e280008000200 */
[----:B------:R1:W-:Y:S04]  /*4bc60*/  STL [R1+0x1554], R2 ;  /* 0x0015540201007387 */ /* 0x0003e80000100800 */
[----:B------:R4:W-:Y:S01]  /*4bc70*/  STL [R1+0x1550], R3 ;  /* 0x0015500301007387 */ /* 0x0009e20000100800 */
[----:B-1----:R-:W-:Y:S01]  /*4bc80*/  MOV R2, R11 ;  /* 0x0000000b00027202 */ /* 0x002fe20000000f00 */
[----:B----4-:R-:W-:-:S02]  /*4bc90*/  IMAD.MOV.U32 R3, RZ, RZ, R10 ;  /* 0x000000ffff037224 */ /* 0x010fc400078e000a */
[----:B0-----:R-:W-:Y:S04]  /*4bca0*/  STL.64 [R1+0x1858], R6 ;  /* 0x0018580601007387 */ /* 0x001fe80000100a00 */
[----:B------:R0:W-:Y:S04]  /*4bcb0*/  STL.64 [R1+0x1850], R4 ;  /* 0x0018500401007387 */ /* 0x0001e80000100a00 */
[----:B0-----:R-:W4:Y:S04]  /*4bcc0*/  LDL.LU R4, [R1+0x20] ;  /* 0x0000200001047983 */ /* 0x001f280000300800 */
[----:B------:R-:W4:Y:S01]  /*4bcd0*/  LDL.LU R5, [R1+0x24] ;  /* 0x0000240001057983 */ /* 0x000f220000300800 */
[----:B--2---:R-:W-:-:S15]  /*4bce0*/  HMMA.16816.F32.BF16 R20, R16, R10, R20 ;  /* 0x0000000a1014723c */ /* 0x004fde0000041814 */
[----:B------:R-:W-:-:S04]  /*4bcf0*/  NOP ;  /* 0x0000000000007918 */ /* 0x000fc80000000000 */
[----:B------:R-:W-:Y:S04]  /*4bd00*/  STL.64 [R1+0xb0], R20 ;  /* 0x0000b01401007387 */ /* 0x000fe80000100a00 */
[----:B------:R0:W-:Y:S04]  /*4bd10*/  STL.64 [R1+0xb8], R22 ;  /* 0x0000b81601007387 */ /* 0x0001e80000100a00 */
[----:B0-----:R-:W2:Y:S04]  /*4bd20*/  LDL.LU.64 R22, [R1+0x1900] ;  /* 0x0019000001167983 */ /* 0x001ea80000300a00 */
[----:B------:R-:W3:Y:S04]  /*4bd30*/  LDL.LU.64 R10, [R1+0x18f8] ;  /* 0x0018f800010a7983 */ /* 0x000ee80000300a00 */
[----:B------:R-:W3:Y:S02]  /*4bd40*/  LDL.LU.64 R8, [R1+0x18f0] ;  /* 0x0018f00001087983 */ /* 0x000ee40000300a00 */
[----:B---3--:R-:W-:-:S15]  /*4bd50*/  HMMA.16816.F32.BF16 R8, R16, R14, R8 ;  /* 0x0000000e1008723c */ /* 0x008fde0000041808 */
[----:B------:R-:W-:-:S04]  /*4bd60*/  NOP ;  /* 0x0000000000007918 */ /* 0x000fc80000000000 */
[----:B------:R-:W-:Y:S04]  /*4bd70*/  STL.64 [R1+0x650], R8 ;  /* 0x0006500801007387 */ /* 0x000fe80000100a00 */
[----:B------:R0:W-:Y:S04]  /*4bd80*/  STL.64 [R1+0x658], R10 ;  /* 0x0006580a01007387 */ /* 0x0001e80000100a00 */
[----:B0-----:R-:W2:Y:S04]  /*4bd90*/  LDL.LU.64 R10, [R1+0x18e8] ;  /* 0x0018e800010a7983 */ /* 0x001ea80000300a00 */
[----:B------:R-:W2:Y:S04]  /*4bda0*/  LDL.LU.64 R8, [R1+0x18e0] ;  /* 0x0018e00001087983 */ /* 0x000ea80000300a00 */
[----:B------:R-:W-:Y:S01]  /*4bdb0*/  STL.64 [R1+0x18c0], R14 ;  /* 0x0018c00e01007387 */ /* 0x000fe20000100a00 */
        /* <DEDUP_REMOVED lines=10> */
[----:B------:R-:W4:Y:S04]  /*4be60*/  LDL.LU R24, [R1+0x540] ;  /* 0x0005400001187983 */ /* 0x000f280000300800 */
[----:B------:R-:W4:Y:S04]  /*4be70*/  LDL.LU R25, [R1+0x544] ;  /* 0x0005440001197983 */ /* 0x000f280000300800 */
[----:B0-----:R-:W4:Y:S04]  /*4be80*/  LDL.LU R26, [R1+0x548] ;  /* 0x00054800011a7983 */ /* 0x001f280000300800 */
[----:B------:R-:W4:Y:S01]  /*4be90*/  LDL.LU R27, [R1+0x54c] ;  /* 0x00054c00011b7983 */ /* 0x000f220000300800 */
[----:B------:R-:W-:Y:S01]  /*4bea0*/  IMAD.MOV.U32 R21, RZ, RZ, R10 ;  /* 0x000000ffff157224 */ /* 0x000fe200078e000a */
[----:B------:R-:W-:Y:S01]  /*4beb0*/  MOV R20, R11 ;  /* 0x0000000b00147202 */ /* 0x000fe20000000f00 */
[----:B------:R-:W-:Y:S01]  /*4bec0*/  IMAD.MOV.U32 R6, RZ, RZ, R29 ;  /* 0x000000ffff067224 */ /* 0x000fe200078e001d */
[----:B------:R-:W0:Y:S01]  /*4bed0*/  LDSM.16.M88.4 R8, [R0+UR5+0x52800] ;  /* 0x052800050008783b */ /* 0x000e220008000200 */
[----:B------:R-:W-:Y:S01]  /*4bee0*/  MOV R7, R28 ;  /* 0x0000001c00077202 */ /* 0x000fe20000000f00 */
[----:B------:R-:W-:Y:S01]  /*4bef0*/  IMAD.MOV.U32 R14, RZ, RZ, R3 ;  /* 0x000000ffff0e7224 */ /* 0x000fe200078e0003 */
[----:B------:R-:W-:Y:S01]  /*4bf00*/  MOV R15, R2 ;  /* 0x00000002000f7202 */ /* 0x000fe20000000f00 */
[----:B------:R-:W2:Y:S04]  /*4bf10*/  LDL.LU R16, [R1+0x530] ;  /* 0x0005300001107983 */ /* 0x000ea80000300800 */
[----:B------:R-:W2:Y:S04]  /*4bf20*/  LDL.LU R17, [R1+0x534] ;  /* 0x0005340001117983 */ /* 0x000ea80000300800 */
[----:B------:R-:W2:Y:S04]  /*4bf30*/  LDL.LU R18, [R1+0x538] ;  /* 0x0005380001127983 */ /* 0x000ea80000300800 */
[----:B------:R-:W2:Y:S04]  /*4bf40*/  LDL.LU R19, [R1+0x53c] ;  /* 0x00053c0001137983 */ /* 0x000ea80000300800 */
[----:B0-----:R-:W-:Y:S04]  /*4bf50*/  STL.64 [R1+0x1818], R10 ;  /* 0x0018180a01007387 */ /* 0x001fe80000100a00 */
[----:B------:R0:W-:Y:S04]  /*4bf60*/  STL.64 [R1+0x1810], R8 ;  /* 0x0018100801007387 */ /* 0x0001e80000100a00 */
[----:B0-----:R-:W3:Y:S04]  /*4bf70*/  LDL.LU R8, [R1+0x510] ;  /* 0x0005100001087983 */ /* 0x001ee80000300800 */
[----:B------:R-:W3:Y:S04]  /*4bf80*/  LDL.LU R9, [R1+0x514] ;  /* 0x0005140001097983 */ /* 0x000ee80000300800 */
[----:B------:R-:W3:Y:S04]  /*4bf90*/  LDL.LU R10, [R1+0x518] ;  /* 0x00051800010a7983 */ /* 0x000ee80000300800 */
[----:B------:R-:W3:Y:S01]  /*4bfa0*/  LDL.LU R11, [R1+0x51c] ;  /* 0x00051c00010b7983 */ /* 0x000ee20000300800 */
[----:B----4-:R-:W-:Y:S03]  /*4bfb0*/  HMMA.16816.F32.BF16 R12, R4, R14, R24 ;  /* 0x0000000e040c723c */ /* 0x010fe60000041818 */
[----:B------:R-:W3:-:S15]  /*4bfc0*/  LDL.LU.64 R26, [R1+0x18c8] ;  /* 0x0018c800011a7983 */ /* 0x000ede0000300a00 */
[----:B------:R-:W-:Y:S01]  /*4bfd0*/  NOP ;  /* 0x0000000000007918 */ /* 0x000fe20000000000 */
[----:B------:R0:W-:Y:S04]  /*4bfe0*/  STL.64 [R1+0x5c8], R14 ;  /* 0x0005c80e01007387 */ /* 0x0001e80000100a00 */
[----:B0-----:R-:W2:Y:S01]  /*4bff0*/  LDL.LU.64 R14, [R1+0x18c0] ;  /* 0x0018c000010e7983 */ /* 0x001ea20000300a00 */
[----:B------:R-:W-:Y:S01]  /*4c000*/  IMAD.MOV.U32 R24, RZ, RZ, R12 ;  /* 0x000000ffff187224 */ /* 0x000fe200078e000c */
[----:B------:R-:W-:Y:S01]  /*4c010*/  MOV R25, R13 ;  /* 0x0000000d00197202 */ /* 0x000fe20000000f00 */
[----:B--2---:R-:W-:-:S15]  /*4c020*/  HMMA.16816.F32.BF16 R16, R4, R14, R16 ;  /* 0x0000000e0410723c */ /* 0x004fde0000041810 */
[----:B------:R-:W-:-:S04]  /*4c030*/  NOP ;  /* 0x0000000000007918 */ /* 0x000fc80000000000 */
[----:B------:R-:W-:Y:S04]  /*4c040*/  STL.64 [R1+0x640], R16 ;  /* 0x0006401001007387 */ /* 0x000fe80000100a00 */
[----:B------:R0:W-:Y:S02]  /*4c050*/  STL.64 [R1+0x648], R18 ;  /* 0x0006481201007387 */ /* 0x0001e40000100a00 */
[----:B0-----:R-:W-:Y:S01]  /*4c060*/  IMAD.MOV.U32 R18, RZ, RZ, R14 ;  /* 0x000000ffff127224 */ /* 0x001fe200078e000e */
[----:B------:R-:W-:Y:S02]  /*4c070*/  MOV R19, R15 ;  /* 0x0000000f00137202 */ /* 0x000fe40000000f00 */
[----:B------:R-:W2:Y:S04]  /*4c080*/  LDL.LU.64 R14, [R1+0x18b8] ;  /* 0x0018b800010e7983 */ /* 0x000ea80000300a00 */
[----:B------:R-:W2:Y:S02]  /*4c090*/  LDL.LU.64 R12, [R1+0x18b0] ;  /* 0x0018b000010c7983 */ /* 0x000ea40000300a00 */
[C---:B--2---:R-:W-:Y:S08]  /*4c0a0*/  HMMA.16816.F32.BF16 R12, R4.reuse, R22, R12 ;  /* 0x00000016040c723c */ /* 0x044ff0000004180c */
[----:B---3--:R-:W-:Y:S11]  /*4c0b0*/  HMMA.16816.F32.BF16 R4, R4, R26, R8 ;  /* 0x0000001a0404723c */ /* 0x008ff60000041808 */
[----:B------:R-:W-:Y:S04]  /*4c0c0*/  STL.64 [R1+0x630], R12 ;  /* 0x0006300c01007387 */ /* 0x000fe80000100a00 */
[----:B------:R0:W-:Y:S04]  /*4c0d0*/  STL.64 [R1+0x638], R14 ;  /* 0x0006380e01007387 */ /* 0x0001e80000100a00 */
[----:B0-----:R-:W2:Y:S04]  /*4c0e0*/  LDL.LU.64 R14, [R1+0x18a8] ;  /* 0x0018a800010e7983 */ /* 0x001ea80000300a00 */
[----:B------:R-:W2:Y:S04]  /*4c0f0*/  LDL.LU.64 R12, [R1+0x18a0] ;  /* 0x0018a000010c7983 */ /* 0x000ea80000300a00 */
[----:B------:R-:W-:Y:S04]  /*4c100*/  STL.64 [R1+0x1888], R22 ;  /* 0x0018881601007387 */ /* 0x000fe80000100a00 */
[----:B------:R-:W-:Y:S04]  /*4c110*/  STL.64 [R1+0x1880], R20 ;  /* 0x0018801401007387 */ /* 0x000fe80000100a00 */
[----:B------:R-:W-:Y:S04]  /*4c120*/  STL.64 [R1+0x1878], R26 ;  /* 0x0018781a01007387 */ /* 0x000fe80000100a00 */
[----:B------:R0:W-:Y:S04]  /*4c130*/  STL.64 [R1+0x1870], R24 ;  /* 0x0018701801007387 */ /* 0x0001e80000100a00 */
[----:B------:R-:W-:Y:S04]  /*4c140*/  STL.64 [R1+0x5b0], R4 ;  /* 0x0005b00401007387 */ /* 0x000fe80000100a00 */
[----:B------:R-:W-:Y:S04]  /*4c150*/  STL.64 [R1+0x5b8], R6 ;  /* 0x0005b80601007387 */ /* 0x000fe80000100a00 */
[----:B------:R-:W3:Y:S04]  /*4c160*/  LDL.LU R8, [R1+0x440] ;  /* 0x0004400001087983 */ /* 0x000ee80000300800 */
[----:B------:R-:W3:Y:S04]  /*4c170*/  LDL.LU R9, [R1+0x444] ;  /* 0x0004440001097983 */ /* 0x000ee80000300800 */
[----:B------:R-:W4:Y:S04]  /*4c180*/  LDL.LU R10, [R1+0x448] ;  /* 0x00044800010a7983 */ /* 0x000f280000300800 */
[----:B------:R-:W4:Y:S04]  /*4c190*/  LDL.LU R11, [R1+0x44c] ;  /* 0x00044c00010b7983 */ /* 0x000f280000300800 */
[----:B------:R-:W1:Y:S04]  /*4c1a0*/  LDSM.16.M88.4 R4, [R0+UR5+0x53000] ;  /* 0x053000050004783b */ /* 0x000e680008000200 */
[----:B0-----:R-:W5:Y:S04]  /*4c1b0*/  LDL.LU R24, [R1+0x4e0] ;  /* 0x0004e00001187983 */ /* 0x001f680000300800 */
[----:B------:R-:W5:Y:S04]  /*4c1c0*/  LDL.LU R25, [R1+0x4e4] ;  /* 0x0004e40001197983 */ /* 0x000f680000300800 */
[----:B------:R-:W2:Y:S04]  /*4c1d0*/  LDL.LU R26, [R1+0x4e8] ;  /* 0x0004e800011a7983 */ /* 0x000ea80000300800 */
[----:B------:R-:W2:Y:S01]  /*4c1e0*/  LDL.LU R27, [R1+0x4ec] ;  /* 0x0004ec00011b7983 */ /* 0x000ea20000300800 */
[----:B-1----:R-:W-:Y:S01]  /*4c1f0*/  IMAD.MOV.U32 R17, RZ, RZ, R4 ;  /* 0x000000ffff117224 */ /* 0x002fe200078e0004 */
[----:B------:R-:W-:-:S02]  /*4c200*/  MOV R16, R5 ;  /* 0x0000000500107202 */ /* 0x000fc40000000f00 */
[----:B------:R-:W3:Y:S01]  /*4c210*/  LDL.LU R4, [R1+0x500] ;  /* 0x0005000001047983 */ /* 0x000ee20000300800 */
[----:B------:R-:W-:-:S03]  /*4c220*/  IMAD.MOV.U32 R3, RZ, RZ, R6 ;  /* 0x000000ffff037224 */ /* 0x000fc600078e0006 */
[----:B------:R-:W3:Y:S01]  /*4c230*/  LDL.LU R5, [R1+0x504] ;  /* 0x0005040001057983 */ /* 0x000ee20000300800 */
[----:B------:R-:W-:-:S03]  /*4c240*/  MOV R2, R7 ;  /* 0x0000000700027202 */ /* 0x000fc60000000f00 */
[----:B------:R-:W3:Y:S04]  /*4c250*/  LDL.LU R6, [R1+0x508] ;  /* 0x0005080001067983 */ /* 0x000ee80000300800 */
[----:B------:R-:W3:Y:S04]  /*4c260*/  LDL.LU R7, [R1+0x50c] ;  /* 0x00050c0001077983 */ /* 0x000ee80000300800 */
[----:B--2---:R0:W-:Y:S04]  /*4c270*/  STL.64 [R1+0x1898], R26 ;  /* 0x0018981a01007387 */ /* 0x0041e80000100a00 */
[----:B-----5:R-:W-:Y:S04]  /*4c280*/  STL.64 [R1+0x1890], R24 ;  /* 0x0018901801007387 */ /* 0x020fe80000100a00 */
[----:B0-----:R-:W2:Y:S04]  /*4c290*/  LDL.64 R26, [R1+0x18] ;  /* 0x00001800011a7983 */ /* 0x001ea80000100a00 */
        /* <DEDUP_REMOVED lines=16> */
[C---:B--2---:R-:W-:Y:S08]  /*4c3a0*/  HMMA.16816.F32.BF16 R4, R12.reuse, R26, R4 ;  /* 0x0000001a0c04723c */ /* 0x044ff00000041804 */
[----:B-----5:R-:W-:Y:S01]  /*4c3b0*/  HMMA.16816.F32.BF16 R20, R12, R18, R20 ;  /* 0x000000120c14723c */ /* 0x020fe20000041814 */
[----:B----4-:R-:W-:Y:S04]  /*4c3c0*/  STL.64 [R1+0x1848], R10 ;  /* 0x0018480a01007387 */ /* 0x010fe80000100a00 */
[----:B---3--:R0:W-:Y:S04]  /*4c3d0*/  STL.64 [R1+0x1840], R8 ;  /* 0x0018400801007387 */ /* 0x0081e80000100a00 */
        /* <DEDUP_REMOVED lines=10> */
[----:B------:R-:W-:Y:S04]  /*4c480*/  STL.64 [R1+0x17e0], R16 ;  /* 0x0017e01001007387 */ /* 0x000fe80000100a00 */
[----:B------:R0:W-:Y:S04]  /*4c490*/  STL.64 [R1+0x320], R4 ;  /* 0x0003200401007387 */ /* 0x0001e80000100a00 */
[----:B------:R-:W-:Y:S01]  /*4c4a0*/  STL.64 [R1+0x328], R6 ;  /* 0x0003280601007387 */ /* 0x000fe20000100a00 */
[----:B0-----:R-:W-:Y:S01]  /*4c4b0*/  IMAD.MOV.U32 R5, RZ, RZ, R26 ;  /* 0x000000ffff057224 */ /* 0x001fe200078e001a */
[----:B------:R-:W-:-:S02]  /*4c4c0*/  MOV R4, R27 ;  /* 0x0000001b00047202 */ /* 0x000fc40000000f00 */
[----:B------:R-:W3:Y:S04]  /*4c4d0*/  LDL.LU.64 R26, [R1+0x1898] ;  /* 0x00189800011a7983 */ /* 0x000ee80000300a00 */
[----:B------:R-:W3:Y:S04]  /*4c4e0*/  LDL.LU.64 R24, [R1+0x1890] ;  /* 0x0018900001187983 */ /* 0x000ee80000300a00 */
[----:B------:R-:W-:Y:S04]  /*4c4f0*/  STL.64 [R1+0x310], R20 ;  /* 0x0003101401007387 */ /* 0x000fe80000100a00 */
[----:B------:R0:W-:Y:S04]  /*4c500*/  STL.64 [R1+0x318], R22 ;  /* 0x0003181601007387 */ /* 0x0001e80000100a00 */
[----:B0-----:R-:W3:Y:S04]  /*4c510*/  LDL.LU.64 R22, [R1+0x1888] ;  /* 0x0018880001167983 */ /* 0x001ee80000300a00 */
[----:B------:R-:W4:Y:S01]  /*4c520*/  LDL.LU.64 R20, [R1+0x1880] ;  /* 0x0018800001147983 */ /* 0x000f220000300a00 */
[----:B---3--:R-:W-:-:S15]  /*4c530*/  HMMA.16816.F32.BF16 R24, R12, R22, R24 ;  /* 0x000000160c18723c */ /* 0x008fde0000041818 */
[----:B------:R-:W-:-:S04]  /*4c540*/  NOP ;  /* 0x0000000000007918 */ /* 0x000fc80000000000 */
[----:B------:R-:W-:Y:S04]  /*4c550*/  STL.64 [R1+0x620], R24 ;  /* 0x0006201801007387 */ /* 0x000fe80000100a00 */
[----:B------:R0:W-:Y:S04]  /*4c560*/  STL.64 [R1+0x628], R26 ;  /* 0x0006281a01007387 */ /* 0x0001e80000100a00 */
[----:B0-----:R-:W2:Y:S04]  /*4c570*/  LDL.LU.64 R26, [R1+0x1878] ;  /* 0x00187800011a7983 */ /* 0x001ea80000300a00 */
[----:B------:R-:W3:Y:S01]  /*4c580*/  LDL.LU.64 R24, [R1+0x1870] ;  /* 0x0018700001187983 */ /* 0x000ee20000300a00 */
[----:B--2---:R-:W-:Y:S03]  /*4c590*/  HMMA.16816.F32.BF16 R12, R12, R26, R8 ;  /* 0x0000001a0c0c723c */ /* 0x004fe60000041808 */
[----:B------:R-:W2:Y:S04]  /*4c5a0*/  LDL.LU.64 R10, [R1+0x1868] ;  /* 0x00186800010a7983 */ /* 0x000ea80000300a00 */
[----:B------:R-:W2:-:S12]  /*4c5b0*/  LDL.LU.64 R8, [R1+0x1860] ;  /* 0x0018600001087983 */ /* 0x000e980000300a00 */
[----:B------:R0:W-:Y:S04]  /*4c5c0*/  STL.64 [R1+0x5a0], R12 ;  /* 0x0005a00c01007387 */ /* 0x0001e80000100a00 */
[----:B------:R1:W-:Y:S04]  /*4c5d0*/  STL.64 [R1+0x5a8], R14 ;  /* 0x0005a80e01007387 */ /* 0x0003e80000100a00 */
[----:B0-----:R-:W5:Y:S04]  /*4c5e0*/  LDL.LU R12, [R1+0x3a0] ;  /* 0x0003a000010c7983 */ /* 0x001f680000300800 */
[----:B------:R-:W5:Y:S04]  /*4c5f0*/  LDL.LU R13, [R1+0x3a4] ;  /* 0x0003a400010d7983 */ /* 0x000f680000300800 */
[----:B-1----:R-:W2:Y:S04]  /*4c600*/  LDL.LU R14, [R1+0x3a8] ;  /* 0x0003a800010e7983 */ /* 0x002ea80000300800 */
[----:B------:R-:W2:Y:S04]  /*4c610*/  LDL.LU R15, [R1+0x3ac] ;  /* 0x0003ac00010f7983 */ /* 0x000ea80000300800 */
[----:B--2---:R-:W-:Y:S04]  /*4c620*/  STL.64 [R1+0x17f0], R14 ;  /* 0x0017f00e01007387 */ /* 0x004fe80000100a00 */
[----:B-----5:R0:W-:Y:S04]  /*4c630*/  STL.64 [R1+0x17e8], R12 ;  /* 0x0017e80c01007387 */ /* 0x0201e80000100a00 */
[----:B0-----:R-:W2:Y:S04]  /*4c640*/  LDL.LU R12, [R1+0x410] ;  /* 0x00041000010c7983 */ /* 0x001ea80000300800 */
[----:B------:R-:W2:Y:S04]  /*4c650*/  LDL.LU R13, [R1+0x414] ;  /* 0x00041400010d7983 */ /* 0x000ea80000300800 */
[----:B------:R-:W5:Y:S04]  /*4c660*/  LDL.LU R14, [R1+0x418] ;  /* 0x00041800010e7983 */ /* 0x000f680000300800 */
[----:B------:R-:W5:Y:S04]  /*4c670*/  LDL.LU R15, [R1+0x41c] ;  /* 0x00041c00010f7983 */ /* 0x000f680000300800 */
[----:B-----5:R0:W-:Y:S02]  /*4c680*/  STL.64 [R1+0x1800], R14 ;  /* 0x0018000e01007387 */ /* 0x0201e40000100a00 */
[----:B0-----:R-:W-:Y:S01]  /*4c690*/  IMAD.MOV.U32 R14, RZ, RZ, R5 ;  /* 0x000000ffff0e7224 */ /* 0x001fe200078e0005 */
[----:B------:R-:W-:-:S02]  /*4c6a0*/  MOV R15, R4 ;  /* 0x00000004000f7202 */ /* 0x000fc40000000f00 */
[----:B------:R-:W0:Y:S04]  /*4c6b0*/  LDSM.16.M88.4 R4, [R0+UR5+0x53800] ;  /* 0x053800050004783b */ /* 0x000e280008000200 */
[----:B--2---:R-:W-:Y:S04]  /*4c6c0*/  STL.64 [R1+0x17f8], R12 ;  /* 0x0017f80c01007387 */ /* 0x004fe80000100a00 */
[----:B0-----:R-:W-:Y:S04]  /*4c6d0*/  STL.64 [R1+0x40], R4 ;  /* 0x0000400401007387 */ /* 0x001fe80000100a00 */
        /* <DEDUP_REMOVED lines=16> */
[----:B------:R-:W5:Y:S04]  /*4c7e0*/  LDL.LU R16, [R1+0x430] ;  /* 0x0004300001107983 */ /* 0x000f680000300800 */
[----:B------:R-:W5:Y:S04]  /*4c7f0*/  LDL.LU R17, [R1+0x434] ;  /* 0x0004340001117983 */ /* 0x000f680000300800 */
[----:B0-----:R-:W5:Y:S04]  /*4c800*/  LDL.LU R18, [R1+0x438] ;  /* 0x0004380001127983 */ /* 0x001f680000300800 */
[----:B------:R-:W5:Y:S01]  /*4c810*/  LDL.LU R19, [R1+0x43c] ;  /* 0x00043c0001137983 */ /* 0x000f620000300800 */
[----:B--2---:R-:W-:-:S15]  /*4c820*/  HMMA.16816.F32.BF16 R8, R4, R22, R8 ;  /* 0x000000160408723c */ /* 0x004fde0000041808 */
[----:B------:R-:W-:-:S04]  /*4c830*/  NOP ;  /* 0x0000000000007918 */ /* 0x000fc80000000000 */
[----:B------:R-:W-:Y:S04]  /*4c840*/  STL.64 [R1+0x2f0], R8 ;  /* 0x0002f00801007387 */ /* 0x000fe80000100a00 */
[----:B------:R0:W-:Y:S04]  /*4c850*/  STL.64 [R1+0x2f8], R10 ;  /* 0x0002f80a01007387 */ /* 0x0001e80000100a00 */
[----:B0-----:R-:W2:Y:S04]  /*4c860*/  LDL.LU.64 R10, [R1+0x1828] ;  /* 0x00182800010a7983 */ /* 0x001ea80000300a00 */
[----:B------:R-:W2:Y:S02]  /*4c870*/  LDL.LU.64 R8, [R1+0x1820] ;  /* 0x0018200001087983 */ /* 0x000ea40000300a00 */
[----:B--2---:R-:W-:Y:S02]  /*4c880*/  HMMA.16816.F32.BF16 R8, R4, R26, R8 ;  /* 0x0000001a0408723c */ /* 0x004fe40000041808 */
[----:B------:R-:W2:-:S15]  /*4c890*/  LDL.LU R4, [R1+0x3f0] ;  /* 0x0003f00001047983 */ /* 0x000e9e0000300800 */
[----:B------:R-:W-:Y:S02]  /*4c8a0*/  NOP ;  /* 0x0000000000007918 */ /* 0x000fe40000000000 */
[----:B------:R-:W-:Y:S04]  /*4c8b0*/  STL.64 [R1+0x540], R8 ;  /* 0x0005400801007387 */ /* 0x000fe80000100a00 */
[----:B------:R-:W-:Y:S04]  /*4c8c0*/  STL.64 [R1+0x548], R10 ;  /* 0x0005480a01007387 */ /* 0x000fe80000100a00 */
[----:B------:R-:W0:Y:S04]  /*4c8d0*/  LDSM.16.M88.4 R8, [R0+UR5+0x54000] ;  /* 0x054000050008783b */ /* 0x000e280008000200 */
[----:B------:R-:W2:Y:S04]  /*4c8e0*/  LDL.LU R5, [R1+0x3f4] ;  /* 0x0003f40001057983 */ /* 0x000ea80000300800 */
[----:B------:R-:W2:Y:S04]  /*4c8f0*/  LDL.LU R6, [R1+0x3f8] ;  /* 0x0003f80001067983 */ /* 0x000ea80000300800 */
[----:B------:R-:W2:Y:S04]  /*4c900*/  LDL.LU R7, [R1+0x3fc] ;  /* 0x0003fc0001077983 */ /* 0x000ea80000300800 */
[----:B0-----:R-:W-:Y:S04]  /*4c910*/  STL.64 [R1+0x30], R8 ;  /* 0x0000300801007387 */ /* 0x001fe80000100a00 */
[----:B------:R0:W-:Y:S04]  /*4c920*/  STL.64 [R1+0x38], R10 ;  /* 0x0000380a01007387 */ /* 0x0001e80000100a00 */
[----:B0-----:R-:W5:Y:S04]  /*4c930*/  LDL.LU.64 R10, [R1+0x1818] ;  /* 0x00181800010a7983 */ /* 0x001f680000300a00 */
[----:B------:R-:W5:Y:S02]  /*4c940*/  LDL.LU.64 R8, [R1+0x1810] ;  /* 0x0018100001087983 */ /* 0x000f640000300a00 */
[----:B-----5:R-:W-:Y:S02]  /*4c950*/  HMMA.16816.F32.BF16 R12, R8, R14, R16 ;  /* 0x0000000e080c723c */ /* 0x020fe40000041810 */
[----:B------:R-:W5:-:S15]  /*4c960*/  LDL.LU.64 R18, [R1+0x1808] ;  /* 0x0018080001127983 */ /* 0x000f5e0000300a00 */
[----:B------:R-:W-:Y:S02]  /*4c970*/  NOP ;  /* 0x0000000000007918 */ /* 0x000fe40000000000 */
[----:B------:R-:W-:Y:S04]  /*4c980*/  STL.64 [R1+0x530], R12 ;  /* 0x0005300c01007387 */ /* 0x000fe80000100a00 */
[----:B------:R0:W-:Y:S04]  /*4c990*/  STL.64 [R1+0x538], R14 ;  /* 0x0005380e01007387 */ /* 0x0001e80000100a00 */
[----:B0-----:R-:W5:Y:S04]  /*4c9a0*/  LDL.LU.64 R14, [R1+0x1800] ;  /* 0x00180000010e7983 */ /* 0x001f680000300a00 */
[----:B------:R-:W5:Y:S01]  /*4c9b0*/  LDL.LU.64 R12, [R1+0x17f8] ;  /* 0x0017f800010c7983 */ /* 0x000f620000300a00 */
[C---:B--2---:R-:W-:Y:S08]  /*4c9c0*/  HMMA.16816.F32.BF16 R4, R8.reuse, R22, R4 ;  /* 0x000000160804723c */ /* 0x044ff00000041804 */
[----:B-----5:R-:W-:Y:S01]  /*4c9d0*/  HMMA.16816.F32.BF16 R16, R8, R18, R12 ;  /* 0x000000120810723c */ /* 0x020fe2000004180c */
[----:B------:R-:W2:Y:S04]  /*4c9e0*/  LDL.LU.64 R14, [R1+0x17f0] ;  /* 0x0017f000010e7983 */ /* 0x000ea80000300a00 */
[----:B------:R-:W2:-:S14]  /*4c9f0*/  LDL.LU.64 R12, [R1+0x17e8] ;  /* 0x0017e800010c7983 */ /* 0x000e9c0000300a00 */
[----:B------:R0:W-:Y:S04]  /*4ca00*/  STL.64 [R1+0x520], R16 ;  /* 0x0005201001007387 */ /* 0x0001e80000100a00 */
[----:B------:R-:W-:Y:S04]  /*4ca10*/  STL.64 [R1+0x528], R18 ;  /* 0x0005281201007387 */ /* 0x000fe80000100a00 */
[----:B0-----:R-:W5:Y:S04]  /*4ca20*/  LDL.LU.64 R16, [R1+0x17e0] ;  /* 0x0017e00001107983 */ /* 0x001f680000300a00 */
[----:B------:R-:W-:Y:S04]  /*4ca30*/  STL.64 [R1+0x17d8], R22 ;  /* 0x0017d81601007387 */ /* 0x000fe80000100a00 */
[----:B----4-:R-:W-:Y:S04]  /*4ca40*/  STL.64 [R1+0x17d0], R20 ;  /* 0x0017d01401007387 */ /* 0x010fe80000100a00 */
[----:B------:R-:W-:Y:S04]  /*4ca50*/  STL.64 [R1+0x510], R4 ;  /* 0x0005100401007387 */ /* 0x000fe80000100a00 */
[----:B------:R2:W-:Y:S02]  /*4ca60*/  STL.64 [R1+0x518], R6 ;  /* 0x0005180601007387 */ /* 0x0005e40000100a00 */
[----:B--2---:R-:W-:Y:S02]  /*4ca70*/  HMMA.16816.F32.BF16 R4, R8, R26, R12 ;  /* 0x0000001a0804723c */ /* 0x004fe4000004180c */
[----:B------:R-:W2:-:S15]  /*4ca80*/  LDL.LU R12, [R1+0x3c0] ;  /* 0x0003c000010c7983 */ /* 0x000e9e0000300800 */
[----:B------:R-:W-:Y:S02]  /*4ca90*/  NOP ;  /* 0x0000000000007918 */ /* 0x000fe40000000000 */
[----:B------:R0:W-:Y:S04]  /*4caa0*/  STL.64 [R1+0x3e0], R4 ;  /* 0x0003e00401007387 */ /* 0x0001e80000100a00 */
[----:B------:R1:W-:Y:S04]  /*4cab0*/  STL.64 [R1+0x3e8], R6 ;  /* 0x0003e80601007387 */ /* 0x0003e80000100a00 */
[----:B------:R-:W2:Y:S04]  /*4cac0*/  LDL.LU R13, [R1+0x3c4] ;  /* 0x0003c400010d7983 */ /* 0x000ea80000300800 */
[----:B------:R-:W2:Y:S04]  /*4cad0*/  LDL.LU R14, [R1+0x3c8] ;  /* 0x0003c800010e7983 */ /* 0x000ea80000300800 */
[----:B------:R-:W2:Y:S04]  /*4cae0*/  LDL.LU R15, [R1+0x3cc] ;  /* 0x0003cc00010f7983 */ /* 0x000ea80000300800 */
[----:B------:R-:W-:Y:S04]  /*4caf0*/  STL.64 [R1+0x17c8], R26 ;  /* 0x0017c81a01007387 */ /* 0x000fe80000100a00 */
[----:B---3--:R-:W-:Y:S04]  /*4cb00*/  STL.64 [R1+0x17c0], R24 ;  /* 0x0017c01801007387 */ /* 0x008fe80000100a00 */
[----:B0-----:R-:W3:Y:S04]  /*4cb10*/  LDL.LU.64 R4, [R1+0x40] ;  /* 0x0000400001047983 */ /* 0x001ee80000300a00 */
[----:B-1----:R-:W4:Y:S04]  /*4cb20*/  LDL.LU.64 R6, [R1+0x48] ;  /* 0x0000480001067983 */ /* 0x002f280000300a00 */
[----:B----4-:R-:W-:Y:S04]  /*4cb30*/  STL.64 [R1+0x17b0], R6 ;  /* 0x0017b00601007387 */ /* 0x010fe80000100a00 */
[----:B---3--:R5:W-:Y:S04]  /*4cb40*/  STL.64 [R1+0x17a8], R4 ;  /* 0x0017a80401007387 */ /* 0x008be80000100a00 */
[----:B------:R-:W3:Y:S04]  /*4cb50*/  LDL.LU R8, [R1+0x2e0] ;  /* 0x0002e00001087983 */ /* 0x000ee80000300800 */
[----:B------:R-:W3:Y:S04]  /*4cb60*/  LDL.LU R9, [R1+0x2e4] ;  /* 0x0002e40001097983 */ /* 0x000ee80000300800 */
[----:B------:R-:W4:Y:S04]  /*4cb70*/  LDL.LU R10, [R1+0x2e8] ;  /* 0x0002e800010a7983 */ /* 0x000f280000300800 */
[----:B------:R-:W4:Y:S01]  /*4cb80*/  LDL.LU R11, [R1+0x2ec] ;  /* 0x0002ec00010b7983 */ /* 0x000f220000300800 */
[----:B-----5:R-:W-:Y:S01]  /*4cb90*/  IMAD.MOV.U32 R4, RZ, RZ, R17 ;  /* 0x000000ffff047224 */ /* 0x020fe200078e0011 */
[----:B------:R-:W-:-:S02]  /*4cba0*/  MOV R5, R16 ;  /* 0x0000001000057202 */ /* 0x000fc40000000f00 */
[----:B------:R-:W0:Y:S04]  /*4cbb0*/  LDSM.16.M88.4 R16, [R0+UR5+0x54800] ;  /* 0x054800050010783b */ /* 0x000e280008000200 */
[----:B----4-:R-:W-:Y:S04]  /*4cbc0*/  STL.64 [R1+0x1770], R10 ;  /* 0x0017700a01007387 */ /* 0x010fe80000100a00 */
[----:B---3--:R1:W-:Y:S04]  /*4cbd0*/  STL.64 [R1+0x1768], R8 ;  /* 0x0017680801007387 */ /* 0x0083e80000100a00 */
[----:B-1----:R-:W3:Y:S04]  /*4cbe0*/  LDL.LU R8, [R1+0x330] ;  /* 0x0003300001087983 */ /* 0x002ee80000300800 */
[----:B------:R-:W3:Y:S04]  /*4cbf0*/  LDL.LU R9, [R1+0x334] ;  /* 0x0003340001097983 */ /* 0x000ee80000300800 */
[----:B------:R-:W4:Y:S04]  /*4cc00*/  LDL.LU R10, [R1+0x338] ;  /* 0x00033800010a7983 */ /* 0x000f280000300800 */
[----:B------:R-:W4:Y:S04]  /*4cc10*/  LDL.LU R11, [R1+0x33c] ;  /* 0x00033c00010b7983 */ /* 0x000f280000300800 */
[----:B------:R-:W5:Y:S04]  /*4cc20*/  LDL.LU R24, [R1+0x390] ;  /* 0x0003900001187983 */ /* 0x000f680000300800 */
[----:B------:R-:W5:Y:S04]  /*4cc30*/  LDL.LU R25, [R1+0x394] ;  /* 0x0003940001197983 */ /* 0x000f680000300800 */
[----:B------:R-:W5:Y:S04]  /*4cc40*/  LDL.LU R26, [R1+0x398] ;  /* 0x00039800011a7983 */ /* 0x000f680000300800 */
[----:B------:R-:W5:Y:S04]  /*4cc50*/  LDL.LU R27, [R1+0x39c] ;  /* 0x00039c00011b7983 */ /* 0x000f680000300800 */
[----:B------:R-:W2:Y:S04]  /*4cc60*/  LDL.LU R20, [R1+0x3b0] ;  /* 0x0003b00001147983 */ /* 0x000ea80000300800 */
[----:B------:R-:W2:Y:S04]  /*4cc70*/  LDL.LU R21, [R1+0x3b4] ;  /* 0x0003b40001157983 */ /* 0x000ea80000300800 */
[----:B------:R-:W2:Y:S04]  /*4cc80*/  LDL.LU R22, [R1+0x3b8] ;  /* 0x0003b80001167983 */ /* 0x000ea80000300800 */
[----:B------:R-:W2:Y:S04]  /*4cc90*/  LDL.LU R23, [R1+0x3bc] ;  /* 0x0003bc0001177983 */ /* 0x000ea80000300800 */
[----:B----4-:R1:W-:Y:S04]  /*4cca0*/  STL.64 [R1+0x1780], R10 ;  /* 0x0017800a01007387 */ /* 0x0103e80000100a00 */
[----:B---3--:R-:W-:Y:S04]  /*4ccb0*/  STL.64 [R1+0x1778], R8 ;  /* 0x0017780801007387 */ /* 0x008fe80000100a00 */
[----:B-1----:R-:W3:Y:S04]  /*4ccc0*/  LDL.64 R10, [R1+0x8] ;  /* 0x00000800010a7983 */ /* 0x002ee80000100a00 */
[----:B0-----:R-:W-:Y:S04]  /*4ccd0*/  STL.64 [R1+0x20], R16 ;  /* 0x0000201001007387 */ /* 0x001fe80000100a00 */
[----:B------:R-:W-:Y:S04]  /*4cce0*/  STL.64 [R1+0x28], R18 ;  /* 0x0000281201007387 */ /* 0x000fe80000100a00 */
[----:B------:R-:W0:Y:S04]  /*4ccf0*/  LDSM.16.M88.4 R16, [R0+UR5+0x55000] ;  /* 0x055000050010783b */ /* 0x000e280008000200 */
[----:B0-----:R0:W-:Y:S04]  /*4cd00*/  STL.64 [R1+0x16d8], R18 ;  /* 0x0016d81201007387 */ /* 0x0011e80000100a00 */
[----:B------:R1:W-:Y:S04]  /*4cd10*/  STL.64 [R1+0x16d0], R16 ;  /* 0x0016d01001007387 */ /* 0x0003e80000100a00 */
[----:B0-----:R-:W2:Y:S01]  /*4cd20*/  LDL.64 R18, [R1+0x18] ;  /* 0x0000180001127983 */ /* 0x001ea20000100a00 */
[----:B------:R-:W-:Y:S01]  /*4cd30*/  IMAD.MOV.U32 R6, RZ, RZ, R3 ;  /* 0x000000ffff067224 */ /* 0x000fe200078e0003 */
[----:B------:R-:W-:-:S07]  /*4cd40*/  MOV R7, R2 ;  /* 0x0000000200077202 */ /* 0x000fce0000000f00 */
[----:B--2---:R-:W-:Y:S01]  /*4cd50*/  HMMA.16816.F32.BF16 R12, R4, R18, R12 ;  /* 0x00000012040c723c */ /* 0x004fe2000004180c */
[----:B------:R0:W-:Y:S04]  /*4cd60*/  STL.64 [R1+0x17b8], R18 ;  /* 0x0017b81201007387 */ /* 0x0001e80000100a00 */
[----:B-1----:R-:W2:-:S14]  /*4cd70*/  LDL.LU R16, [R1+0x370] ;  /* 0x0003700001107983 */ /* 0x002e9c0000300800 */
[----:B------:R-:W-:Y:S04]  /*4cd80*/  STL.64 [R1+0x3d0], R12 ;  /* 0x0003d00c01007387 */ /* 0x000fe80000100a00 */
[----:B------:R-:W-:Y:S04]  /*4cd90*/  STL.64 [R1+0x3d8], R14 ;  /* 0x0003d80e01007387 */ /* 0x000fe80000100a00 */
[----:B------:R-:W1:Y:S04]  /*4cda0*/  LDSM.16.M88.4 R12, [R0+UR5+0x55800] ;  /* 0x05580005000c783b */ /* 0x000e680008000200 */
[----:B------:R-:W2:Y:S04]  /*4cdb0*/  LDL.LU R17, [R1+0x374] ;  /* 0x0003740001117983 */ /* 0x000ea80000300800 */
[----:B0-----:R-:W2:Y:S04]  /*4cdc0*/  LDL.LU R18, [R1+0x378] ;  /* 0x0003780001127983 */ /* 0x001ea80000300800 */
[----:B------:R-:W2:Y:S04]  /*4cdd0*/  LDL.LU R19, [R1+0x37c] ;  /* 0x00037c0001137983 */ /* 0x000ea80000300800 */
[----:B-1----:R-:W-:Y:S04]  /*4cde0*/  STL.64 [R1+0x1698], R14 ;  /* 0x0016980e01007387 */ /* 0x002fe80000100a00 */
[----:B------:R0:W-:Y:S04]  /*4cdf0*/  STL.64 [R1+0x1690], R12 ;  /* 0x0016900c01007387 */ /* 0x0001e80000100a00 */
[----:B0-----:R-:W4:Y:S04]  /*4ce00*/  LDL.LU.64 R12, [R1+0x30] ;  /* 0x00003000010c7983 */ /* 0x001f280000300a00 */
[----:B------:R-:W2:Y:S01]  /*4ce10*/  LDL.LU.64 R14, [R1+0x38] ;  /* 0x00003800010e7983 */ /* 0x000ea20000300a00 */
[C---:B---3--:R-:W-:Y:S03]  /*4ce20*/  HMMA.16816.F32.BF16 R20, R4.reuse, R10, R20 ;  /* 0x0000000a0414723c */ /* 0x048fe60000041814 */
[----:B--2---:R-:W-:Y:S04]  /*4ce30*/  STL.64 [R1+0x1790], R14 ;  /* 0x0017900e01007387 */ /* 0x004fe80000100a00 */
[----:B----4-:R0:W-:Y:S04]  /*4ce40*/  STL.64 [R1+0x1788], R12 ;  /* 0x0017880c01007387 */ /* 0x0101e80000100a00 */
        /* <DEDUP_REMOVED lines=12> */
[----:B0-----:R-:W5:Y:S04]  /*4cf10*/  LDL.LU.64 R22, [R1+0x17d8] ;  /* 0x0017d80001167983 */ /* 0x001f680000300a00 */
[----:B------:R-:W3:Y:S01]  /*4cf20*/  LDL.LU.64 R20, [R1+0x17d0] ;  /* 0x0017d00001147983 */ /* 0x000ee20000300a00 */
[----:B-----5:R-:W-:-:S15]  /*4cf30*/  HMMA.16816.F32.BF16 R24, R4, R22, R24 ;  /* 0x000000160418723c */ /* 0x020fde0000041818 */
[----:B------:R-:W-:-:S04]  /*4cf40*/  NOP ;  /* 0x0000000000007918 */ /* 0x000fc80000000000 */
[----:B------:R-:W-:Y:S04]  /*4cf50*/  STL.64 [R1+0x500], R24 ;  /* 0x0005001801007387 */ /* 0x000fe80000100a00 */
[----:B------:R0:W-:Y:S04]  /*4cf60*/  STL.64 [R1+0x508], R26 ;  /* 0x0005081a01007387 */ /* 0x0001e80000100a00 */
[----:B0-----:R-:W4:Y:S04]  /*4cf70*/  LDL.LU.64 R26, [R1+0x17c8] ;  /* 0x0017c800011a7983 */ /* 0x001f280000300a00 */
[----:B------:R-:W5:Y:S01]  /*4cf80*/  LDL.LU.64 R24, [R1+0x17c0] ;  /* 0x0017c00001187983 */ /* 0x000f620000300a00 */
[----:B----4-:R-:W-:Y:S03]  /*4cf90*/  HMMA.16816.F32.BF16 R4, R4, R26, R16 ;  /* 0x0000001a0404723c */ /* 0x010fe60000041810 */
[----:B------:R-:W2:-:S15]  /*4cfa0*/  LDL.LU.64 R18, [R1+0x17b8] ;  /* 0x0017b80001127983 */ /* 0x000e9e0000300a00 */
[----:B------:R-:W-:Y:S01]  /*4cfb0*/  NOP ;  /* 0x0000000000007918 */ /* 0x000fe20000000000 */
        /* <DEDUP_REMOVED lines=9> */
[----:B------:R-:W2:Y:S01]  /*4d050*/  LDL.LU.64 R12, [R1+0x1798] ;  /* 0x00179800010c7983 */ /* 0x000ea20000300a00 */
[----:B------:R-:W-:Y:S01]  /*4d060*/  IMAD.MOV.U32 R9, RZ, RZ, R4 ;  /* 0x000000ffff097224 */ /* 0x000fe200078e0004 */
[----:B------:R-:W-:Y:S01]  /*4d070*/  MOV R8, R5 ;  /* 0x0000000500087202 */ /* 0x000fe20000000f00 */
[----:B------:R-:W-:Y:S01]  /*4d080*/  IMAD.MOV.U32 R3, RZ, RZ, R6 ;  /* 0x000000ffff037224 */ /* 0x000fe200078e0006 */
[----:B------:R-:W-:-:S02]  /*4d090*/  MOV R2, R7 ;  /* 0x0000000700027202 */ /* 0x000fc40000000f00 */
[----:B------:R-:W0:Y:S01]  /*4d0a0*/  LDSM.16.M88.4 R4, [R0+UR5+0x56000] ;  /* 0x056000050004783b */ /* 0x000e220008000200 */
[----:B------:R-:W-:Y:S01]  /*4d0b0*/  IMAD.MOV.U32 R28, RZ, RZ, R10 ;  /* 0x000000ffff1c7224 */ /* 0x000fe200078e000a */
[----:B------:R-:W-:Y:S02]  /*4d0c0*/  MOV R29, R11 ;  /* 0x0000000b001d7202 */ /* 0x000fe40000000f00 */
[----:B0-----:R0:W-:Y:S04]  /*4d0d0*/  STL.64 [R1+0x1658], R6 ;  /* 0x0016580601007387 */ /* 0x0011e80000100a00 */
[----:B------:R1:W-:Y:S01]  /*4d0e0*/  STL.64 [R1+0x1650], R4 ;  /* 0x0016500401007387 */ /* 0x0003e20000100a00 */
[----:B0-----:R-:W-:Y:S02]  /*4d0f0*/  IMAD.MOV.U32 R6, RZ, RZ, R3 ;  /* 0x000000ffff067224 */ /* 0x001fe400078e0003 */
[----:B-1----:R-:W-:Y:S01]  /*4d100*/  IMAD.MOV.U32 R4, RZ, RZ, R9 ;  /* 0x000000ffff047224 */ /* 0x002fe200078e0009 */
[----:B------:R-:W-:-:S02]  /*4d110*/  MOV R5, R8 ;  /* 0x0000000800057202 */ /* 0x000fc40000000f00 */
[----:B------:R-:W-:-:S07]  /*4d120*/  MOV R7, R2 ;  /* 0x0000000200077202 */ /* 0x000fce0000000f00 */
[----:B--2---:R-:W-:-:S15]  /*4d130*/  HMMA.16816.F32.BF16 R12, R4, R10, R12 ;  /* 0x0000000a040c723c */ /* 0x004fde000004180c */
[----:B------:R-:W-:-:S04]  /*4d140*/  NOP ;  /* 0x0000000000007918 */ /* 0x000fc80000000000 */
[----:B------:R-:W-:Y:S04]  /*4d150*/  STL.64 [R1+0x340], R12 ;  /* 0x0003400c01007387 */ /* 0x000fe80000100a00 */
[----:B------:R0:W-:Y:S04]  /*4d160*/  STL.64 [R1+0x348], R14 ;  /* 0x0003480e01007387 */ /* 0x0001e80000100a00 */
[----:B0-----:R-:W2:Y:S04]  /*4d170*/  LDL.LU.64 R14, [R1+0x1790] ;  /* 0x00179000010e7983 */ /* 0x001ea80000300a00 */
[----:B------:R-:W2:Y:S04]  /*4d180*/  LDL.LU.64 R12, [R1+0x1788] ;  /* 0x00178800010c7983 */ /* 0x000ea80000300a00 */
[----:B------:R-:W4:Y:S04]  /*4d190*/  LDL.LU.64 R10, [R1+0x1780] ;  /* 0x00178000010a7983 */ /* 0x000f280000300a00 */
[----:B------:R-:W4:Y:S02]  /*4d1a0*/  LDL.LU.64 R8, [R1+0x1778] ;  /* 0x0017780001087983 */ /* 0x000f240000300a00 */
[----:B----4-:R-:W-:-:S15]  /*4d1b0*/  HMMA.16816.F32.BF16 R8, R4, R22, R8 ;  /* 0x000000160408723c */ /* 0x010fde0000041808 */
[----:B------:R-:W-:-:S04]  /*4d1c0*/  NOP ;  /* 0x0000000000007918 */ /* 0x000fc80000000000 */
[----:B------:R-:W-:Y:S04]  /*4d1d0*/  STL.64 [R1+0x2d0], R8 ;  /* 0x0002d00801007387 */ /* 0x000fe80000100a00 */
[----:B------:R0:W-:Y:S04]  /*4d1e0*/  STL.64 [R1+0x2d8], R10 ;  /* 0x0002d80a01007387 */ /* 0x0001e80000100a00 */
[----:B0-----:R-:W2:Y:S04]  /*4d1f0*/  LDL.LU.64 R10, [R1+0x1770] ;  /* 0x00177000010a7983 */ /* 0x001ea80000300a00 */
[----:B------:R-:W2:Y:S04]  /*4d200*/  LDL.LU.64 R8, [R1+0x1768] ;  /* 0x0017680001087983 */ /* 0x000ea80000300a00 */
[----:B------:R-:W-:Y:S04]  /*4d210*/  STL.64 [R1+0x1758], R22 ;  /* 0x0017581601007387 */ /* 0x000fe80000100a00 */
[----:B---3--:R0:W-:Y:S04]  /*4d220*/  STL.64 [R1+0x1750], R20 ;  /* 0x0017501401007387 */ /* 0x0081e80000100a00 */
[----:B0-----:R-:W3:Y:S04]  /*4d230*/  LDL.LU R20, [R1+0x300] ;  /* 0x0003000001147983 */ /* 0x001ee80000300800 */
[----:B------:R-:W3:Y:S04]  /*4d240*/  LDL.LU R21, [R1+0x304] ;  /* 0x0003040001157983 */ /* 0x000ee80000300800 */
[----:B------:R-:W3:Y:S04]  /*4d250*/  LDL.LU R22, [R1+0x308] ;  /* 0x0003080001167983 */ /* 0x000ee80000300800 */
[----:B------:R-:W3:Y:S04]  /*4d260*/  LDL.LU R23, [R1+0x30c] ;  /* 0x00030c0001177983 */ /* 0x000ee80000300800 */
[----:B------:R-:W-:Y:S04]  /*4d270*/  STL.64 [R1+0x1748], R26 ;  /* 0x0017481a01007387 */ /* 0x000fe80000100a00 */
[----:B-----5:R-:W-:Y:S01]  /*4d280*/  STL.64 [R1+0x1740], R24 ;  /* 0x0017401801007387 */ /* 0x020fe20000100a00 */
[----:B------:R-:W-:Y:S01]  /*4d290*/  IMAD.MOV.U32 R3, RZ, RZ, R18 ;  /* 0x000000ffff037224 */ /* 0x000fe200078e0012 */
[----:B------:R-:W-:Y:S01]  /*4d2a0*/  MOV R2, R19 ;  /* 0x0000001300027202 */ /* 0x000fe20000000f00 */
[----:B---3--:R-:W-:-:S15]  /*4d2b0*/  HMMA.16816.F32.BF16 R4, R4, R26, R20 ;  /* 0x0000001a0404723c */ /* 0x008fde0000041814 */
[----:B------:R-:W-:-:S04]  /*4d2c0*/  NOP ;  /* 0x0000000000007918 */ /* 0x000fc80000000000 */
[----:B------:R-:W-:Y:S04]  /*4d2d0*/  STL.64 [R1+0x2a0], R4 ;  /* 0x0002a00401007387 */ /* 0x000fe80000100a00 */
[----:B------:R2:W-:Y:S02]  /*4d2e0*/  STL.64 [R1+0x2a8], R6 ;  /* 0x0002a80601007387 */ /* 0x0005e40000100a00 */
[----:B--2---:R-:W-:-:S15]  /*4d2f0*/  HMMA.16816.F32.BF16 R4, R12, R18, R8 ;  /* 0x000000120c04723c */ /* 0x004fde0000041808 */
[----:B------:R-:W-:-:S04]  /*4d300*/  NOP ;  /* 0x0000000000007918 */ /* 0x000fc80000000000 */
[----:B------:R0:W-:Y:S04]  /*4d310*/  STL.64 [R1+0x2c0], R4 ;  /* 0x0002c00401007387 */ /* 0x0001e80000100a00 */
        /* <DEDUP_REMOVED lines=10> */
[----:B--2---:R-:W-:Y:S04]  /*4d3c0*/  STL.64 [R1+0x1720], R16 ;  /* 0x0017201001007387 */ /* 0x004fe80000100a00 */
[----:B------:R-:W2:Y:S04]  /*4d3d0*/  LDL.LU R12, [R1+0x180] ;  /* 0x00018000010c7983 */ /* 0x000ea80000300800 */
[----:B------:R-:W2:Y:S04]  /*4d3e0*/  LDL.LU R13, [R1+0x184] ;  /* 0x00018400010d7983 */ /* 0x000ea80000300800 */
[----:B------:R-:W3:Y:S04]  /*4d3f0*/  LDL.LU R14, [R1+0x188] ;  /* 0x00018800010e7983 */ /* 0x000ee80000300800 */
[----:B------:R-:W3:Y:S04]  /*4d400*/  LDL.LU R15, [R1+0x18c] ;  /* 0x00018c00010f7983 */ /* 0x000ee80000300800 */
[----:B0-----:R-:W4:Y:S04]  /*4d410*/  LDL.LU R4, [R1+0x220] ;  /* 0x0002200001047983 */ /* 0x001f280000300800 */
[----:B------:R-:W4:Y:S04]  /*4d420*/  LDL.LU R5, [R1+0x224] ;  /* 0x0002240001057983 */ /* 0x000f280000300800 */
[----:B-1----:R-:W5:Y:S04]  /*4d430*/  LDL.LU R6, [R1+0x228] ;  /* 0x0002280001067983 */ /* 0x002f680000300800 */
[----:B------:R-:W5:Y:S04]  /*4d440*/  LDL.LU R7, [R1+0x22c] ;  /* 0x00022c0001077983 */ /* 0x000f680000300800 */
[----:B-----5:R0:W-:Y:S04]  /*4d450*/  STL.64 [R1+0x16f8], R6 ;  /* 0x0016f80601007387 */ /* 0x0201e80000100a00 */
[----:B----4-:R-:W-:Y:S01]  /*4d460*/  STL.64 [R1+0x16f0], R4 ;  /* 0x0016f00401007387 */ /* 0x010fe20000100a00 */
[----:B0-----:R-:W-:-:S03]  /*4d470*/  IMAD.MOV.U32 R6, RZ, RZ, R28 ;  /* 0x000000ffff067224 */ /* 0x001fc600078e001c */
        /* <DEDUP_REMOVED lines=39> */
[----:B------:R-:W-:Y:S01]  /*4d6f0*/  IMAD.MOV.U32 R16, RZ, RZ, R11 ;  /* 0x000000ffff107224 */ /* 0x000fe200078e000b */
[----:B------:R-:W-:Y:S01]  /*4d700*/  MOV R17, R10 ;  /* 0x0000000a00117202 */ /* 0x000fe20000000f00 */
[----:B------:R-:W-:Y:S01]  /*4d710*/  IMAD.MOV.U32 R18, RZ, RZ, R9 ;  /* 0x000000ffff127224 */ /* 0x000fe200078e0009 */
[----:B------:R-:W-:-:S02]  /*4d720*/  MOV R19, R8 ;  /* 0x0000000800137202 */ /* 0x000fc40000000f00 */
[----:B------:R-:W0:Y:S01]  /*4d730*/  LDSM.16.M88.4 R8, [R0+UR5+0x56800] ;  /* 0x056800050008783b */ /* 0x000e220008000200 */
[----:B------:R-:W-:-:S03]  /*4d740*/  MOV R7, R29 ;  /* 0x0000001d00077202 */ /* 0x000fc60000000f00 */
[----:B---3--:R-:W-:Y:S04]  /*4d750*/  STL.64 [R1+0x1718], R14 ;  /* 0x0017180e01007387 */ /* 0x008fe80000100a00 */
[----:B--2---:R1:W-:Y:S04]  /*4d760*/  STL.64 [R1+0x1710], R12 ;  /* 0x0017100c01007387 */ /* 0x0043e80000100a00 */
[----:B-1----:R-:W2:Y:S04]  /*4d770*/  LDL.LU R12, [R1+0x260] ;  /* 0x00026000010c7983 */ /* 0x002ea80000300800 */
[----:B------:R-:W2:Y:S04]  /*4d780*/  LDL.LU R13, [R1+0x264] ;  /* 0x00026400010d7983 */ /* 0x000ea80000300800 */
[----:B------:R-:W3:Y:S04]  /*4d790*/  LDL.LU R14, [R1+0x268] ;  /* 0x00026800010e7983 */ /* 0x000ee80000300800 */
[----:B------:R-:W3:Y:S01]  /*4d7a0*/  LDL.LU R15, [R1+0x26c] ;  /* 0x00026c00010f7983 */ /* 0x000ee20000300800 */
[C---:B-----5:R-:W-:Y:S03]  /*4d7b0*/  HMMA.16816.F32.BF16 R20, R16.reuse, R6, R20 ;  /* 0x000000061014723c */ /* 0x060fe60000041814 */
[----:B---3--:R-:W-:Y:S04]  /*4d7c0*/  STL.64 [R1+0x1738], R14 ;  /* 0x0017380e01007387 */ /* 0x008fe80000100a00 */
[----:B--2---:R1:W-:Y:S04]  /*4d7d0*/  STL.64 [R1+0x1730], R12 ;  /* 0x0017300c01007387 */ /* 0x0043e80000100a00 */
[----:B-1----:R-:W2:Y:S04]  /*4d7e0*/  LDL.LU R12, [R1+0x270] ;  /* 0x00027000010c7983 */ /* 0x002ea80000300800 */
[----:B------:R-:W2:Y:S04]  /*4d7f0*/  LDL.LU R13, [R1+0x274] ;  /* 0x00027400010d7983 */ /* 0x000ea80000300800 */
[----:B------:R-:W2:Y:S04]  /*4d800*/  LDL.LU R14, [R1+0x278] ;  /* 0x00027800010e7983 */ /* 0x000ea80000300800 */
[----:B------:R-:W2:Y:S04]  /*4d810*/  LDL.LU R15, [R1+0x27c] ;  /* 0x00027c00010f7983 */ /* 0x000ea80000300800 */
[----:B0-----:R-:W-:Y:S04]  /*4d820*/  STL.64 [R1+0x1618], R10 ;  /* 0x0016180a01007387 */ /* 0x001fe80000100a00 */
[----:B------:R-:W-:Y:S04]  /*4d830*/  STL.64 [R1+0x1610], R8 ;  /* 0x0016100801007387 */ /* 0x000fe80000100a00 */
[----:B------:R-:W-:Y:S04]  /*4d840*/  STL.64 [R1+0x2b0], R20 ;  /* 0x0002b01401007387 */ /* 0x000fe80000100a00 */
[----:B------:R0:W-:Y:S04]  /*4d850*/  STL.64 [R1+0x2b8], R22 ;  /* 0x0002b81601007387 */ /* 0x0001e80000100a00 */
[----:B0-----:R-:W4:Y:S04]  /*4d860*/  LDL.LU.64 R22, [R1+0x1758] ;  /* 0x0017580001167983 */ /* 0x001f280000300a00 */
[----:B------:R-:W3:Y:S01]  /*4d870*/  LDL.LU.64 R20, [R1+0x1750] ;  /* 0x0017500001147983 */ /* 0x000ee20000300a00 */
[----:B----4-:R-:W-:-:S15]  /*4d880*/  HMMA.16816.F32.BF16 R24, R16, R22, R24 ;  /* 0x000000161018723c */ /* 0x010fde0000041818 */
[----:B------:R-:W-:-:S04]  /*4d890*/  NOP ;  /* 0x0000000000007918 */ /* 0x000fc80000000000 */
[----:B------:R-:W-:Y:S04]  /*4d8a0*/  STL.64 [R1+0x290], R24 ;  /* 0x0002901801007387 */ /* 0x000fe80000100a00 */
[----:B------:R0:W-:Y:S04]  /*4d8b0*/  STL.64 [R1+0x298], R26 ;  /* 0x0002981a01007387 */ /* 0x0001e80000100a00 */
[----:B0-----:R-:W2:Y:S04]  /*4d8c0*/  LDL.LU.64 R26, [R1+0x1748] ;  /* 0x00174800011a7983 */ /* 0x001ea80000300a00 */
[----:B------:R-:W4:Y:S01]  /*4d8d0*/  LDL.LU.64 R24, [R1+0x1740] ;  /* 0x0017400001187983 */ /* 0x000f220000300a00 */
[----:B--2---:R-:W-:Y:S03]  /*4d8e0*/  HMMA.16816.F32.BF16 R16, R16, R26, R12 ;  /* 0x0000001a1010723c */ /* 0x004fe6000004180c */
[----:B------:R-:W2:Y:S04]  /*4d8f0*/  LDL.LU.64 R14, [R1+0x1738] ;  /* 0x00173800010e7983 */ /* 0x000ea80000300a00 */
[----:B------:R-:W2:-:S12]  /*4d900*/  LDL.LU.64 R12, [R1+0x1730] ;  /* 0x00173000010c7983 */ /* 0x000e980000300a00 */
[----:B------:R-:W-:Y:S04]  /*4d910*/  STL.64 [R1+0x280], R16 ;  /* 0x0002801001007387 */ /* 0x000fe80000100a00 */
[----:B------:R0:W-:Y:S04]  /*4d920*/  STL.64 [R1+0x288], R18 ;  /* 0x0002881201007387 */ /* 0x0001e80000100a00 */
[----:B0-----:R-:W2:Y:S04]  /*4d930*/  LDL.LU.64 R18, [R1+0x1728] ;  /* 0x0017280001127983 */ /* 0x001ea80000300a00 */
[----:B------:R-:W2:Y:S01]  /*4d940*/  LDL.LU.64 R16, [R1+0x1720] ;  /* 0x0017200001107983 */ /* 0x000ea20000300a00 */
[----:B------:R-:W-:Y:S01]  /*4d950*/  IMAD.MOV.U32 R10, RZ, RZ, R3 ;  /* 0x000000ffff0a7224 */ /* 0x000fe200078e0003 */
[----:B------:R-:W-:-:S07]  /*4d960*/  MOV R11, R2 ;  /* 0x00000002000b7202 */ /* 0x000fce0000000f00 */
        /* <DEDUP_REMOVED lines=11> */
[----:B0-----:R-:W5:Y:S04]  /*4da20*/  LDL.LU.64 R6, [R1+0x16f8] ;  /* 0x0016f80001067983 */ /* 0x001f680000300a00 */
[----:B------:R-:W5:Y:S02]  /*4da30*/  LDL.LU.64 R4, [R1+0x16f0] ;  /* 0x0016f00001047983 */ /* 0x000f640000300a00 */
[----:B-----5:R-:W-:-:S15]  /*4da40*/  HMMA.16816.F32.BF16 R4, R16, R22, R4 ;  /* 0x000000161004723c */ /* 0x020fde0000041804 */
[----:B------:R-:W-:-:S04]  /*4da50*/  NOP ;  /* 0x0000000000007918 */ /* 0x000fc80000000000 */
[----:B------:R0:W-:Y:S04]  /*4da60*/  STL.64 [R1+0x4e0], R4 ;  /* 0x0004e00401007387 */ /* 0x0001e80000100a00 */
[----:B------:R1:W-:Y:S04]  /*4da70*/  STL.64 [R1+0x4e8], R6 ;  /* 0x0004e80601007387 */ /* 0x0003e80000100a00 */
[----:B0-----:R-:W5:Y:S04]  /*4da80*/  LDL.LU R4, [R1+0x160] ;  /* 0x0001600001047983 */ /* 0x001f680000300800 */
[----:B------:R-:W5:Y:S04]  /*4da90*/  LDL.LU R5, [R1+0x164] ;  /* 0x0001640001057983 */ /* 0x000f680000300800 */
[----:B-1----:R-:W3:Y:S04]  /*4daa0*/  LDL.LU R6, [R1+0x168] ;  /* 0x0001680001067983 */ /* 0x002ee80000300800 */
[----:B------:R-:W3:Y:S01]  /*4dab0*/  LDL.LU R7, [R1+0x16c] ;  /* 0x00016c0001077983 */ /* 0x000ee20000300800 */
[----:B--2---:R-:W-:Y:S03]  /*4dac0*/  HMMA.16816.F32.BF16 R16, R16, R26, R12 ;  /* 0x0000001a1010723c */ /* 0x004fe6000004180c */
[----:B---3--:R-:W-:Y:S04]  /*4dad0*/  STL.64 [R1+0x1668], R6 ;  /* 0x0016680601007387 */ /* 0x008fe80000100a00 */
[----:B-----5:R0:W-:Y:S04]  /*4dae0*/  STL.64 [R1+0x1660], R4 ;  /* 0x0016600401007387 */ /* 0x0201e80000100a00 */
[----:B0-----:R-:W2:Y:S04]  /*4daf0*/  LDL.LU R4, [R1+0x1b0] ;  /* 0x0001b00001047983 */ /* 0x001ea80000300800 */
[----:B------:R-:W2:Y:S04]  /*4db00*/  LDL.LU R5, [R1+0x1b4] ;  /* 0x0001b40001057983 */ /* 0x000ea80000300800 */
[----:B------:R-:W3:Y:S04]  /*4db10*/  LDL.LU R6, [R1+0x1b8] ;  /* 0x0001b80001067983 */ /* 0x000ee80000300800 */
[----:B------:R-:W3:Y:S04]  /*4db20*/  LDL.LU R7, [R1+0x1bc] ;  /* 0x0001bc0001077983 */ /* 0x000ee80000300800 */
[----:B---3--:R0:W-:Y:S04]  /*4db30*/  STL.64 [R1+0x1678], R6 ;  /* 0x0016780601007387 */ /* 0x0081e80000100a00 */
[----:B--2---:R-:W-:Y:S04]  /*4db40*/  STL.64 [R1+0x1670], R4 ;  /* 0x0016700401007387 */ /* 0x004fe80000100a00 */
[----:B0-----:R-:W2:Y:S04]  /*4db50*/  LDL.64 R6, [R1+0x8] ;  /* 0x0000080001067983 */ /* 0x001ea80000100a00 */
[----:B------:R-:W3:Y:S04]  /*4db60*/  LDL.LU.64 R14, [R1+0x16e8] ;  /* 0x0016e800010e7983 */ /* 0x000ee80000300a00 */
[----:B------:R-:W3:Y:S04]  /*4db70*/  LDL.LU.64 R12, [R1+0x16e0] ;  /* 0x0016e000010c7983 */ /* 0x000ee80000300a00 */
        /* <DEDUP_REMOVED lines=24> */
[----:B0-----:R-:W3:Y:S04]  /*4dd00*/  LDL.LU R20, [R1+0x1c0] ;  /* 0x0001c00001147983 */ /* 0x001ee80000300800 */
[----:B------:R-:W3:Y:S04]  /*4dd10*/  LDL.LU R21, [R1+0x1c4] ;  /* 0x0001c40001157983 */ /* 0x000ee80000300800 */
[----:B------:R-:W3:Y:S04]  /*4dd20*/  LDL.LU R22, [R1+0x1c8] ;  /* 0x0001c80001167983 */ /* 0x000ee80000300800 */
[----:B------:R-:W3:Y:S01]  /*4dd30*/  LDL.LU R23, [R1+0x1cc] ;  /* 0x0001cc0001177983 */ /* 0x000ee20000300800 */
[----:B--2---:R-:W-:Y:S03]  /*4dd40*/  HMMA.16816.F32.BF16 R16, R16, R26, R12 ;  /* 0x0000001a1010723c */ /* 0x004fe6000004180c */
[----:B------:R-:W2:Y:S04]  /*4dd50*/  LDL.LU.64 R14, [R1+0x1698] ;  /* 0x00169800010e7983 */ /* 0x000ea80000300a00 */
[----:B------:R-:W2:-:S12]  /*4dd60*/  LDL.LU.64 R12, [R1+0x1690] ;  /* 0x00169000010c7983 */ /* 0x000e980000300a00 */
[----:B------:R0:W-:Y:S04]  /*4dd70*/  STL.64 [R1+0x560], R16 ;  /* 0x0005601001007387 */ /* 0x0001e80000100a00 */
[----:B------:R1:W-:Y:S04]  /*4dd80*/  STL.64 [R1+0x568], R18 ;  /* 0x0005681201007387 */ /* 0x0003e80000100a00 */
[----:B0-----:R-:W2:Y:S04]  /*4dd90*/  LDL.LU R16, [R1+0x170] ;  /* 0x0001700001107983 */ /* 0x001ea80000300800 */
[----:B------:R-:W2:Y:S04]  /*4dda0*/  LDL.LU R17, [R1+0x174] ;  /* 0x0001740001117983 */ /* 0x000ea80000300800 */
[----:B-1----:R-:W2:Y:S04]  /*4ddb0*/  LDL.LU R18, [R1+0x178] ;  /* 0x0001780001127983 */ /* 0x002ea80000300800 */
[----:B------:R-:W2:Y:S02]  /*4ddc0*/  LDL.LU R19, [R1+0x17c] ;  /* 0x00017c0001137983 */ /* 0x000ea40000300800 */
[----:B--2---:R-:W-:-:S15]  /*4ddd0*/  HMMA.16816.F32.BF16 R16, R12, R10, R16 ;  /* 0x0000000a0c10723c */ /* 0x004fde0000041810 */
[----:B------:R-:W-:-:S04]  /*4dde0*/  NOP ;  /* 0x0000000000007918 */ /* 0x000fc80000000000 */
[----:B------:R-:W-:Y:S04]  /*4ddf0*/  STL.64 [R1+0x1e0], R16 ;  /* 0x0001e01001007387 */ /* 0x000fe80000100a00 */
[----:B------:R-:W-:Y:S04]  /*4de00*/  STL.64 [R1+0x1e8], R18 ;  /* 0x0001e81201007387 */ /* 0x000fe80000100a00 */
[----:B------:R-:W0:Y:S04]  /*4de10*/  LDSM.16.M88.4 R16, [R0+UR5+0x57000] ;  /* 0x057000050010783b */ /* 0x000e280008000200 */
[----:B0-----:R0:W-:Y:S04]  /*4de20*/  STL.64 [R1+0x40], R16 ;  /* 0x0000401001007387 */ /* 0x0011e80000100a00 */
[----:B------:R1:W-:Y:S04]  /*4de30*/  STL [R1+0x48], R18 ;  /* 0x0000481201007387 */ /* 0x0003e80000100800 */
[----:B------:R2:W-:Y:S04]  /*4de40*/  STL [R1+0x1620], R19 ;  /* 0x0016201301007387 */ /* 0x0005e80000100800 */
[----:B0-----:R-:W5:Y:S04]  /*4de50*/  LDL.LU R16, [R1+0x190] ;  /* 0x0001900001107983 */ /* 0x001f680000300800 */
[----:B------:R-:W5:Y:S04]  /*4de60*/  LDL.LU R17, [R1+0x194] ;  /* 0x0001940001117983 */ /* 0x000f680000300800 */
[----:B-1----:R-:W4:Y:S04]  /*4de70*/  LDL.LU R18, [R1+0x198] ;  /* 0x0001980001127983 */ /* 0x002f280000300800 */
[----:B--2---:R-:W4:Y:S01]  /*4de80*/  LDL.LU R19, [R1+0x19c] ;  /* 0x00019c0001137983 */ /* 0x004f220000300800 */
[----:B---3--:R-:W-:Y:S03]  /*4de90*/  HMMA.16816.F32.BF16 R20, R12, R6, R20 ;  /* 0x000000060c14723c */ /* 0x008fe60000041814 */
[----:B----4-:R-:W-:Y:S04]  /*4dea0*/  STL.64 [R1+0x1630], R18 ;  /* 0x0016301201007387 */ /* 0x010fe80000100a00 */
[----:B-----5:R0:W-:Y:S04]  /*4deb0*/  STL.64 [R1+0x1628], R16 ;  /* 0x0016281001007387 */ /* 0x0201e80000100a00 */
[----:B0-----:R-:W2:Y:S04]  /*4dec0*/  LDL.LU R16, [R1+0x1a0] ;  /* 0x0001a00001107983 */ /* 0x001ea80000300800 */
[----:B------:R-:W2:Y:S04]  /*4ded0*/  LDL.LU R17, [R1+0x1a4] ;  /* 0x0001a40001117983 */ /* 0x000ea80000300800 */
[----:B------:R-:W3:Y:S04]  /*4dee0*/  LDL.LU R18, [R1+0x1a8] ;  /* 0x0001a80001127983 */ /* 0x000ee80000300800 */
[----:B------:R-:W3:Y:S01]  /*4def0*/  LDL.LU R19, [R1+0x1ac] ;  /* 0x0001ac0001137983 */ /* 0x000ee20000300800 */
[----:B------:R-:W-:Y:S01]  /*4df00*/  IMAD.MOV.U32 R29, RZ, RZ, R6 ;  /* 0x000000ffff1d7224 */ /* 0x000fe200078e0006 */
[----:B------:R-:W-:-:S02]  /*4df10*/  MOV R3, R7 ;  /* 0x0000000700037202 */ /* 0x000fc40000000f00 */
        /* <DEDUP_REMOVED lines=8> */
[----:B0-----:R-:W3:Y:S04]  /*4dfa0*/  LDL.LU.64 R22, [R1+0x1688] ;  /* 0x0016880001167983 */ /* 0x001ee80000300a00 */
[----:B------:R-:W4:Y:S04]  /*4dfb0*/  LDL.LU.64 R20, [R1+0x1680] ;  /* 0x0016800001147983 */ /* 0x000f280000300a00 */
[----:B------:R-:W3:Y:S04]  /*4dfc0*/  LDL.LU.64 R6, [R1+0x1678] ;  /* 0x0016780001067983 */ /* 0x000ee80000300a00 */
[----:B------:R-:W3:Y:S04]  /*4dfd0*/  LDL.LU.64 R4, [R1+0x1670] ;  /* 0x0016700001047983 */ /* 0x000ee80000300a00 */
[----:B------:R-:W5:Y:S01]  /*4dfe0*/  LDL.LU R2, [R1+0x668] ;  /* 0x0006680001027983 */ /* 0x000f620000300800 */
[----:B---3--:R-:W-:-:S15]  /*4dff0*/  HMMA.16816.F32.BF16 R4, R12, R22, R4 ;  /* 0x000000160c04723c */ /* 0x008fde0000041804 */
[----:B------:R-:W-:-:S04]  /*4e000*/  NOP ;  /* 0x0000000000007918 */ /* 0x000fc80000000000 */
        /* <DEDUP_REMOVED lines=9> */
[----:B------:R-:W3:Y:S01]  /*4e0a0*/  LDL.LU R8, [R1+0x140] ;  /* 0x0001400001087983 */ /* 0x000ee20000300800 */
[----:B--2---:R-:W-:Y:S03]  /*4e0b0*/  HMMA.16816.F32.BF16 R12, R4, R10, R16 ;  /* 0x0000000a040c723c */ /* 0x004fe60000041810 */
[----:B------:R-:W0:-:S15]  /*4e0c0*/  LDSM.16.M88.4 R16, [R0+UR5+0x57800] ;  /* 0x057800050010783b */ /* 0x000e1e0008000200 */
[----:B------:R-:W-:Y:S01]  /*4e0d0*/  NOP ;  /* 0x0000000000007918 */ /* 0x000fe20000000000 */
[----:B------:R-:W-:Y:S04]  /*4e0e0*/  STL.64 [R1+0x1b0], R12 ;  /* 0x0001b00c01007387 */ /* 0x000fe80000100a00 */
[----:B------:R0:W-:Y:S04]  /*4e0f0*/  STL.64 [R1+0x1b8], R14 ;  /* 0x0001b80e01007387 */ /* 0x0001e80000100a00 */
[----:B------:R-:W3:Y:S04]  /*4e100*/  LDL.LU R9, [R1+0x144] ;  /* 0x0001440001097983 */ /* 0x000ee80000300800 */
[----:B------:R-:W3:Y:S04]  /*4e110*/  LDL.LU R10, [R1+0x148] ;  /* 0x00014800010a7983 */ /* 0x000ee80000300800 */
[----:B------:R-:W3:Y:S01]  /*4e120*/  LDL.LU R11, [R1+0x14c] ;  /* 0x00014c00010b7983 */ /* 0x000ee20000300800 */
[----:B0-----:R-:W-:Y:S01]  /*4e130*/  IMAD.MOV.U32 R15, RZ, RZ, R16 ;  /* 0x000000ffff0f7224 */ /* 0x001fe200078e0010 */
[----:B------:R-:W-:Y:S01]  /*4e140*/  MOV R14, R17 ;  /* 0x00000011000e7202 */ /* 0x000fe20000000f00 */
[----:B------:R-:W-:Y:S01]  /*4e150*/  IMAD.MOV.U32 R13, RZ, RZ, R18 ;  /* 0x000000ffff0d7224 */ /* 0x000fe200078e0012 */
[----:B------:R-:W-:-:S02]  /*4e160*/  MOV R12, R19 ;  /* 0x00000013000c7202 */ /* 0x000fc40000000f00 */
[----:B------:R-:W2:Y:S04]  /*4e170*/  LDL.LU.64 R18, [R1+0x1648] ;  /* 0x0016480001127983 */ /* 0x000ea80000300a00 */
[----:B------:R-:W2:Y:S04]  /*4e180*/  LDL.LU.64 R16, [R1+0x1640] ;  /* 0x0016400001107983 */ /* 0x000ea80000300a00 */
[----:B------:R-:W-:Y:S04]  /*4e190*/  STL.64 [R1+0x15d0], R14 ;  /* 0x0015d00e01007387 */ /* 0x000fe80000100a00 */
[----:B------:R0:W-:Y:S04]  /*4e1a0*/  STL.64 [R1+0x15c8], R12 ;  /* 0x0015c80c01007387 */ /* 0x0001e80000100a00 */
[----:B0-----:R-:W2:Y:S04]  /*4e1b0*/  LDL.LU R12, [R1+0x110] ;  /* 0x00011000010c7983 */ /* 0x001ea80000300800 */
[----:B------:R-:W2:Y:S04]  /*4e1c0*/  LDL.LU R13, [R1+0x114] ;  /* 0x00011400010d7983 */ /* 0x000ea80000300800 */
[----:B------:R-:W2:Y:S04]  /*4e1d0*/  LDL.LU R14, [R1+0x118] ;  /* 0x00011800010e7983 */ /* 0x000ea80000300800 */
[----:B------:R-:W2:Y:S04]  /*4e1e0*/  LDL.LU R15, [R1+0x11c] ;  /* 0x00011c00010f7983 */ /* 0x000ea80000300800 */
[----:B--2---:R0:W-:Y:S02]  /*4e1f0*/  STL.64 [R1+0x15e0], R14 ;  /* 0x0015e00e01007387 */ /* 0x0041e40000100a00 */
[----:B0-----:R-:W-:Y:S01]  /*4e200*/  IMAD.MOV.U32 R14, RZ, RZ, R29 ;  /* 0x000000ffff0e7224 */ /* 0x001fe200078e001d */
[----:B------:R-:W-:-:S07]  /*4e210*/  MOV R15, R3 ;  /* 0x00000003000f7202 */ /* 0x000fce0000000f00 */
[----:B------:R-:W-:Y:S01]  /*4e220*/  HMMA.16816.F32.BF16 R16, R4, R14, R16 ;  /* 0x0000000e0410723c */ /* 0x000fe20000041810 */
[----:B------:R-:W-:Y:S04]  /*4e230*/  STL.64 [R1+0x15d8], R12 ;  /* 0x0015d80c01007387 */ /* 0x000fe80000100a00 */
[----:B------:R-:W2:-:S14]  /*4e240*/  LDL.LU R29, [R1+0x1638] ;  /* 0x00163800011d7983 */ /* 0x000e9c0000300800 */
[----:B------:R-:W-:Y:S04]  /*4e250*/  STL.64 [R1+0x5f0], R16 ;  /* 0x0005f01001007387 */ /* 0x000fe80000100a00 */
[----:B------:R0:W-:Y:S04]  /*4e260*/  STL.64 [R1+0x5f8], R18 ;  /* 0x0005f81201007387 */ /* 0x0001e80000100a00 */
[----:B0-----:R-:W3:Y:S04]  /*4e270*/  LDL.LU.64 R18, [R1+0x1630] ;  /* 0x0016300001127983 */ /* 0x001ee80000300a00 */
[----:B------:R-:W3:Y:S04]  /*4e280*/  LDL.LU.64 R16, [R1+0x1628] ;  /* 0x0016280001107983 */ /* 0x000ee80000300a00 */
[----:B------:R0:W-:Y:S04]  /*4e290*/  STL.64 [R1+0x15f8], R14 ;  /* 0x0015f80e01007387 */ /* 0x0001e80000100a00 */
[----:B------:R-:W4:Y:S04]  /*4e2a0*/  LDL.LU R12, [R1+0x130] ;  /* 0x00013000010c7983 */ /* 0x000f280000300800 */
[----:B------:R-:W4:Y:S04]  /*4e2b0*/  LDL.LU R13, [R1+0x134] ;  /* 0x00013400010d7983 */ /* 0x000f280000300800 */
[----:B0-----:R-:W4:Y:S01]  /*4e2c0*/  LDL.LU R14, [R1+0x138] ;  /* 0x00013800010e7983 */ /* 0x001f220000300800 */
[----:B--2---:R-:W-:Y:S01]  /*4e2d0*/  IMAD.MOV.U32 R15, RZ, RZ, R29 ;  /* 0x000000ffff0f7224 */ /* 0x004fe200078e001d */
[----:B---3--:R-:W-:-:S15]  /*4e2e0*/  HMMA.16816.F32.BF16 R16, R4, R22, R16 ;  /* 0x000000160410723c */ /* 0x008fde0000041810 */
[----:B------:R-:W-:-:S04]  /*4e2f0*/  NOP ;  /* 0x0000000000007918 */ /* 0x000fc80000000000 */
[----:B------:R-:W-:Y:S04]  /*4e300*/  STL.64 [R1+0x5e0], R16 ;  /* 0x0005e01001007387 */ /* 0x000fe80000100a00 */
[----:B------:R-:W-:Y:S01]  /*4e310*/  STL [R1+0x5e8], R18 ;  /* 0x0005e81201007387 */ /* 0x000fe20000100800 */
[----:B------:R-:W-:-:S03]  /*4e320*/  MOV R29, R19 ;  /* 0x00000013001d7202 */ /* 0x000fc60000000f00 */
[----:B------:R-:W2:Y:S04]  /*4e330*/  LDL.LU R19, [R1+0x1620] ;  /* 0x0016200001137983 */ /* 0x000ea80000300800 */
[----:B------:R-:W-:Y:S04]  /*4e340*/  STL.64 [R1+0x15f0], R22 ;  /* 0x0015f01601007387 */ /* 0x000fe80000100a00 */
[----:B----4-:R0:W-:Y:S04]  /*4e350*/  STL.64 [R1+0x15e8], R20 ;  /* 0x0015e81401007387 */ /* 0x0101e80000100a00 */
[----:B0-----:R-:W3:Y:S04]  /*4e360*/  LDL.LU R20, [R1+0x120] ;  /* 0x0001200001147983 */ /* 0x001ee80000300800 */
[----:B------:R-:W3:Y:S04]  /*4e370*/  LDL.LU R21, [R1+0x124] ;  /* 0x0001240001157983 */ /* 0x000ee80000300800 */
[----:B------:R-:W4:Y:S04]  /*4e380*/  LDL.LU R22, [R1+0x128] ;  /* 0x0001280001167983 */ /* 0x000f280000300800 */
[----:B------:R-:W4:Y:S01]  /*4e390*/  LDL.LU R23, [R1+0x12c] ;  /* 0x00012c0001177983 */ /* 0x000f220000300800 */
[----:B------:R-:W-:Y:S03]  /*4e3a0*/  HMMA.16816.F32.BF16 R4, R4, R26, R8 ;  /* 0x0000001a0404723c */ /* 0x000fe60000041808 */
[----:B----4-:R0:W-:Y:S04]  /*4e3b0*/  STL.64 [R1+0x1608], R22 ;  /* 0x0016081601007387 */ /* 0x0101e80000100a00 */
[----:B---3--:R-:W-:Y:S04]  /*4e3c0*/  STL.64 [R1+0x1600], R20 ;  /* 0x0016001401007387 */ /* 0x008fe80000100a00 */
[----:B0-----:R-:W3:Y:S04]  /*4e3d0*/  LDL.LU.64 R22, [R1+0x18] ;  /* 0x0000180001167983 */ /* 0x001ee80000300a00 */
[----:B------:R-:W-:Y:S04]  /*4e3e0*/  STL [R1+0x1260], R29 ;  /* 0x0012601d01007387 */ /* 0x000fe80000100800 */
[----:B------:R-:W3:Y:S04]  /*4e3f0*/  LDL.LU.64 R10, [R1+0x1618] ;  /* 0x00161800010a7983 */ /* 0x000ee80000300a00 */
[----:B------:R-:W3:Y:S04]  /*4e400*/  LDL.LU.64 R8, [R1+0x1610] ;  /* 0x0016100001087983 */ /* 0x000ee80000300a00 */
[----:B------:R0:W-:Y:S04]  /*4e410*/  STL.64 [R1+0x550], R4 ;  /* 0x0005500401007387 */ /* 0x0001e80000100a00 */
[----:B------:R1:W-:Y:S04]  /*4e420*/  STL.64 [R1+0x558], R6 ;  /* 0x0005580601007387 */ /* 0x0003e80000100a00 */
[----:B0-----:R-:W4:Y:S04]  /*4e430*/  LDL.LU R4, [R1+0xf0] ;  /* 0x0000f00001047983 */ /* 0x001f280000300800 */
[----:B------:R-:W4:Y:S04]  /*4e440*/  LDL.LU R5, [R1+0xf4] ;  /* 0x0000f40001057983 */ /* 0x000f280000300800 */
[----:B-1----:R-:W4:Y:S04]  /*4e450*/  LDL.LU R6, [R1+0xf8] ;  /* 0x0000f80001067983 */ /* 0x002f280000300800 */
[----:B------:R-:W4:Y:S01]  /*4e460*/  LDL.LU R7, [R1+0xfc] ;  /* 0x0000fc0001077983 */ /* 0x000f220000300800 */
[----:B---3--:R-:W-:Y:S01]  /*4e470*/  HMMA.16816.F32.BF16 R12, R8, R22, R12 ;  /* 0x00000016080c723c */ /* 0x008fe2000004180c */
[----:B------:R-:W-:Y:S01]  /*4e480*/  IMAD.MOV.U32 R18, RZ, RZ, R22 ;  /* 0x000000ffff127224 */ /* 0x000fe200078e0016 */
[----:B------:R-:W-:-:S02]  /*4e490*/  MOV R17, R23 ;  /* 0x0000001700117202 */ /* 0x000fc40000000f00 */
[----:B------:R-:W3:Y:S04]  /*4e4a0*/  LDL.LU.64 R22, [R1+0x1608] ;  /* 0x0016080001167983 */ /* 0x000ee80000300a00 */
[----:B------:R-:W3:Y:S11]  /*4e4b0*/  LDL.LU.64 R20, [R1+0x1600] ;  /* 0x0016000001147983 */ /* 0x000ef60000300a00 */
[----:B------:R-:W-:Y:S04]  /*4e4c0*/  STL.64 [R1+0x150], R12 ;  /* 0x0001500c01007387 */ /* 0x000fe80000100a00 */
[----:B------:R0:W-:Y:S01]  /*4e4d0*/  STL [R1+0x158], R14 ;  /* 0x0001580e01007387 */ /* 0x0001e20000100800 */
[----:B------:R-:W-:-:S03]  /*4e4e0*/  IMAD.MOV.U32 R29, RZ, RZ, R15 ;  /* 0x000000ffff1d7224 */ /* 0x000fc600078e000f */
[----:B0-----:R-:W3:Y:S04]  /*4e4f0*/  LDL.LU.64 R14, [R1+0x15f8] ;  /* 0x0015f800010e7983 */ /* 0x001ee80000300a00 */
[----:B------:R-:W-:Y:S01]  /*4e500*/  STL [R1+0x1264], R29 ;  /* 0x0012641d01007387 */ /* 0x000fe20000100800 */
[----:B---3--:R-:W-:Y:S03]  /*4e510*/  HMMA.16816.F32.BF16 R12, R8, R14, R20 ;  /* 0x0000000e080c723c */ /* 0x008fe60000041814 */
[----:B------:R-:W3:Y:S04]  /*4e520*/  LDL.LU.64 R22, [R1+0x15f0] ;  /* 0x0015f00001167983 */ /* 0x000ee80000300a00 */
[----:B------:R-:W2:-:S12]  /*4e530*/  LDL.LU.64 R20, [R1+0x15e8] ;  /* 0x0015e80001147983 */ /* 0x000e980000300a00 */
[----:B------:R-:W-:Y:S04]  /*4e540*/  STL.64 [R1+0x140], R12 ;  /* 0x0001400c01007387 */ /* 0x000fe80000100a00 */
[----:B------:R0:W-:Y:S04]  /*4e550*/  STL.64 [R1+0x148], R14 ;  /* 0x0001480e01007387 */ /* 0x0001e80000100a00 */
[----:B0-----:R-:W3:Y:S04]  /*4e560*/  LDL.LU.64 R14, [R1+0x15e0] ;  /* 0x0015e000010e7983 */ /* 0x001ee80000300a00 */
[----:B------:R-:W3:Y:S01]  /*4e570*/  LDL.LU.64 R12, [R1+0x15d8] ;  /* 0x0015d800010c7983 */ /* 0x000ee20000300a00 */
[----:B----4-:R-:W-:Y:S01]  /*4e580*/  HMMA.16816.F32.BF16 R4, R8, R26, R4 ;  /* 0x0000001a0804723c */ /* 0x010fe20000041804 */
[----:B------:R-:W-:-:S02]  /*4e590*/  LOP3.LUT R0, R28, 0x40, RZ, 0x3c, !PT ;  /* 0x000000401c007812 */ /* 0x000fc400078e3cff */
[----:B-----5:R-:W-:-:S05]  /*4e5a0*/  LOP3.LUT R16, R2, 0x40, RZ, 0x3c, !PT ;  /* 0x0000004002107812 */ /* 0x020fca00078e3cff */
[----:B---3--:R-:W-:Y:S01]  /*4e5b0*/  HMMA.16816.F32.BF16 R12, R8, R22, R12 ;  /* 0x00000016080c723c */ /* 0x008fe2000004180c */
[----:B------:R-:W-:-:S15]  /*4e5c0*/  LDSM.16.M88.4 R8, [R16+UR5+0x44000] ;  /* 0x044000051008783b */ /* 0x000fde0008000200 */
[----:B------:R-:W-:-:S03]  /*4e5d0*/  NOP ;  /* 0x0000000000007918 */ /* 0x000fc60000000000 */
[----:B------:R-:W-:Y:S04]  /*4e5e0*/  STL.64 [R1+0x130], R12 ;  /* 0x0001300c01007387 */ /* 0x000fe80000100a00 */
[----:B------:R0:W-:Y:S01]  /*4e5f0*/  STL [R1+0x138], R14 ;  /* 0x0001380e01007387 */ /* 0x0001e20000100800 */
[----:B------:R-:W-:-:S03]  /*4e600*/  MOV R29, R15 ;  /* 0x0000000f001d7202 */ /* 0x000fc60000000f00 */
[----:B0-----:R-:W3:Y:S04]  /*4e610*/  LDL.LU.64 R14, [R1+0x15d0] ;  /* 0x0015d000010e7983 */ /* 0x001ee80000300a00 */
[----:B------:R-:W4:Y:S04]  /*4e620*/  LDL.LU.64 R12, [R1+0x15c8] ;  /* 0x0015c800010c7983 */ /* 0x000f280000300a00 */
[----:B------:R-:W-:Y:S04]  /*4e630*/  STL.64 [R1+0x15b0], R22 ;  /* 0x0015b01601007387 */ /* 0x000fe80000100a00 */
[----:B--2---:R-:W-:Y:S04]  /*4e640*/  STL.64 [R1+0x15a8], R20 ;  /* 0x0015a81401007387 */ /* 0x004fe80000100a00 */
[----:B------:R-:W-:Y:S04]  /*4e650*/  STL [R1+0x12b8], R29 ;  /* 0x0012b81d01007387 */ /* 0x000fe80000100800 */
[----:B------:R-:W-:Y:S04]  /*4e660*/  STL [R1+0x12bc], R28 ;  /* 0x0012bc1c01007387 */ /* 0x000fe80000100800 */
[----:B------:R-:W-:Y:S04]  /*4e670*/  STL.64 [R1+0x15c0], R26 ;  /* 0x0015c01a01007387 */ /* 0x000fe80000100a00 */
[----:B------:R0:W-:Y:S04]  /*4e680*/  STL.64 [R1+0x15b8], R24 ;  /* 0x0015b81801007387 */ /* 0x0001e80000100a00 */
[----:B------:R-:W-:Y:S04]  /*4e690*/  STL.64 [R1+0xf0], R4 ;  /* 0x0000f00401007387 */ /* 0x000fe80000100a00 */
[----:B------:R-:W-:Y:S04]  /*4e6a0*/  STL.64 [R1+0xf8], R6 ;  /* 0x0000f80601007387 */ /* 0x000fe80000100a00 */
[----:B------:R-:W1:Y:S04]  /*4e6b0*/  LDSM.16.M88.4 R4, [R0+UR5+0x50000] ;  /* 0x050000050004783b */ /* 0x000e680008000200 */
[----:B0-----:R-:W2:Y:S04]  /*4e6c0*/  LDL.LU R24, [R1+0x250] ;  /* 0x0002500001187983 */ /* 0x001ea80000300800 */
[----:B------:R-:W2:Y:S04]  /*4e6d0*/  LDL.LU R25, [R1+0x254] ;  /* 0x0002540001197983 */ /* 0x000ea80000300800 */
[----:B------:R-:W2:Y:S04]  /*4e6e0*/  LDL.LU R26, [R1+0x258] ;  /* 0x00025800011a7983 */ /* 0x000ea80000300800 */
[----:B------:R-:W2:Y:S04]  /*4e6f0*/  LDL.LU R27, [R1+0x25c] ;  /* 0x00025c00011b7983 */ /* 0x000ea80000300800 */
[----:B------:R-:W5:Y:S01]  /*4e700*/  LDL.LU.64 R22, [R1+0x8] ;  /* 0x0000080001167983 */ /* 0x000f620000300a00 */
[----:B-1----:R-:W-:Y:S01]  /*4e710*/  IMAD.MOV.U32 R2, RZ, RZ, R4 ;  /* 0x000000ffff027224 */ /* 0x002fe200078e0004 */
[----:B------:R-:W-:Y:S01]  /*4e720*/  MOV R3, R5 ;  /* 0x0000000500037202 */ /* 0x000fe20000000f00 */
[----:B------:R-:W-:Y:S01]  /*4e730*/  IMAD.MOV.U32 R29, RZ, RZ, R6 ;  /* 0x000000ffff1d7224 */ /* 0x000fe200078e0006 */
[----:B------:R-:W-:-:S02]  /*4e740*/  MOV R28, R7 ;  /* 0x00000007001c7202 */ /* 0x000fc40000000f00 */
[----:B------:R-:W0:Y:S04]  /*4e750*/  LDSM.16.M88.4 R4, [R16+UR5+0x40000] ;  /* 0x040000051004783b */ /* 0x000e280008000200 */
[----:B0-----:R-:W-:Y:S04]  /*4e760*/  STL [R1+0x1134], R6 ;  /* 0x0011340601007387 */ /* 0x001fe80000100800 */
[----:B------:R-:W-:Y:S04]  /*4e770*/  STL [R1+0x1130], R7 ;  /* 0x0011300701007387 */ /* 0x000fe80000100800 */
[----:B------:R3:W-:Y:S02]  /*4e780*/  STL.64 [R1+0x1538], R4 ;  /* 0x0015380401007387 */ /* 0x0007e40000100a00 */
[----:B---3--:R-:W-:-:S02]  /*4e790*/  IMAD.MOV.U32 R4, RZ, RZ, R15 ;  /* 0x000000ffff047224 */ /* 0x008fc400078e000f */
[----:B----4-:R-:W-:Y:S01]  /*4e7a0*/  IMAD.MOV.U32 R6, RZ, RZ, R13 ;  /* 0x000000ffff067224 */ /* 0x010fe200078e000d */
[----:B------:R-:W-:Y:S02]  /*4e7b0*/  MOV R7, R12 ;  /* 0x0000000c00077202 */ /* 0x000fe40000000f00 */
[----:B------:R-:W-:Y:S02]  /*4e7c0*/  MOV R5, R14 ;  /* 0x0000000e00057202 */ /* 0x000fe40000000f00 */
[----:B------:R-:W0:Y:S04]  /*4e7d0*/  LDSM.16.M88.4 R12, [R16+UR5+0x48000] ;  /* 0x04800005100c783b */ /* 0x000e280008000200 */
[----:B------:R-:W-:Y:S04]  /*4e7e0*/  STL.64 [R1+0x1598], R6 ;  /* 0x0015980601007387 */ /* 0x000fe80000100a00 */
[----:B------:R1:W-:Y:S04]  /*4e7f0*/  STL.64 [R1+0x1590], R4 ;  /* 0x0015900401007387 */ /* 0x0003e80000100a00 */
[----:B-1----:R-:W2:Y:S04]  /*4e800*/  LDL.LU R4, [R1+0x40] ;  /* 0x0000400001047983 */ /* 0x002ea80000300800 */
[----:B------:R-:W2:Y:S04]  /*4e810*/  LDL.LU R5, [R1+0x44] ;  /* 0x0000440001057983 */ /* 0x000ea80000300800 */
[----:B------:R-:W2:Y:S04]  /*4e820*/  LDL.LU R6, [R1+0x48] ;  /* 0x0000480001067983 */ /* 0x000ea80000300800 */
[----:B------:R-:W-:Y:S04]  /*4e830*/  STL [R1+0x1104], R10 ;  /* 0x0011040a01007387 */ /* 0x000fe80000100800 */
[----:B------:R-:W-:Y:S04]  /*4e840*/  STL [R1+0x1100], R11 ;  /* 0x0011000b01007387 */ /* 0x000fe80000100800 */
[----:B------:R1:W-:Y:S04]  /*4e850*/  STL.64 [R1+0x1530], R8 ;  /* 0x0015300801007387 */ /* 0x0003e80000100a00 */
[----:B-1----:R-:W5:Y:S04]  /*4e860*/  LDL.LU R8, [R1+0x240] ;  /* 0x0002400001087983 */ /* 0x002f680000300800 */
[----:B------:R-:W5:Y:S04]  /*4e870*/  LDL.LU R9, [R1+0x244] ;  /* 0x0002440001097983 */ /* 0x000f680000300800 */
[----:B------:R-:W5:Y:S04]  /*4e880*/  LDL.LU R10, [R1+0x248] ;  /* 0x00024800010a7983 */ /* 0x000f680000300800 */
[----:B------:R-:W5:Y:S01]  /*4e890*/  LDL.LU R11, [R1+0x24c] ;  /* 0x00024c00010b7983 */ /* 0x000f620000300800 */
[----:B------:R-:W-:-:S03]  /*4e8a0*/  IMAD.MOV.U32 R7, RZ, RZ, R19 ;  /* 0x000000ffff077224 */ /* 0x000fc600078e0013 */
[----:B0-----:R0:W-:Y:S02]  /*4e8b0*/  STL.64 [R1+0x1528], R14 ;  /* 0x0015280e01007387 */ /* 0x0011e40000100a00 */
[----:B0-----:R-:W-:Y:S01]  /*4e8c0*/  MOV R14, R18 ;  /* 0x00000012000e7202 */ /* 0x001fe20000000f00 */
[----:B------:R-:W-:Y:S02]  /*4e8d0*/  IMAD.MOV.U32 R15, RZ, RZ, R17 ;  /* 0x000000ffff0f7224 */ /* 0x000fe400078e0011 */
[----:B------:R-:W0:Y:S04]  /*4e8e0*/  LDSM.16.M88.4 R16, [R16+UR5+0x4c000] ;  /* 0x04c000051010783b */ /* 0x000e280008000200 */
[----:B------:R-:W-:Y:S04]  /*4e8f0*/  STL.64 [R1+0x1520], R12 ;  /* 0x0015200c01007387 */ /* 0x000fe80000100a00 */
[----:B0-----:R-:W-:Y:S04]  /*4e900*/  STL [R1+0x1184], R18 ;  /* 0x0011841201007387 */ /* 0x001fe80000100800 */
[----:B------:R-:W-:Y:S04]  /*4e910*/  STL [R1+0x1180], R19 ;  /* 0x0011801301007387 */ /* 0x000fe80000100800 */
[----:B------:R0:W-:Y:S04]  /*4e920*/  STL.64 [R1+0x15a0], R16 ;  /* 0x0015a01001007387 */ /* 0x0001e80000100a00 */
[----:B0-----:R-:W3:Y:S04]  /*4e930*/  LDL.LU R16, [R1+0x210] ;  /* 0x0002100001107983 */ /* 0x001ee80000300800 */
[----:B------:R-:W3:Y:S04]  /*4e940*/  LDL.LU R17, [R1+0x214] ;  /* 0x0002140001117983 */ /* 0x000ee80000300800 */
[----:B------:R-:W3:Y:S04]  /*4e950*/  LDL.LU R18, [R1+0x218] ;  /* 0x0002180001127983 */ /* 0x000ee80000300800 */
[----:B------:R-:W3:Y:S01]  /*4e960*/  LDL.LU R19, [R1+0x21c] ;  /* 0x00021c0001137983 */ /* 0x000ee20000300800 */
[----:B--2---:R-:W-:-:S15]  /*4e970*/  HMMA.16816.F32.BF16 R24, R4, R14, R24 ;  /* 0x0000000e0418723c */ /* 0x004fde0000041818 */
[----:B------:R-:W-:-:S04]  /*4e980*/  NOP ;  /* 0x0000000000007918 */ /* 0x000fc80000000000 */
[----:B------:R-:W-:Y:S04]  /*4e990*/  STL.64 [R1+0x4d0], R24 ;  /* 0x0004d01801007387 */ /* 0x000fe80000100a00 */
[----:B------:R-:W-:Y:S04]  /*4e9a0*/  STL.64 [R1+0x4d8], R26 ;  /* 0x0004d81a01007387 */ /* 0x000fe80000100a00 */
[----:B------:R-:W0:Y:S01]  /*4e9b0*/  LDSM.16.M88.4 R24, [R0+UR5+0x50800] ;  /* 0x050800050018783b */ /* 0x000e220008000200 */
[----:B-----5:R-:W-:Y:S03]  /*4e9c0*/  HMMA.16816.F32.BF16 R8, R4, R22, R8 ;  /* 0x000000160408723c */ /* 0x020fe60000041808 */
[----:B0-----:R-:W-:Y:S04]  /*4e9d0*/  STL.64 [R1+0x50], R24 ;  /* 0x0000501801007387 */ /* 0x001fe80000100a00 */
[----:B------:R0:W-:Y:S04]  /*4e9e0*/  STL.64 [R1+0x58], R26 ;  /* 0x0000581a01007387 */ /* 0x0001e80000100a00 */
[----:B0-----:R-:W2:Y:S04]  /*4e9f0*/  LDL.LU.64 R26, [R1+0x15c0] ;  /* 0x0015c000011a7983 */ /* 0x001ea80000300a00 */
[----:B------:R-:W4:Y:S04]  /*4ea00*/  LDL.LU.64 R24, [R1+0x15b8] ;  /* 0x0015b80001187983 */ /* 0x000f280000300a00 */
[----:B------:R0:W-:Y:S04]  /*4ea10*/  STL.64 [R1+0x4c0], R8 ;  /* 0x0004c00801007387 */ /* 0x0001e80000100a00 */
[----:B------:R-:W-:Y:S01]  /*4ea20*/  STL.64 [R1+0x4c8], R10 ;  /* 0x0004c80a01007387 */ /* 0x000fe20000100a00 */
[----:B0-----:R-:W-:Y:S01]  /*4ea30*/  MOV R9, R22 ;  /* 0x0000001600097202 */ /* 0x001fe20000000f00 */
[----:B------:R-:W-:-:S02]  /*4ea40*/  IMAD.MOV.U32 R8, RZ, RZ, R23 ;  /* 0x000000ffff087224 */ /* 0x000fc400078e0017 */
[----:B------:R-:W3:Y:S04]  /*4ea50*/  LDL.LU.64 R22, [R1+0x15b0] ;  /* 0x0015b00001167983 */ /* 0x000ee80000300a00 */
[----:B------:R-:W5:Y:S01]  /*4ea60*/  LDL.LU.64 R20, [R1+0x15a8] ;  /* 0x0015a80001147983 */ /* 0x000f620000300a00 */
[----:B---3--:R-:W-:-:S15]  /*4ea70*/  HMMA.16816.F32.BF16 R16, R4, R22, R16 ;  /* 0x000000160410723c */ /* 0x008fde0000041810 */
[----:B------:R-:W-:-:S04]  /*4ea80*/  NOP ;  /* 0x0000000000007918 */ /* 0x000fc80000000000 */
[----:B------:R0:W-:Y:S04]  /*4ea90*/  STL.64 [R1+0x4b0], R16 ;  /* 0x0004b01001007387 */ /* 0x0001e80000100a00 */
[----:B------:R1:W-:Y:S04]  /*4eaa0*/  STL.64 [R1+0x4b8], R18 ;  /* 0x0004b81201007387 */ /* 0x0003e80000100a00 */
[----:B0-----:R-:W2:Y:S04]  /*4eab0*/  LDL.LU R16, [R1+0x100] ;  /* 0x0001000001107983 */ /* 0x001ea80000300800 */
[----:B------:R-:W2:Y:S04]  /*4eac0*/  LDL.LU R17, [R1+0x104] ;  /* 0x0001040001117983 */ /* 0x000ea80000300800 */
[----:B-1----:R-:W2:Y:S04]  /*4ead0*/  LDL.LU R18, [R1+0x108] ;  /* 0x0001080001127983 */ /* 0x002ea80000300800 */
[----:B------:R-:W2:Y:S04]  /*4eae0*/  LDL.LU R19, [R1+0x10c] ;  /* 0x00010c0001137983 */ /* 0x000ea80000300800 */
[----:B------:R0:W-:Y:S04]  /*4eaf0*/  STL.64 [R1+0x1570], R22 ;  /* 0x0015701601007387 */ /* 0x0001e80000100a00 */
[----:B-----5:R1:W-:Y:S01]  /*4eb00*/  STL.64 [R1+0x1568], R20 ;  /* 0x0015681401007387 */ /* 0x0203e20000100a00 */
[----:B0-----:R-:W-:Y:S01]  /*4eb10*/  MOV R22, R9 ;  /* 0x0000000900167202 */ /* 0x001fe20000000f00 */
[----:B------:R-:W-:-:S05]  /*4eb20*/  IMAD.MOV.U32 R23, RZ, RZ, R8 ;  /* 0x000000ffff177224 */ /* 0x000fca00078e0008 */
[----:B------:R0:W-:Y:S04]  /*4eb30*/  STL.64 [R1+0x1588], R22 ;  /* 0x0015881601007387 */ /* 0x0001e80000100a00 */
[----:B-1----:R-:W3:Y:S04]  /*4eb40*/  LDL.LU R20, [R1+0xe0] ;  /* 0x0000e00001147983 */ /* 0x002ee80000300800 */
[----:B------:R-:W3:Y:S04]  /*4eb50*/  LDL.LU R21, [R1+0xe4] ;  /* 0x0000e40001157983 */ /* 0x000ee80000300800 */
[----:B0-----:R-:W3:Y:S04]  /*4eb60*/  LDL.LU R22, [R1+0xe8] ;  /* 0x0000e80001167983 */ /* 0x001ee80000300800 */
        /* <DEDUP_REMOVED lines=11> */
[----:B------:R-:W-:Y:S03]  /*4ec20*/  HMMA.16816.F32.BF16 R4, R4, R26, R16 ;  /* 0x0000001a0404723c */ /* 0x000fe60000041810 */
        /* <DEDUP_REMOVED lines=10> */
[----:B------:R-:W2:Y:S04]  /*4ecd0*/  LDL.LU R10, [R1+0xd8] ;  /* 0x0000d800010a7983 */ /* 0x000ea80000300800 */
[----:B------:R-:W2:Y:S04]  /*4ece0*/  LDL.LU R11, [R1+0xdc] ;  /* 0x0000dc00010b7983 */ /* 0x000ea80000300800 */
[----:B------:R-:W5:Y:S04]  /*4ecf0*/  LDL.LU.64 R16, [R1+0x15a0] ;  /* 0x0015a00001107983 */ /* 0x000f680000300a00 */
[----:B------:R-:W-:Y:S04]  /*4ed00*/  STL.64 [R1+0x480], R4 ;  /* 0x0004800401007387 */ /* 0x000fe80000100a00 */
[----:B------:R0:W-:Y:S04]  /*4ed10*/  STL.64 [R1+0x488], R6 ;  /* 0x0004880601007387 */ /* 0x0001e80000100a00 */
[----:B0-----:R-:W3:Y:S04]  /*4ed20*/  LDL.LU.64 R6, [R1+0x1598] ;  /* 0x0015980001067983 */ /* 0x001ee80000300a00 */
[----:B------:R-:W3:Y:S02]  /*4ed30*/  LDL.LU.64 R4, [R1+0x1590] ;  /* 0x0015900001047983 */ /* 0x000ee40000300a00 */
[----:B---3--:R-:W-:Y:S02]  /*4ed40*/  HMMA.16816.F32.BF16 R12, R4, R14, R20 ;  /* 0x0000000e040c723c */ /* 0x008fe40000041814 */
[----:B------:R-:W0:-:S15]  /*4ed50*/  LDSM.16.M88.4 R20, [R0+UR5+0x51000] ;  /* 0x051000050014783b */ /* 0x000e1e0008000200 */
[----:B------:R-:W-:Y:S02]  /*4ed60*/  NOP ;  /* 0x0000000000007918 */ /* 0x000fe40000000000 */
[----:B------:R1:W-:Y:S04]  /*4ed70*/  STL.64 [R1+0x470], R12 ;  /* 0x0004700c01007387 */ /* 0x0003e80000100a00 */
[----:B------:R3:W-:Y:S01]  /*4ed80*/  STL [R1+0x478], R14 ;  /* 0x0004780e01007387 */ /* 0x0007e20000100800 */
[----:B------:R-:W-:-:S03]  /*4ed90*/  MOV R18, R15 ;  /* 0x0000000f00127202 */ /* 0x000fc60000000f00 */
[----:B-1----:R-:W2:Y:S04]  /*4eda0*/  LDL.LU R12, [R1+0x90] ;  /* 0x00009000010c7983 */ /* 0x002ea80000300800 */
[----:B------:R-:W2:Y:S04]  /*4edb0*/  LDL.LU R13, [R1+0x94] ;  /* 0x00009400010d7983 */ /* 0x000ea80000300800 */
[----:B---3--:R-:W3:Y:S04]  /*4edc0*/  LDL.LU R14, [R1+0x98] ;  /* 0x00009800010e7983 */ /* 0x008ee80000300800 */
[----:B------:R-:W3:Y:S04]  /*4edd0*/  LDL.LU R15, [R1+0x9c] ;  /* 0x00009c00010f7983 */ /* 0x000ee80000300800 */
[----:B------:R-:W-:Y:S04]  /*4ede0*/  STL [R1+0x1188], R18 ;  /* 0x0011881201007387 */ /* 0x000fe80000100800 */
[----:B0-----:R-:W-:Y:S04]  /*4edf0*/  STL.64 [R1+0x40], R20 ;  /* 0x0000401401007387 */ /* 0x001fe80000100a00 */
[----:B------:R0:W-:Y:S04]  /*4ee00*/  STL.64 [R1+0x48], R22 ;  /* 0x0000481601007387 */ /* 0x0001e80000100a00 */
[----:B0-----:R-:W2:Y:S02]  /*4ee10*/  LDL.LU.64 R22, [R1+0x1588] ;  /* 0x0015880001167983 */ /* 0x001ea40000300a00 */
[----:B--2---:R-:W-:Y:S02]  /*4ee20*/  HMMA.16816.F32.BF16 R20, R4, R22, R8 ;  /* 0x000000160414723c */ /* 0x004fe40000041808 */
[----:B------:R-:W2:Y:S04]  /*4ee30*/  LDL.LU.64 R10, [R1+0x1580] ;  /* 0x00158000010a7983 */ /* 0x000ea80000300a00 */
[----:B------:R-:W2:-:S13]  /*4ee40*/  LDL.LU.64 R8, [R1+0x1578] ;  /* 0x0015780001087983 */ /* 0x000e9a0000300a00 */
[----:B------:R-:W-:Y:S04]  /*4ee50*/  STL [R1+0x4a0], R20 ;  /* 0x0004a01401007387 */ /* 0x000fe80000100800 */
[----:B------:R0:W-:Y:S04]  /*4ee60*/  STL.64 [R1+0x4a8], R22 ;  /* 0x0004a81601007387 */ /* 0x0001e80000100a00 */
[----:B0-----:R-:W2:Y:S01]  /*4ee70*/  LDL.LU.64 R22, [R1+0x1570] ;  /* 0x0015700001167983 */ /* 0x001ea20000300a00 */
[----:B------:R-:W-:-:S03]  /*4ee80*/  IMAD.MOV.U32 R18, RZ, RZ, R21 ;  /* 0x000000ffff127224 */ /* 0x000fc600078e0015 */
[----:B------:R-:W3:Y:S04]  /*4ee90*/  LDL.LU.64 R20, [R1+0x1568] ;  /* 0x0015680001147983 */ /* 0x000ee80000300a00 */
[----:B------:R-:W-:Y:S04]  /*4eea0*/  STL [R1+0x12c0], R18 ;  /* 0x0012c01201007387 */ /* 0x000fe80000100800 */
[----:B-----5:R0:W-:Y:S04]  /*4eeb0*/  STL.64 [R1+0x1518], R16 ;  /* 0x0015181001007387 */ /* 0x0201e80000100a00 */
[----:B0-----:R-:W5:Y:S04]  /*4eec0*/  LDL.LU R16, [R1+0x80] ;  /* 0x0000800001107983 */ /* 0x001f680000300800 */
[----:B------:R-:W5:Y:S04]  /*4eed0*/  LDL.LU R17, [R1+0x84] ;  /* 0x0000840001117983 */ /* 0x000f680000300800 */
[----:B------:R-:W5:Y:S04]  /*4eee0*/  LDL.LU R18, [R1+0x88] ;  /* 0x0000880001127983 */ /* 0x000f680000300800 */
[----:B------:R-:W5:Y:S01]  /*4eef0*/  LDL.LU R19, [R1+0x8c] ;  /* 0x00008c0001137983 */ /* 0x000f620000300800 */
[----:B--2---:R-:W-:-:S15]  /*4ef00*/  HMMA.16816.F32.BF16 R8, R4, R22, R8 ;  /* 0x000000160408723c */ /* 0x004fde0000041808 */
[----:B------:R-:W-:-:S04]  /*4ef10*/  NOP ;  /* 0x0000000000007918 */ /* 0x000fc80000000000 */
[----:B------:R-:W-:Y:S04]  /*4ef20*/  STL.64 [R1+0x490], R8 ;  /* 0x0004900801007387 */ /* 0x000fe80000100a00 */
[----:B------:R0:W-:Y:S04]  /*4ef30*/  STL.64 [R1+0x498], R10 ;  /* 0x0004980a01007387 */ /* 0x0001e80000100a00 */
[----:B0-----:R-:W2:Y:S04]  /*4ef40*/  LDL.LU.64 R10, [R1+0x1560] ;  /* 0x00156000010a7983 */ /* 0x001ea80000300a00 */
[----:B------:R-:W2:Y:S04]  /*4ef50*/  LDL.LU.64 R8, [R1+0x1558] ;  /* 0x0015580001087983 */ /* 0x000ea80000300a00 */
[----:B---3--:R0:W-:Y:S02]  /*4ef60*/  STL.64 [R1+0x1508], R20 ;  /* 0x0015081401007387 */ /* 0x0081e40000100a00 */
[----:B0-----:R-:W-:Y:S01]  /*4ef70*/  MOV R20, R2 ;  /* 0x0000000200147202 */ /* 0x001fe20000000f00 */
[----:B------:R-:W-:Y:S01]  /*4ef80*/  IMAD.MOV.U32 R21, RZ, RZ, R3 ;  /* 0x000000ffff157224 */ /* 0x000fe200078e0003 */
[----:B------:R-:W3:Y:S04]  /*4ef90*/  LDL.LU R2, [R1+0x1554] ;  /* 0x0015540001027983 */ /* 0x000ee80000300800 */
[----:B------:R-:W3:Y:S01]  /*4efa0*/  LDL.LU R3, [R1+0x1550] ;  /* 0x0015500001037983 */ /* 0x000ee20000300800 */
[----:B--2---:R-:W-:Y:S03]  /*4efb0*/  HMMA.16816.F32.BF16 R4, R4, R26, R8 ;  /* 0x0000001a0404723c */ /* 0x004fe60000041808 */
[----:B------:R-:W2:Y:S04]  /*4efc0*/  LDL.LU.64 R10, [R1+0x1548] ;  /* 0x00154800010a7983 */ /* 0x000ea80000300a00 */
[----:B------:R-:W2:Y:S04]  /*4efd0*/  LDL.LU.64 R8, [R1+0x1540] ;  /* 0x0015400001087983 */ /* 0x000ea80000300a00 */
[----:B----4-:R0:W-:Y:S04]  /*4efe0*/  STL.64 [R1+0x1510], R24 ;  /* 0x0015101801007387 */ /* 0x0101e80000100a00 */
[----:B0-----:R-:W4:Y:S04]  /*4eff0*/  LDL.LU R24, [R1+0x60] ;  /* 0x0000600001187983 */ /* 0x001f280000300800 */
[----:B------:R-:W-:Y:S04]  /*4f000*/  STL.64 [R1+0x70], R4 ;  /* 0x0000700401007387 */ /* 0x000fe80000100a00 */
[----:B------:R-:W-:Y:S04]  /*4f010*/  STL.64 [R1+0x78], R6 ;  /* 0x0000780601007387 */ /* 0x000fe80000100a00 */
[----:B------:R-:W0:Y:S04]  /*4f020*/  LDSM.16.M88.4 R4, [R0+UR5+0x51800] ;  /* 0x051800050004783b */ /* 0x000e280008000200 */
[----:B------:R-:W4:Y:S04]  /*4f030*/  LDL.LU R25, [R1+0x64] ;  /* 0x0000640001197983 */ /* 0x000f280000300800 */
[----:B0-----:R0:W-:Y:S04]  /*4f040*/  STL.64 [R1+0x20], R4 ;  /* 0x0000200401007387 */ /* 0x0011e80000100a00 */
[----:B------:R1:W-:Y:S04]  /*4f050*/  STL.64 [R1+0x28], R6 ;  /* 0x0000280601007387 */ /* 0x0003e80000100a00 */
[----:B0-----:R-:W2:Y:S01]  /*4f060*/  LDL.LU.64 R4, [R1+0x1538] ;  /* 0x0015380001047983 */ /* 0x001ea20000300a00 */
[----:B------:R-:W-:Y:S01]  /*4f070*/  MOV R22, R29 ;  /* 0x0000001d00167202 */ /* 0x000fe20000000f00 */
[----:B------:R-:W-:-:S07]  /*4f080*/  IMAD.MOV.U32 R23, RZ, RZ, R28 ;  /* 0x000000ffff177224 */ /* 0x000fce00078e001c */
[----:B--2---:R-:W-:-:S15]  /*4f090*/  HMMA.16816.F32.BF16 R8, R20, R4, R8 ;  /* 0x000000041408723c */ /* 0x004fde0000041808 */
[----:B------:R-:W-:-:S04]  /*4f0a0*/  NOP ;  /* 0x0000000000007918 */ /* 0x000fc80000000000 */
[----:B-1----:R-:W-:Y:S01]  /*4f0b0*/  MOV R6, R8 ;  /* 0x0000000800067202 */ /* 0x002fe20000000f00 */
[----:B------:R-:W-:Y:S02]  /*4f0c0*/  IMAD.MOV.U32 R7, RZ, RZ, R9 ;  /* 0x000000ffff077224 */ /* 0x000fe400078e0009 */
[----:B------:R-:W2:Y:S01]  /*4f0d0*/  LDL.LU.64 R8, [R1+0x1530] ;  /* 0x0015300001087983 */ /* 0x000ea20000300a00 */
[----:B---3--:R-:W-:Y:S01]  /*4f0e0*/  IMAD.MOV.U32 R27, RZ, RZ, R2 ;  /* 0x000000ffff1b7224 */ /* 0x008fe200078e0002 */
[----:B------:R-:W-:Y:S01]  /*4f0f0*/  MOV R26, R3 ;  /* 0x00000003001a7202 */ /* 0x000fe20000000f00 */
[----:B------:R-:W-:Y:S01]  /*4f100*/  IMAD.MOV.U32 R2, RZ, RZ, R11 ;  /* 0x000000ffff027224 */ /* 0x000fe200078e000b */
[----:B------:R-:W-:-:S04]  /*4f110*/  MOV R3, R10 ;  /* 0x0000000a00037202 */ /* 0x000fc80000000f00 */
[----:B------:R-:W-:Y:S04]  /*4f120*/  STL [R1+0x117c], R2 ;  /* 0x00117c0201007387 */ /* 0x000fe80000100800 */
[----:B------:R-:W-:Y:S01]  /*4f130*/  STL [R1+0x1178], R3 ;  /* 0x0011780301007387 */ /* 0x000fe20000100800 */
[----:B--2---:R-:W-:-:S15]  /*4f140*/  HMMA.16816.F32.BF16 R12, R20, R8, R12 ;  /* 0x00000008140c723c */ /* 0x004fde000004180c */
[----:B------:R-:W-:-:S04]  /*4f150*/  NOP ;  /* 0x0000000000007918 */ /* 0x000fc80000000000 */
[----:B------:R-:W-:Y:S04]  /*4f160*/  STL.64 [R1+0x460], R12 ;  /* 0x0004600c01007387 */ /* 0x000fe80000100a00 */
[----:B------:R0:W-:Y:S04]  /*4f170*/  STL.64 [R1+0x468], R14 ;  /* 0x0004680e01007387 */ /* 0x0001e80000100a00 */
[----:B0-----:R-:W2:Y:S04]  /*4f180*/  LDL.LU.64 R14, [R1+0x1528] ;  /* 0x00152800010e7983 */ /* 0x001ea80000300a00 */
[----:B------:R-:W5:Y:S02]  /*4f190*/  LDL.LU.64 R12, [R1+0x1520] ;  /* 0x00152000010c7983 */ /* 0x000f640000300a00 */
[----:B-----5:R-:W-:-:S15]  /*4f1a0*/  HMMA.16816.F32.BF16 R16, R20, R12, R16 ;  /* 0x0000000c1410723c */ /* 0x020fde0000041810 */
[----:B------:R-:W-:-:S04]  /*4f1b0*/  NOP ;  /* 0x0000000000007918 */ /* 0x000fc80000000000 */
[----:B------:R0:W-:Y:S04]  /*4f1c0*/  STL.64 [R1+0x450], R16 ;  /* 0x0004501001007387 */ /* 0x0001e80000100a00 */
[----:B------:R-:W-:Y:S04]  /*4f1d0*/  STL.64 [R1+0x458], R18 ;  /* 0x0004581201007387 */ /* 0x000fe80000100a00 */
[----:B0-----:R-:W4:Y:S04]  /*4f1e0*/  LDL.LU.64 R16, [R1+0x1518] ;  /* 0x0015180001107983 */ /* 0x001f280000300a00 */
[----:B--2---:R-:W-:Y:S04]  /*4f1f0*/  STL.64 [R1+0x1500], R14 ;  /* 0x0015000e01007387 */ /* 0x004fe80000100a00 */
[----:B------:R0:W-:Y:S04]  /*4f200*/  STL.64 [R1+0x14f8], R12 ;  /* 0x0014f80c01007387 */ /* 0x0001e80000100a00 */
[----:B0-----:R-:W2:Y:S04]  /*4f210*/  LDL.LU.64 R12, [R1+0x50] ;  /* 0x00005000010c7983 */ /* 0x001ea80000300a00 */
[----:B------:R-:W3:Y:S01]  /*4f220*/  LDL.LU.64 R14, [R1+0x58] ;  /* 0x00005800010e7983 */ /* 0x000ee20000300a00 */
[----:B----4-:R-:W-:Y:S03]  /*4f230*/  HMMA.16816.F32.BF16 R20, R20, R16, R24 ;  /* 0x000000101414723c */ /* 0x010fe60000041818 */
[----:B------:R-:W4:-:S15]  /*4f240*/  LDL.LU.64 R24, [R1+0x1510] ;  /* 0x0015100001187983 */ /* 0x000f1e0000300a00 */
[----:B------:R-:W-:Y:S01]  /*4f250*/  NOP ;  /* 0x0000000000007918 */ /* 0x000fe20000000000 */
[----:B------:R-:W-:Y:S04]  /*4f260*/  STL.64 [R1+0x430], R20 ;  /* 0x0004301401007387 */ /* 0x000fe80000100a00 */
[----:B------:R-:W-:Y:S04]  /*4f270*/  STL.64 [R1+0x438], R22 ;  /* 0x0004381601007387 */ /* 0x000fe80000100a00 */
[----:B------:R-:W0:Y:S02]  /*4f280*/  LDSM.16.M88.4 R20, [R0+UR5+0x52000] ;  /* 0x052000050014783b */ /* 0x000e240008000200 */
[----:B0-----:R-:W-:Y:S01]  /*4f290*/  MOV R19, R22 ;  /* 0x0000001600137202 */ /* 0x001fe20000000f00 */
[----:B------:R-:W-:-:S05]  /*4f2a0*/  IMAD.MOV.U32 R18, RZ, RZ, R23 ;  /* 0x000000ffff127224 */ /* 0x000fca00078e0017 */
[----:B------:R-:W-:Y:S04]  /*4f2b0*/  STL.64 [R1+0x14f0], R18 ;  /* 0x0014f01201007387 */ /* 0x000fe80000100a00 */
[----:B------:R0:W-:Y:S04]  /*4f2c0*/  STL.64 [R1+0x14e8], R16 ;  /* 0x0014e81001007387 */ /* 0x0001e80000100a00 */
[----:B0-----:R-:W5:Y:S04]  /*4f2d0*/  LDL.LU R16, [R1+0xb0] ;  /* 0x0000b00001107983 */ /* 0x001f680000300800 */
[----:B------:R-:W5:Y:S04]  /*4f2e0*/  LDL.LU R17, [R1+0xb4] ;  /* 0x0000b40001117983 */ /* 0x000f680000300800 */
[----:B------:R-:W5:Y:S04]  /*4f2f0*/  LDL.LU R18, [R1+0xb8] ;  /* 0x0000b80001127983 */ /* 0x000f680000300800 */
[----:B------:R-:W5:Y:S01]  /*4f300*/  LDL.LU R19, [R1+0xbc] ;  /* 0x0000bc0001137983 */ /* 0x000f620000300800 */
[----:B------:R-:W-:Y:S01]  /*4f310*/  MOV R29, R20 ;  /* 0x00000014001d7202 */ /* 0x000fe20000000f00 */
[----:B------:R-:W-:-:S02]  /*4f320*/  IMAD.MOV.U32 R28, RZ, RZ, R21 ;  /* 0x000000ffff1c7224 */ /* 0x000fc400078e0015 */
[----:B------:R-:W0:Y:S01]  /*4f330*/  LDSM.16.M88.4 R20, [R0+UR5+0x52800] ;  /* 0x052800050014783b */ /* 0x000e220008000200 */
[----:B--2---:R-:W-:Y:S01]  /*4f340*/  MOV R11, R12 ;  /* 0x0000000c000b7202 */ /* 0x004fe20000000f00 */
[----:B------:R-:W-:Y:S01]  /*4f350*/  IMAD.MOV.U32 R10, RZ, RZ, R13 ;  /* 0x000000ffff0a7224 */ /* 0x000fe200078e000d */
[----:B---3--:R-:W-:Y:S01]  /*4f360*/  MOV R3, R14 ;  /* 0x0000000e00037202 */ /* 0x008fe20000000f00 */
[----:B------:R-:W-:Y:S01]  /*4f370*/  IMAD.MOV.U32 R2, RZ, RZ, R15 ;  /* 0x000000ffff027224 */ /* 0x000fe200078e000f */
[----:B0-----:R0:W-:Y:S04]  /*4f380*/  STL.64 [R1], R20 ;  /* 0x0000001401007387 */ /* 0x0011e80000100a00 */
[----:B------:R-:W-:Y:S04]  /*4f390*/  STL.64 [R1+0x8], R22 ;  /* 0x0000081601007387 */ /* 0x000fe80000100a00 */
[----:B0-----:R-:W2:Y:S01]  /*4f3a0*/  LDL.LU.64 R20, [R1+0x1508] ;  /* 0x0015080001147983 */ /* 0x001ea20000300a00 */
[----:B-----5:R-:W-:-:S15]  /*4f3b0*/  HMMA.16816.F32.BF16 R16, R12, R4, R16 ;  /* 0x000000040c10723c */ /* 0x020fde0000041810 */
[----:B------:R-:W-:-:S04]  /*4f3c0*/  NOP ;  /* 0x0000000000007918 */ /* 0x000fc80000000000 */
[----:B------:R0:W-:Y:S04]  /*4f3d0*/  STL.64 [R1+0x420], R16 ;  /* 0x0004201001007387 */ /* 0x0001e80000100a00 */
[----:B------:R1:W-:Y:S04]  /*4f3e0*/  STL.64 [R1+0x428], R18 ;  /* 0x0004281201007387 */ /* 0x0003e80000100a00 */
[----:B------:R-:W3:Y:S04]  /*4f3f0*/  LDL.LU R12, [R1+0x650] ;  /* 0x00065000010c7983 */ /* 0x000ee80000300800 */
[----:B------:R-:W3:Y:S04]  /*4f400*/  LDL.LU R13, [R1+0x654] ;  /* 0x00065400010d7983 */ /* 0x000ee80000300800 */
[----:B------:R-:W3:Y:S04]  /*4f410*/  LDL.LU R14, [R1+0x658] ;  /* 0x00065800010e7983 */ /* 0x000ee80000300800 */
[----:B------:R-:W3:Y:S04]  /*4f420*/  LDL.LU R15, [R1+0x65c] ;  /* 0x00065c00010f7983 */ /* 0x000ee80000300800 */
[----:B------:R-:W-:Y:S04]  /*4f430*/  STL.64 [R1+0x14d0], R6 ;  /* 0x0014d00601007387 */ /* 0x000fe80000100a00 */
[----:B------:R-:W-:Y:S04]  /*4f440*/  STL.64 [R1+0x14c8], R4 ;  /* 0x0014c80401007387 */ /* 0x000fe80000100a00 */
[----:B0-----:R-:W5:Y:S04]  /*4f450*/  LDL.LU R16, [R1+0x400] ;  /* 0x0004000001107983 */ /* 0x001f680000300800 */
[----:B------:R-:W5:Y:S04]  /*4f460*/  LDL.LU R17, [R1+0x404] ;  /* 0x0004040001117983 */ /* 0x000f680000300800 */
[----:B-1----:R-:W5:Y:S04]  /*4f470*/  LDL.LU R18, [R1+0x408] ;  /* 0x0004080001127983 */ /* 0x002f680000300800 */
[----:B------:R-:W5:Y:S04]  /*4f480*/  LDL.LU R19, [R1+0x40c] ;  /* 0x00040c0001137983 */ /* 0x000f680000300800 */
[----:B------:R-:W2:Y:S04]  /*4f490*/  LDL.LU R26, [R1+0x5c8] ;  /* 0x0005c800011a7983 */ /* 0x000ea80000300800 */
[----:B------:R-:W2:Y:S04]  /*4f4a0*/  LDL.LU R27, [R1+0x5cc] ;  /* 0x0005cc00011b7983 */ /* 0x000ea80000300800 */
[----:B--2---:R0:W-:Y:S02]  /*4f4b0*/  STL.64 [R1+0x14e0], R26 ;  /* 0x0014e01a01007387 */ /* 0x0041e40000100a00 */
[----:B0-----:R-:W-:Y:S01]  /*4f4c0*/  MOV R26, R21 ;  /* 0x00000015001a7202 */ /* 0x001fe20000000f00 */
[----:B------:R-:W-:-:S02]  /*4f4d0*/  IMAD.MOV.U32 R27, RZ, RZ, R20 ;  /* 0x000000ffff1b7224 */ /* 0x000fc400078e0014 */
[----:B------:R-:W0:Y:S04]  /*4f4e0*/  LDSM.16.M88.4 R20, [R0+UR5+0x53000] ;  /* 0x053000050014783b */ /* 0x000e280008000200 */
[----:B----4-:R1:W-:Y:S04]  /*4f4f0*/  STL.64 [R1+0x14d8], R24 ;  /* 0x0014d81801007387 */ /* 0x0103e80000100a00 */
[----:B-1----:R-:W2:Y:S04]  /*4f500*/  LDL.LU R24, [R1+0x5d0] ;  /* 0x0005d00001187983 */ /* 0x002ea80000300800 */
[----:B------:R-:W2:Y:S04]  /*4f510*/  LDL.LU R25, [R1+0x5d4] ;  /* 0x0005d40001197983 */ /* 0x000ea80000300800 */
[----:B0-----:R-:W-:Y:S04]  /*4f520*/  STL.64 [R1+0x13b8], R22 ;  /* 0x0013b81601007387 */ /* 0x001fe80000100a00 */
[----:B------:R0:W-:Y:S04]  /*4f530*/  STL.64 [R1+0x13b0], R20 ;  /* 0x0013b01401007387 */ /* 0x0001e80000100a00 */
[----:B0-----:R-:W4:Y:S04]  /*4f540*/  LDL.LU.64 R20, [R1+0x20] ;  /* 0x0000200001147983 */ /* 0x001f280000300a00 */
[----:B------:R-:W2:Y:S01]  /*4f550*/  LDL.LU.64 R22, [R1+0x28] ;  /* 0x0000280001167983 */ /* 0x000ea20000300a00 */
[----:B------:R-:W-:Y:S01]  /*4f560*/  MOV R4, R11 ;  /* 0x0000000b00047202 */ /* 0x000fe20000000f00 */
[----:B------:R-:W-:Y:S01]  /*4f570*/  IMAD.MOV.U32 R5, RZ, RZ, R10 ;  /* 0x000000ffff057224 */ /* 0x000fe200078e000a */
[----:B------:R-:W-:Y:S01]  /*4f580*/  MOV R6, R3 ;  /* 0x0000000300067202 */ /* 0x000fe20000000f00 */
[----:B------:R-:W-:Y:S01]  /*4f590*/  IMAD.MOV.U32 R7, RZ, RZ, R2 ;  /* 0x000000ffff077224 */ /* 0x000fe200078e0002 */
[----:B--2---:R-:W-:Y:S04]  /*4f5a0*/  STL.64 [R1+0x1490], R22 ;  /* 0x0014901601007387 */ /* 0x004fe80000100a00 */
[----:B----4-:R0:W-:Y:S04]  /*4f5b0*/  STL.64 [R1+0x1488], R20 ;  /* 0x0014881401007387 */ /* 0x0101e80000100a00 */
[----:B0-----:R-:W2:Y:S04]  /*4f5c0*/  LDL.LU R20, [R1+0x5b0] ;  /* 0x0005b00001147983 */ /* 0x001ea80000300800 */
[----:B------:R-:W2:Y:S04]  /*4f5d0*/  LDL.LU R21, [R1+0x5b4] ;  /* 0x0005b40001157983 */ /* 0x000ea80000300800 */
[----:B------:R-:W4:Y:S04]  /*4f5e0*/  LDL.LU R22, [R1+0x5b8] ;  /* 0x0005b80001167983 */ /* 0x000f280000300800 */
[----:B------:R-:W4:Y:S01]  /*4f5f0*/  LDL.LU R23, [R1+0x5bc] ;  /* 0x0005bc0001177983 */ /* 0x000f220000300800 */
[----:B---3--:R-:W-:-:S15]  /*4f600*/  HMMA.16816.F32.BF16 R12, R4, R8, R12 ;  /* 0x00000008040c723c */ /* 0x008fde000004180c */
[----:B------:R-:W-:-:S04]  /*4f610*/  NOP ;  /* 0x0000000000007918 */ /* 0x000fc80000000000 */
[----:B------:R-:W-:Y:S01]  /*4f620*/  MOV R10, R14 ;  /* 0x0000000e000a7202 */ /* 0x000fe20000000f00 */
[----:B------:R-:W-:Y:S01]  /*4f630*/  IMAD.MOV.U32 R11, RZ, RZ, R15 ;  /* 0x000000ffff0b7224 */ /* 0x000fe200078e000f */
[----:B----4-:R-:W-:Y:S04]  /*4f640*/  STL.64 [R1+0x14a0], R22 ;  /* 0x0014a01601007387 */ /* 0x010fe80000100a00 */
[----:B--2---:R0:W-:Y:S04]  /*4f650*/  STL.64 [R1+0x1498], R20 ;  /* 0x0014981401007387 */ /* 0x0041e80000100a00 */
[----:B0-----:R-:W2:Y:S04]  /*4f660*/  LDL.LU.64 R20, [R1+0x40] ;  /* 0x0000400001147983 */ /* 0x001ea80000300a00 */
[----:B------:R-:W2:Y:S04]  /*4f670*/  LDL.LU.64 R22, [R1+0x48] ;  /* 0x0000480001167983 */ /* 0x000ea80000300a00 */
[----:B------:R0:W-:Y:S04]  /*4f680*/  STL.64 [R1+0x410], R12 ;  /* 0x0004100c01007387 */ /* 0x0001e80000100a00 */
[----:B------:R-:W3:Y:S04]  /*4f690*/  LDL.LU.64 R14, [R1+0x1500] ;  /* 0x00150000010e7983 */ /* 0x000ee80000300a00 */
[----:B0-----:R-:W5:Y:S04]  /*4f6a0*/  LDL.LU.64 R12, [R1+0x14f8] ;  /* 0x0014f800010c7983 */ /* 0x001f680000300a00 */
[----:B------:R-:W-:Y:S04]  /*4f6b0*/  STL [R1+0x110c], R11 ;  /* 0x00110c0b01007387 */ /* 0x000fe80000100800 */
[----:B------:R-:W-:Y:S01]  /*4f6c0*/  STL [R1+0x1108], R10 ;  /* 0x0011080a01007387 */ /* 0x000fe20000100800 */
[----:B-----5:R-:W-:-:S15]  /*4f6d0*/  HMMA.16816.F32.BF16 R16, R4, R12, R16 ;  /* 0x0000000c0410723c */ /* 0x020fde0000041810 */
[----:B------:R-:W-:-:S04]  /*4f6e0*/  NOP ;  /* 0x0000000000007918 */ /* 0x000fc80000000000 */
[----:B------:R-:W-:Y:S04]  /*4f6f0*/  STL.64 [R1+0x400], R16 ;  /* 0x0004001001007387 */ /* 0x000fe80000100a00 */
[----:B------:R0:W-:Y:S04]  /*4f700*/  STL.64 [R1+0x408], R18 ;  /* 0x0004081201007387 */ /* 0x0001e80000100a00 */
[----:B0-----:R-:W4:Y:S04]  /*4f710*/  LDL.LU.64 R18, [R1+0x14f0] ;  /* 0x0014f00001127983 */ /* 0x001f280000300a00 */
[----:B------:R-:W5:Y:S04]  /*4f720*/  LDL.LU.64 R16, [R1+0x14e8] ;  /* 0x0014e80001107983 */ /* 0x000f680000300a00 */
[----:B---3--:R-:W-:Y:S04]  /*4f730*/  STL.64 [R1+0x14c0], R14 ;  /* 0x0014c00e01007387 */ /* 0x008fe80000100a00 */
[----:B------:R0:W-:Y:S04]  /*4f740*/  STL.64 [R1+0x14b8], R12 ;  /* 0x0014b80c01007387 */ /* 0x0001e80000100a00 */
[----:B0-----:R-:W2:Y:S04]  /*4f750*/  LDL.LU R12, [R1+0x640] ;  /* 0x00064000010c7983 */ /* 0x001ea80000300800 */
[----:B------:R-:W2:Y:S04]  /*4f760*/  LDL.LU R13, [R1+0x644] ;  /* 0x00064400010d7983 */ /* 0x000ea80000300800 */
[----:B------:R-:W2:Y:S04]  /*4f770*/  LDL.LU R14, [R1+0x648] ;  /* 0x00064800010e7983 */ /* 0x000ea80000300800 */
[----:B------:R-:W2:Y:S01]  /*4f780*/  LDL.LU R15, [R1+0x64c] ;  /* 0x00064c00010f7983 */ /* 0x000ea20000300800 */
[----:B-----5:R-:W-:Y:S03]  /*4f790*/  HMMA.16816.F32.BF16 R4, R4, R16, R24 ;  /* 0x000000100404723c */ /* 0x020fe60000041818 */
[----:B------:R-:W3:Y:S04]  /*4f7a0*/  LDL.LU.64 R26, [R1+0x14e0] ;  /* 0x0014e000011a7983 */ /* 0x000ee80000300a00 */
[----:B------:R-:W3:-:S12]  /*4f7b0*/  LDL.LU.64 R24, [R1+0x14d8] ;  /* 0x0014d80001187983 */ /* 0x000ed80000300a00 */
[----:B------:R-:W-:Y:S01]  /*4f7c0*/  MOV R11, R6 ;  /* 0x00000006000b7202 */ /* 0x000fe20000000f00 */
[----:B------:R0:W-:Y:S01]  /*4f7d0*/  STL.64 [R1+0x3c0], R4 ;  /* 0x0003c00401007387 */ /* 0x0001e20000100a00 */
[----:B------:R-:W-:-:S03]  /*4f7e0*/  IMAD.MOV.U32 R10, RZ, RZ, R7 ;  /* 0x000000ffff0a7224 */ /* 0x000fc600078e0007 */
[----:B------:R-:W5:Y:S04]  /*4f7f0*/  LDL.LU.64 R6, [R1+0x14d0] ;  /* 0x0014d00001067983 */ /* 0x000f680000300a00 */
[----:B0-----:R-:W3:Y:S04]  /*4f800*/  LDL.LU.64 R4, [R1+0x14c8] ;  /* 0x0014c80001047983 */ /* 0x001ee80000300a00 */
[----:B----4-:R-:W-:Y:S04]  /*4f810*/  STL.64 [R1+0x14b0], R18 ;  /* 0x0014b01201007387 */ /* 0x010fe80000100a00 */
[----:B------:R0:W-:Y:S04]  /*4f820*/  STL.64 [R1+0x14a8], R16 ;  /* 0x0014a81001007387 */ /* 0x0001e80000100a00 */
[----:B0-----:R-:W4:Y:S04]  /*4f830*/  LDL.LU R16, [R1+0x630] ;  /* 0x0006300001107983 */ /* 0x001f280000300800 */
[----:B------:R-:W4:Y:S04]  /*4f840*/  LDL.LU R17, [R1+0x634] ;  /* 0x0006340001117983 */ /* 0x000f280000300800 */
[----:B------:R-:W4:Y:S04]  /*4f850*/  LDL.LU R18, [R1+0x638] ;  /* 0x0006380001127983 */ /* 0x000f280000300800 */
[----:B------:R-:W4:Y:S04]  /*4f860*/  LDL.LU R19, [R1+0x63c] ;  /* 0x00063c0001137983 */ /* 0x000f280000300800 */
[----:B------:R-:W-:Y:S04]  /*4f870*/  STL [R1+0x12c8], R10 ;  /* 0x0012c80a01007387 */ /* 0x000fe80000100800 */
[----:B------:R-:W-:Y:S01]  /*4f880*/  STL [R1+0x12c4], R11 ;  /* 0x0012c40b01007387 */ /* 0x000fe20000100800 */
[C---:B--2---:R-:W-:Y:S08]  /*4f890*/  HMMA.16816.F32.BF16 R12, R20.reuse, R8, R12 ;  /* 0x00000008140c723c */ /* 0x044ff0000004180c */
[----:B---3--:R-:W-:-:S15]  /*4f8a0*/  HMMA.16816.F32.BF16 R24, R20, R4, R24 ;  /* 0x000000041418723c */ /* 0x008fde0000041818 */
[----:B------:R-:W-:-:S04]  /*4f8b0*/  NOP ;  /* 0x0000000000007918 */ /* 0x000fc80000000000 */
[----:B------:R-:W-:Y:S04]  /*4f8c0*/  STL.64 [R1+0x3b0], R24 ;  /* 0x0003b01801007387 */ /* 0x000fe80000100a00 */
[----:B------:R-:W-:Y:S04]  /*4f8d0*/  STL.64 [R1+0x3b8], R26 ;  /* 0x0003b81a01007387 */ /* 0x000fe80000100a00 */
[----:B------:R-:W0:Y:S04]  /*4f8e0*/  LDSM.16.M88.4 R24, [R0+UR5+0x53800] ;  /* 0x053800050018783b */ /* 0x000e280008000200 */
[----:B0-----:R-:W-:Y:S04]  /*4f8f0*/  STL.64 [R1+0x1378], R26 ;  /* 0x0013781a01007387 */ /* 0x001fe80000100a00 */
[----:B------:R0:W-:Y:S04]  /*4f900*/  STL.64 [R1+0x1370], R24 ;  /* 0x0013701801007387 */ /* 0x0001e80000100a00 */
[----:B0-----:R-:W2:Y:S04]  /*4f910*/  LDL.LU R24, [R1+0x320] ;  /* 0x0003200001187983 */ /* 0x001ea80000300800 */
[----:B------:R-:W2:Y:S04]  /*4f920*/  LDL.LU R25, [R1+0x324] ;  /* 0x0003240001197983 */ /* 0x000ea80000300800 */
[----:B------:R-:W2:Y:S04]  /*4f930*/  LDL.LU R26, [R1+0x328] ;  /* 0x00032800011a7983 */ /* 0x000ea80000300800 */
[----:B------:R-:W2:Y:S04]  /*4f940*/  LDL.LU R27, [R1+0x32c] ;  /* 0x00032c00011b7983 */ /* 0x000ea80000300800 */
[----:B------:R-:W-:Y:S04]  /*4f950*/  STL.64 [R1+0x3a0], R12 ;  /* 0x0003a00c01007387 */ /* 0x000fe80000100a00 */
[----:B------:R0:W-:Y:S04]  /*4f960*/  STL.64 [R1+0x3a8], R14 ;  /* 0x0003a80e01007387 */ /* 0x0001e80000100a00 */
[----:B0-----:R-:W3:Y:S04]  /*4f970*/  LDL.LU.64 R14, [R1+0x14c0] ;  /* 0x0014c000010e7983 */ /* 0x001ee80000300a00 */
[----:B------:R-:W4:Y:S01]  /*4f980*/  LDL.LU.64 R12, [R1+0x14b8] ;  /* 0x0014b800010c7983 */ /* 0x000f220000300a00 */
[----:B------:R-:W-:Y:S01]  /*4f990*/  MOV R3, R22 ;  /* 0x0000001600037202 */ /* 0x000fe20000000f00 */
[----:B------:R-:W-:Y:S01]  /*4f9a0*/  IMAD.MOV.U32 R2, RZ, RZ, R23 ;  /* 0x000000ffff027224 */ /* 0x000fe200078e0017 */
[----:B------:R-:W-:Y:S01]  /*4f9b0*/  MOV R11, R20 ;  /* 0x00000014000b7202 */ /* 0x000fe20000000f00 */
[----:B------:R-:W-:Y:S01]  /*4f9c0*/  IMAD.MOV.U32 R10, RZ, RZ, R21 ;  /* 0x000000ffff0a7224 */ /* 0x000fe200078e0015 */
[----:B----4-:R-:W-:-:S15]  /*4f9d0*/  HMMA.16816.F32.BF16 R16, R20, R12, R16 ;  /* 0x0000000c1410723c */ /* 0x010fde0000041810 */
[----:B------:R-:W-:-:S04]  /*4f9e0*/  NOP ;  /* 0x0000000000007918 */ /* 0x000fc80000000000 */
[----:B------:R-:W-:Y:S04]  /*4f9f0*/  STL.64 [R1+0x390], R16 ;  /* 0x0003901001007387 */ /* 0x000fe80000100a00 */
[----:B------:R0:W-:Y:S04]  /*4fa00*/  STL.64 [R1+0x398], R18 ;  /* 0x0003981201007387 */ /* 0x0001e80000100a00 */
[----:B0-----:R-:W4:Y:S04]  /*4fa10*/  LDL.LU.64 R18, [R1+0x14b0] ;  /* 0x0014b00001127983 */ /* 0x001f280000300a00 */
[----:B------:R-:W2:Y:S04]  /*4fa20*/  LDL.LU.64 R16, [R1+0x14a8] ;  /* 0x0014a80001107983 */ /* 0x000ea80000300a00 */
[----:B------:R-:W2:Y:S04]  /*4fa30*/  LDL.LU.64 R22, [R1+0x14a0] ;  /* 0x0014a00001167983 */ /* 0x000ea80000300a00 */
[----:B------:R-:W2:Y:S04]  /*4fa40*/  LDL.LU.64 R20, [R1+0x1498] ;  /* 0x0014980001147983 */ /* 0x000ea80000300a00 */
[----:B---3--:R0:W-:Y:S04]  /*4fa50*/  STL.64 [R1+0x1480], R14 ;  /* 0x0014800e01007387 */ /* 0x0081e80000100a00 */
[----:B------:R1:W-:Y:S01]  /*4fa60*/  STL.64 [R1+0x1478], R12 ;  /* 0x0014780c01007387 */ /* 0x0003e20000100a00 */
[----:B0-----:R-:W-:-:S02]  /*4fa70*/  MOV R14, R3 ;  /* 0x00000003000e7202 */ /* 0x001fc40000000f00 */
[----:B-1----:R-:W-:Y:S01]  /*4fa80*/  MOV R12, R11 ;  /* 0x0000000b000c7202 */ /* 0x002fe20000000f00 */
[----:B------:R-:W-:Y:S02]  /*4fa90*/  IMAD.MOV.U32 R13, RZ, RZ, R10 ;  /* 0x000000ffff0d7224 */ /* 0x000fe400078e000a */
[----:B------:R-:W-:-:S07]  /*4faa0*/  IMAD.MOV.U32 R15, RZ, RZ, R2 ;  /* 0x000000ffff0f7224 */ /* 0x000fce00078e0002 */
[----:B--2---:R-:W-:Y:S01]  /*4fab0*/  HMMA.16816.F32.BF16 R12, R12, R16, R20 ;  /* 0x000000100c0c723c */ /* 0x004fe20000041814 */
[----:B------:R-:W2:Y:S04]  /*4fac0*/  LDL.LU.64 R22, [R1+0x1490] ;  /* 0x0014900001167983 */ /* 0x000ea80000300a00 */
[----:B------:R-:W2:Y:S04]  /*4fad0*/  LDL.LU.64 R20, [R1+0x1488] ;  /* 0x0014880001147983 */ /* 0x000ea80000300a00 */
[----:B------:R-:W-:Y:S10]  /*4fae0*/  STL.64 [R1+0x1470], R16 ;  /* 0x0014701001007387 */ /* 0x000ff40000100a00 */
[----:B------:R-:W-:Y:S04]  /*4faf0*/  STL.64 [R1+0x330], R12 ;  /* 0x0003300c01007387 */ /* 0x000fe80000100a00 */
[----:B------:R2:W-:Y:S02]  /*4fb00*/  STL.64 [R1+0x338], R14 ;  /* 0x0003380e01007387 */ /* 0x0005e40000100a00 */
[----:B--2---:R-:W-:Y:S01]  /*4fb10*/  HMMA.16816.F32.BF16 R12, R20, R4, R24 ;  /* 0x00000004140c723c */ /* 0x004fe20000041818 */
[----:B------:R-:W-:Y:S01]  /*4fb20*/  MOV R11, R20 ;  /* 0x00000014000b7202 */ /* 0x000fe20000000f00 */
[----:B------:R-:W-:Y:S01]  /*4fb30*/  IMAD.MOV.U32 R10, RZ, RZ, R21 ;  /* 0x000000ffff0a7224 */ /* 0x000fe200078e0015 */
[----:B------:R-:W-:Y:S01]  /*4fb40*/  MOV R3, R22 ;  /* 0x0000001600037202 */ /* 0x000fe20000000f00 */
[----:B------:R-:W-:-:S15]  /*4fb50*/  IMAD.MOV.U32 R2, RZ, RZ, R23 ;  /* 0x000000ffff027224 */ /* 0x000fde00078e0017 */
[----:B------:R-:W-:Y:S04]  /*4fb60*/  STL.64 [R1+0x320], R12 ;  /* 0x0003200c01007387 */ /* 0x000fe80000100a00 */
[----:B------:R-:W-:Y:S04]  /*4fb70*/  STL.64 [R1+0x328], R14 ;  /* 0x0003280e01007387 */ /* 0x000fe80000100a00 */
[----:B-----5:R-:W-:Y:S04]  /*4fb80*/  STL.64 [R1+0x1458], R6 ;  /* 0x0014580601007387 */ /* 0x020fe80000100a00 */
[----:B------:R-:W-:Y:S04]  /*4fb90*/  STL.64 [R1+0x1450], R4 ;  /* 0x0014500401007387 */ /* 0x000fe80000100a00 */
[----:B------:R-:W2:Y:S04]  /*4fba0*/  LDL.LU R24, [R1+0x360] ;  /* 0x0003600001187983 */ /* 0x000ea80000300800 */
[----:B------:R-:W2:Y:S04]  /*4fbb0*/  LDL.LU R25, [R1+0x364] ;  /* 0x0003640001197983 */ /* 0x000ea80000300800 */
[----:B------:R-:W3:Y:S04]  /*4fbc0*/  LDL.LU R26, [R1+0x368] ;  /* 0x00036800011a7983 */ /* 0x000ee80000300800 */
[----:B------:R-:W3:Y:S04]  /*4fbd0*/  LDL.LU R27, [R1+0x36c] ;  /* 0x00036c00011b7983 */ /* 0x000ee80000300800 */
[----:B------:R-:W5:Y:S04]  /*4fbe0*/  LDL.LU R20, [R1] ;  /* 0x0000000001147983 */ /* 0x000f680000300800 */
[----:B------:R-:W5:Y:S04]  /*4fbf0*/  LDL.LU R21, [R1+0x4] ;  /* 0x0000040001157983 */ /* 0x000f680000300800 */
[----:B------:R-:W2:Y:S04]  /*4fc00*/  LDL.LU R22, [R1+0x8] ;  /* 0x0000080001167983 */ /* 0x000ea80000300800 */
[----:B------:R-:W2:Y:S04]  /*4fc10*/  LDL.LU R23, [R1+0xc] ;  /* 0x00000c0001177983 */ /* 0x000ea80000300800 */
[----:B--2---:R-:W-:Y:S04]  /*4fc20*/  STL.64 [R1+0x1408], R22 ;  /* 0x0014081601007387 */ /* 0x004fe80000100a00 */
[----:B-----5:R-:W-:Y:S04]  /*4fc30*/  STL.64 [R1+0x1400], R20 ;  /* 0x0014001401007387 */ /* 0x020fe80000100a00 */
        /* <DEDUP_REMOVED lines=12> */
[----:B----4-:R-:W-:Y:S01]  /*4fd00*/  MOV R22, R19 ;  /* 0x0000001300167202 */ /* 0x010fe20000000f00 */
[----:B------:R-:W-:-:S02]  /*4fd10*/  IMAD.MOV.U32 R23, RZ, RZ, R18 ;  /* 0x000000ffff177224 */ /* 0x000fc400078e0012 */
        /* <DEDUP_REMOVED lines=8> */
[----:B------:R-:W-:Y:S04]  /*4fda0*/  STL.64 [R1+0x1468], R22 ;  /* 0x0014681601007387 */ /* 0x000fe80000100a00 */
[----:B------:R-:W-:Y:S04]  /*4fdb0*/  STL.64 [R1+0x1460], R20 ;  /* 0x0014601401007387 */ /* 0x000fe80000100a00 */
        /* <DEDUP_REMOVED lines=65> */
[----:B------:R-:W-:Y:S04]  /*501d0*/  STL.64 [R1+0x310], R12 ;  /* 0x0003100c01007387 */ /* 0x000fe80000100a00 */
[----:B------:R-:W-:Y:S04]  /*501e0*/  STL.64 [R1+0x318], R14 ;  /* 0x0003180e01007387 */ /* 0x000fe80000100a00 */
[----:B------:R-:W0:Y:S02]  /*501f0*/  LDSM.16.M88.4 R12, [R0+UR5+0x54000] ;  /* 0x05400005000c783b */ /* 0x000e240008000200 */
[----:B0-----:R-:W-:Y:S01]  /*50200*/  MOV R11, R14 ;  /* 0x0000000e000b7202 */ /* 0x001fe20000000f00 */
[----:B------:R-:W-:Y:S01]  /*50210*/  IMAD.MOV.U32 R10, RZ, RZ, R15 ;  /* 0x000000ffff0a7224 */ /* 0x000fe200078e000f */
[----:B------:R-:W-:Y:S01]  /*50220*/  MOV R29, R12 ;  /* 0x0000000c001d7202 */ /* 0x000fe20000000f00 */
[----:B------:R-:W-:Y:S01]  /*50230*/  IMAD.MOV.U32 R28, RZ, RZ, R13 ;  /* 0x000000ffff1c7224 */ /* 0x000fe200078e000d */
[----:B------:R-:W3:Y:S04]  /*50240*/  LDL.LU.64 R14, [R1+0x1480] ;  /* 0x00148000010e7983 */ /* 0x000ee80000300a00 */
[----:B------:R-:W4:Y:S02]  /*50250*/  LDL.LU.64 R12, [R1+0x1478] ;  /* 0x00147800010c7983 */ /* 0x000f240000300a00 */
[----:B----4-:R-:W-:-:S15]  /*50260*/  HMMA.16816.F32.BF16 R16, R4, R12, R16 ;  /* 0x0000000c0410723c */ /* 0x010fde0000041810 */
[----:B------:R-:W-:-:S04]  /*50270*/  NOP ;  /* 0x0000000000007918 */ /* 0x000fc80000000000 */
[----:B------:R0:W-:Y:S04]  /*50280*/  STL.64 [R1+0x300], R16 ;  /* 0x0003001001007387 */ /* 0x0001e80000100a00 */
[----:B------:R-:W-:Y:S04]  /*50290*/  STL.64 [R1+0x308], R18 ;  /* 0x0003081201007387 */ /* 0x000fe80000100a00 */
[----:B0-----:R-:W5:Y:S02]  /*502a0*/  LDL.LU.64 R16, [R1+0x1470] ;  /* 0x0014700001107983 */ /* 0x001f640000300a00 */
[----:B-----5:R-:W-:Y:S02]  /*502b0*/  HMMA.16816.F32.BF16 R4, R4, R16, R20 ;  /* 0x000000100404723c */ /* 0x020fe40000041814 */
[----:B------:R-:W2:Y:S04]  /*502c0*/  LDL.LU.64 R22, [R1+0x1468] ;  /* 0x0014680001167983 */ /* 0x000ea80000300a00 */
[----:B------:R-:W2:-:S13]  /*502d0*/  LDL.LU.64 R20, [R1+0x1460] ;  /* 0x0014600001147983 */ /* 0x000e9a0000300a00 */
[----:B------:R-:W-:Y:S04]  /*502e0*/  STL.64 [R1+0x270], R4 ;  /* 0x0002700401007387 */ /* 0x000fe80000100a00 */
[----:B------:R0:W-:Y:S04]  /*502f0*/  STL.64 [R1+0x278], R6 ;  /* 0x0002780601007387 */ /* 0x0001e80000100a00 */
[----:B0-----:R-:W4:Y:S04]  /*50300*/  LDL.LU.64 R6, [R1+0x1458] ;  /* 0x0014580001067983 */ /* 0x001f280000300a00 */
        /* <DEDUP_REMOVED lines=60> */
[----:B------:R-:W-:Y:S04]  /*506d0*/  STL.64 [R1+0x188], R26 ;  /* 0x0001881a01007387 */ /* 0x000fe80000100a00 */
[----:B------:R-:W0:Y:S02]  /*506e0*/  LDSM.16.M88.4 R24, [R0+UR5+0x54800] ;  /* 0x054800050018783b */ /* 0x000e240008000200 */
[----:B0-----:R-:W-:Y:S01]  /*506f0*/  MOV R3, R26 ;  /* 0x0000001a00037202 */ /* 0x001fe20000000f00 */
[----:B------:R-:W-:Y:S01]  /*50700*/  IMAD.MOV.U32 R2, RZ, RZ, R27 ;  /* 0x000000ffff027224 */ /* 0x000fe200078e001b */
[----:B------:R-:W-:Y:S01]  /*50710*/  MOV R19, R24 ;  /* 0x0000001800137202 */ /* 0x000fe20000000f00 */
[----:B------:R-:W-:Y:S01]  /*50720*/  IMAD.MOV.U32 R18, RZ, RZ, R25 ;  /* 0x000000ffff127224 */ /* 0x000fe200078e0019 */
[----:B------:R-:W2:Y:S04]  /*50730*/  LDL.LU.64 R26, [R1+0x1398] ;  /* 0x00139800011a7983 */ /* 0x000ea80000300a00 */
[----:B------:R-:W2:Y:S02]  /*50740*/  LDL.LU.64 R24, [R1+0x1390] ;  /* 0x0013900001187983 */ /* 0x000ea40000300a00 */
[----:B--2---:R-:W-:-:S15]  /*50750*/  HMMA.16816.F32.BF16 R24, R20, R12, R24 ;  /* 0x0000000c1418723c */ /* 0x004fde0000041818 */
[----:B------:R-:W-:-:S04]  /*50760*/  NOP ;  /* 0x0000000000007918 */ /* 0x000fc80000000000 */
[----:B------:R-:W-:Y:S04]  /*50770*/  STL.64 [R1+0x170], R24 ;  /* 0x0001701801007387 */ /* 0x000fe80000100a00 */
[----:B------:R0:W-:Y:S04]  /*50780*/  STL.64 [R1+0x178], R26 ;  /* 0x0001781a01007387 */ /* 0x0001e80000100a00 */
[----:B0-----:R-:W2:Y:S04]  /*50790*/  LDL.LU.64 R26, [R1+0x1388] ;  /* 0x00138800011a7983 */ /* 0x001ea80000300a00 */
[----:B------:R-:W2:Y:S04]  /*507a0*/  LDL.LU.64 R24, [R1+0x1380] ;  /* 0x0013800001187983 */ /* 0x000ea80000300a00 */
[----:B---3--:R-:W-:Y:S04]  /*507b0*/  STL.64 [R1+0x1368], R14 ;  /* 0x0013680e01007387 */ /* 0x008fe80000100a00 */
[----:B------:R0:W-:Y:S04]  /*507c0*/  STL.64 [R1+0x1360], R12 ;  /* 0x0013600c01007387 */ /* 0x0001e80000100a00 */
[----:B0-----:R-:W3:Y:S04]  /*507d0*/  LDL.LU R12, [R1+0x350] ;  /* 0x00035000010c7983 */ /* 0x001ee80000300800 */
[----:B------:R-:W3:Y:S04]  /*507e0*/  LDL.LU R13, [R1+0x354] ;  /* 0x00035400010d7983 */ /* 0x000ee80000300800 */
[----:B------:R-:W3:Y:S04]  /*507f0*/  LDL.LU R14, [R1+0x358] ;  /* 0x00035800010e7983 */ /* 0x000ee80000300800 */
[----:B------:R-:W3:Y:S01]  /*50800*/  LDL.LU R15, [R1+0x35c] ;  /* 0x00035c00010f7983 */ /* 0x000ee20000300800 */
[----:B--2---:R-:W-:Y:S03]  /*50810*/  HMMA.16816.F32.BF16 R20, R20, R16, R24 ;  /* 0x000000101414723c */ /* 0x004fe60000041818 */
[----:B------:R-:W3:Y:S04]  /*50820*/  LDL.LU.64 R26, [R1+0x1378] ;  /* 0x00137800011a7983 */ /* 0x000ee80000300a00 */
[----:B------:R-:W3:Y:S04]  /*50830*/  LDL.LU.64 R24, [R1+0x1370] ;  /* 0x0013700001187983 */ /* 0x000ee80000300a00 */
[----:B------:R-:W-:Y:S04]  /*50840*/  STL.64 [R1+0x1358], R18 ;  /* 0x0013581201007387 */ /* 0x000fe80000100a00 */
[----:B------:R3:W-:Y:S04]  /*50850*/  STL.64 [R1+0x1350], R16 ;  /* 0x0013501001007387 */ /* 0x0007e80000100a00 */
[----:B------:R-:W-:Y:S04]  /*50860*/  STL.64 [R1+0x120], R20 ;  /* 0x0001201401007387 */ /* 0x000fe80000100a00 */
[----:B------:R-:W-:Y:S01]  /*50870*/  STL.64 [R1+0x128], R22 ;  /* 0x0001281601007387 */ /* 0x000fe20000100a00 */
[----:B---3--:R-:W-:Y:S03]  /*50880*/  HMMA.16816.F32.BF16 R16, R24, R4, R12 ;  /* 0x000000041810723c */ /* 0x008fe6000004180c */
[----:B------:R-:W2:-:S15]  /*50890*/  LDL.LU R12, [R1+0x340] ;  /* 0x00034000010c7983 */ /* 0x000e9e0000300800 */
[----:B------:R-:W-:Y:S01]  /*508a0*/  NOP ;  /* 0x0000000000007918 */ /* 0x000fe20000000000 */
[----:B------:R0:W-:Y:S04]  /*508b0*/  STL.64 [R1+0x110], R16 ;  /* 0x0001101001007387 */ /* 0x0001e80000100a00 */
[----:B------:R1:W-:Y:S04]  /*508c0*/  STL.64 [R1+0x118], R18 ;  /* 0x0001181201007387 */ /* 0x0003e80000100a00 */
[----:B------:R-:W2:Y:S04]  /*508d0*/  LDL.LU R13, [R1+0x344] ;  /* 0x00034400010d7983 */ /* 0x000ea80000300800 */
[----:B------:R-:W2:Y:S04]  /*508e0*/  LDL.LU R14, [R1+0x348] ;  /* 0x00034800010e7983 */ /* 0x000ea80000300800 */
[----:B------:R-:W2:Y:S04]  /*508f0*/  LDL.LU R15, [R1+0x34c] ;  /* 0x00034c00010f7983 */ /* 0x000ea80000300800 */
[----:B0-----:R-:W3:Y:S04]  /*50900*/  LDL.LU R16, [R1+0x2d0] ;  /* 0x0002d00001107983 */ /* 0x001ee80000300800 */
[----:B------:R-:W3:Y:S04]  /*50910*/  LDL.LU R17, [R1+0x2d4] ;  /* 0x0002d40001117983 */ /* 0x000ee80000300800 */
[----:B-1----:R-:W3:Y:S04]  /*50920*/  LDL.LU R18, [R1+0x2d8] ;  /* 0x0002d80001127983 */ /* 0x002ee80000300800 */
[----:B------:R-:W3:Y:S04]  /*50930*/  LDL.LU R19, [R1+0x2dc] ;  /* 0x0002dc0001137983 */ /* 0x000ee80000300800 */
[----:B----4-:R-:W-:Y:S04]  /*50940*/  STL.64 [R1+0x1348], R6 ;  /* 0x0013480601007387 */ /* 0x010fe80000100a00 */
[----:B------:R0:W-:Y:S04]  /*50950*/  STL.64 [R1+0x1340], R4 ;  /* 0x0013400401007387 */ /* 0x0001e80000100a00 */
[----:B------:R-:W4:Y:S04]  /*50960*/  LDL.LU R20, [R1+0x4e0] ;  /* 0x0004e00001147983 */ /* 0x000f280000300800 */
[----:B------:R-:W4:Y:S04]  /*50970*/  LDL.LU R21, [R1+0x4e4] ;  /* 0x0004e40001157983 */ /* 0x000f280000300800 */
[----:B------:R-:W5:Y:S04]  /*50980*/  LDL.LU R22, [R1+0x4e8] ;  /* 0x0004e80001167983 */ /* 0x000f680000300800 */
[----:B------:R-:W5:Y:S04]  /*50990*/  LDL.LU R23, [R1+0x4ec] ;  /* 0x0004ec0001177983 */ /* 0x000f680000300800 */
[----:B0-----:R-:W2:Y:S04]  /*509a0*/  LDL.LU R4, [R1+0x2a0] ;  /* 0x0002a00001047983 */ /* 0x001ea80000300800 */
[----:B------:R-:W2:Y:S04]  /*509b0*/  LDL.LU R5, [R1+0x2a4] ;  /* 0x0002a40001057983 */ /* 0x000ea80000300800 */
[----:B------:R-:W2:Y:S04]  /*509c0*/  LDL.LU R6, [R1+0x2a8] ;  /* 0x0002a80001067983 */ /* 0x000ea80000300800 */
[----:B------:R-:W2:Y:S04]  /*509d0*/  LDL.LU R7, [R1+0x2ac] ;  /* 0x0002ac0001077983 */ /* 0x000ea80000300800 */
[----:B-----5:R-:W-:Y:S04]  /*509e0*/  STL.64 [R1+0x12e0], R22 ;  /* 0x0012e01601007387 */ /* 0x020fe80000100a00 */
[----:B----4-:R0:W-:Y:S04]  /*509f0*/  STL.64 [R1+0x12d8], R20 ;  /* 0x0012d81401007387 */ /* 0x0101e80000100a00 */
[----:B0-----:R-:W4:Y:S04]  /*50a00*/  LDL.LU R20, [R1+0x4f0] ;  /* 0x0004f00001147983 */ /* 0x001f280000300800 */
[----:B------:R-:W4:Y:S04]  /*50a10*/  LDL.LU R21, [R1+0x4f4] ;  /* 0x0004f40001157983 */ /* 0x000f280000300800 */
[----:B------:R-:W5:Y:S04]  /*50a20*/  LDL.LU R22, [R1+0x4f8] ;  /* 0x0004f80001167983 */ /* 0x000f680000300800 */
[----:B------:R-:W5:Y:S01]  /*50a30*/  LDL.LU R23, [R1+0x4fc] ;  /* 0x0004fc0001177983 */ /* 0x000f620000300800 */
[----:B--2---:R-:W-:Y:S03]  /*50a40*/  HMMA.16816.F32.BF16 R12, R24, R8, R12 ;  /* 0x00000008180c723c */ /* 0x004fe6000004180c */
[----:B-----5:R-:W-:Y:S04]  /*50a50*/  STL.64 [R1+0x12f0], R22 ;  /* 0x0012f01601007387 */ /* 0x020fe80000100a00 */
[----:B----4-:R0:W-:Y:S04]  /*50a60*/  STL.64 [R1+0x12e8], R20 ;  /* 0x0012e81401007387 */ /* 0x0101e80000100a00 */
[----:B0-----:R-:W2:Y:S04]  /*50a70*/  LDL.LU R20, [R1+0x3f0] ;  /* 0x0003f00001147983 */ /* 0x001ea80000300800 */
[----:B------:R-:W2:Y:S04]  /*50a80*/  LDL.LU R21, [R1+0x3f4] ;  /* 0x0003f40001157983 */ /* 0x000ea80000300800 */
[----:B------:R-:W4:Y:S04]  /*50a90*/  LDL.LU R22, [R1+0x3f8] ;  /* 0x0003f80001167983 */ /* 0x000f280000300800 */
[----:B------:R-:W4:Y:S04]  /*50aa0*/  LDL.LU R23, [R1+0x3fc] ;  /* 0x0003fc0001177983 */ /* 0x000f280000300800 */
[----:B----4-:R-:W-:Y:S04]  /*50ab0*/  STL.64 [R1+0x1300], R22 ;  /* 0x0013001601007387 */ /* 0x010fe80000100a00 */
[----:B--2---:R-:W-:Y:S04]  /*50ac0*/  STL.64 [R1+0x12f8], R20 ;  /* 0x0012f81401007387 */ /* 0x004fe80000100a00 */
[----:B------:R-:W-:Y:S04]  /*50ad0*/  STL.64 [R1+0x100], R12 ;  /* 0x0001000c01007387 */ /* 0x000fe80000100a00 */
[----:B------:R0:W-:Y:S04]  /*50ae0*/  STL.64 [R1+0x108], R14 ;  /* 0x0001080e01007387 */ /* 0x0001e80000100a00 */
[----:B0-----:R-:W2:Y:S04]  /*50af0*/  LDL.LU.64 R14, [R1+0x1368] ;  /* 0x00136800010e7983 */ /* 0x001ea80000300a00 */
[----:B------:R-:W3:Y:S04]  /*50b00*/  LDL.LU.64 R12, [R1+0x1360] ;  /* 0x00136000010c7983 */ /* 0x000ee80000300a00 */
[----:B------:R0:W-:Y:S01]  /*50b10*/  STL.64 [R1+0x1338], R8 ;  /* 0x0013380801007387 */ /* 0x0001e20000100a00 */
[----:B------:R-:W-:Y:S01]  /*50b20*/  IMAD.MOV.U32 R23, RZ, RZ, R10 ;  /* 0x000000ffff177224 */ /* 0x000fe200078e000a */
[----:B------:R-:W-:-:S02]  /*50b30*/  MOV R22, R11 ;  /* 0x0000000b00167202 */ /* 0x000fc40000000f00 */
        /* <DEDUP_REMOVED lines=9> */
[----:B------:R-:W5:Y:S04]  /*50bd0*/  LDL.LU.64 R16, [R1+0x1350] ;  /* 0x0013500001107983 */ /* 0x000f680000300a00 */
[----:B--2---:R-:W-:Y:S04]  /*50be0*/  STL.64 [R1+0x1330], R14 ;  /* 0x0013300e01007387 */ /* 0x004fe80000100a00 */
[----:B------:R0:W-:Y:S04]  /*50bf0*/  STL.64 [R1+0x1328], R12 ;  /* 0x0013280c01007387 */ /* 0x0001e80000100a00 */
[----:B0-----:R-:W2:Y:S04]  /*50c00*/  LDL.LU R12, [R1+0x2b0] ;  /* 0x0002b000010c7983 */ /* 0x001ea80000300800 */
[----:B------:R-:W2:Y:S04]  /*50c10*/  LDL.LU R13, [R1+0x2b4] ;  /* 0x0002b400010d7983 */ /* 0x000ea80000300800 */
[----:B------:R-:W2:Y:S04]  /*50c20*/  LDL.LU R14, [R1+0x2b8] ;  /* 0x0002b800010e7983 */ /* 0x000ea80000300800 */
[----:B------:R-:W2:Y:S01]  /*50c30*/  LDL.LU R15, [R1+0x2bc] ;  /* 0x0002bc00010f7983 */ /* 0x000ea20000300800 */
[----:B-----5:R-:W-:Y:S01]  /*50c40*/  HMMA.16816.F32.BF16 R4, R24, R16, R4 ;  /* 0x000000101804723c */ /* 0x020fe20000041804 */
[----:B------:R-:W-:Y:S01]  /*50c50*/  MOV R26, R3 ;  /* 0x00000003001a7202 */ /* 0x000fe20000000f00 */
[----:B------:R-:W-:Y:S01]  /*50c60*/  IMAD.MOV.U32 R27, RZ, RZ, R2 ;  /* 0x000000ffff1b7224 */ /* 0x000fe200078e0002 */
[----:B---3--:R-:W-:Y:S01]  /*50c70*/  MOV R24, R19 ;  /* 0x0000001300187202 */ /* 0x008fe20000000f00 */
[----:B------:R-:W-:-:S15]  /*50c80*/  IMAD.MOV.U32 R25, RZ, RZ, R18 ;  /* 0x000000ffff197224 */ /* 0x000fde00078e0012 */
[----:B------:R-:W-:Y:S04]  /*50c90*/  STL.64 [R1+0x1f0], R4 ;  /* 0x0001f00401007387 */ /* 0x000fe80000100a00 */
[----:B------:R-:W-:Y:S04]  /*50ca0*/  STL.64 [R1+0x1f8], R6 ;  /* 0x0001f80601007387 */ /* 0x000fe80000100a00 */
[----:B------:R-:W-:Y:S04]  /*50cb0*/  STL.64 [R1+0x1310], R26 ;  /* 0x0013101a01007387 */ /* 0x000fe80000100a00 */
[----:B------:R0:W-:Y:S04]  /*50cc0*/  STL.64 [R1+0x1308], R24 ;  /* 0x0013081801007387 */ /* 0x0001e80000100a00 */
[----:B------:R-:W1:Y:S04]  /*50cd0*/  LDSM.16.M88.4 R4, [R0+UR5+0x55000] ;  /* 0x055000050004783b */ /* 0x000e680008000200 */
[----:B0-----:R-:W3:Y:S04]  /*50ce0*/  LDL.LU R24, [R1+0x280] ;  /* 0x0002800001187983 */ /* 0x001ee80000300800 */
[----:B------:R-:W3:Y:S04]  /*50cf0*/  LDL.LU R25, [R1+0x284] ;  /* 0x0002840001197983 */ /* 0x000ee80000300800 */
[----:B------:R-:W5:Y:S04]  /*50d00*/  LDL.LU R26, [R1+0x288] ;  /* 0x00028800011a7983 */ /* 0x000f680000300800 */
[----:B------:R-:W5:Y:S01]  /*50d10*/  LDL.LU R27, [R1+0x28c] ;  /* 0x00028c00011b7983 */ /* 0x000f620000300800 */
[----:B-1----:R-:W-:Y:S01]  /*50d20*/  IMAD.MOV.U32 R3, RZ, RZ, R6 ;  /* 0x000000ffff037224 */ /* 0x002fe200078e0006 */
[----:B------:R-:W-:-:S02]  /*50d30*/  MOV R2, R7 ;  /* 0x0000000700027202 */ /* 0x000fc40000000f00 */
[----:B------:R-:W-:Y:S01]  /*50d40*/  MOV R19, R5 ;  /* 0x0000000500137202 */ /* 0x000fe20000000f00 */
[----:B-----5:R-:W-:Y:S04]  /*50d50*/  STL.64 [R1+0x1320], R26 ;  /* 0x0013201a01007387 */ /* 0x020fe80000100a00 */
[----:B---3--:R0:W-:Y:S04]  /*50d60*/  STL.64 [R1+0x1318], R24 ;  /* 0x0013181801007387 */ /* 0x0081e80000100a00 */
[----:B0-----:R-:W3:Y:S04]  /*50d70*/  LDL.LU R24, [R1+0x290] ;  /* 0x0002900001187983 */ /* 0x001ee80000300800 */
[----:B------:R-:W3:Y:S04]  /*50d80*/  LDL.LU R25, [R1+0x294] ;  /* 0x0002940001197983 */ /* 0x000ee80000300800 */
[----:B------:R-:W3:Y:S04]  /*50d90*/  LDL.LU R26, [R1+0x298] ;  /* 0x00029800011a7983 */ /* 0x000ee80000300800 */
[----:B------:R-:W3:Y:S04]  /*50da0*/  LDL.LU R27, [R1+0x29c] ;  /* 0x00029c00011b7983 */ /* 0x000ee80000300800 */
[----:B------:R0:W-:Y:S04]  /*50db0*/  STL [R1+0x20], R4 ;  /* 0x0000200401007387 */ /* 0x0001e80000100800 */
[----:B------:R-:W5:Y:S04]  /*50dc0*/  LDL.LU.64 R6, [R1+0x1348] ;  /* 0x0013480001067983 */ /* 0x000f680000300a00 */
[----:B0-----:R-:W4:Y:S01]  /*50dd0*/  LDL.LU.64 R4, [R1+0x1340] ;  /* 0x0013400001047983 */ /* 0x001f220000300a00 */
[----:B------:R-:W-:Y:S01]  /*50de0*/  MOV R20, R29 ;  /* 0x0000001d00147202 */ /* 0x000fe20000000f00 */
[----:B------:R-:W-:-:S07]  /*50df0*/  IMAD.MOV.U32 R21, RZ, RZ, R28 ;  /* 0x000000ffff157224 */ /* 0x000fce00078e001c */
[----:B----4-:R-:W-:-:S15]  /*50e00*/  HMMA.16816.F32.BF16 R8, R20, R4, R8 ;  /* 0x000000041408723c */ /* 0x010fde0000041808 */
        /* <DEDUP_REMOVED lines=12> */
[----:B------:R-:W-:Y:S04]  /*50ed0*/  STL.64 [R1+0x2c0], R24 ;  /* 0x0002c01801007387 */ /* 0x000fe80000100a00 */
[----:B------:R-:W-:Y:S04]  /*50ee0*/  STL.64 [R1+0x2c8], R26 ;  /* 0x0002c81a01007387 */ /* 0x000fe80000100a00 */
[----:B------:R-:W0:Y:S02]  /*50ef0*/  LDSM.16.M88.4 R24, [R0+UR5+0x55800] ;  /* 0x055800050018783b */ /* 0x000e240008000200 */
[----:B0-----:R-:W-:Y:S01]  /*50f00*/  IMAD.MOV.U32 R28, RZ, RZ, R26 ;  /* 0x000000ffff1c7224 */ /* 0x001fe200078e001a */
[----:B------:R-:W-:Y:S01]  /*50f10*/  MOV R29, R27 ;  /* 0x0000001b001d7202 */ /* 0x000fe20000000f00 */
[----:B------:R-:W-:Y:S01]  /*50f20*/  IMAD.MOV.U32 R11, RZ, RZ, R24 ;  /* 0x000000ffff0b7224 */ /* 0x000fe200078e0018 */
[----:B------:R-:W-:Y:S01]  /*50f30*/  MOV R18, R25 ;  /* 0x0000001900127202 */ /* 0x000fe20000000f00 */
[----:B------:R-:W3:Y:S04]  /*50f40*/  LDL.LU.64 R26, [R1+0x1320] ;  /* 0x00132000011a7983 */ /* 0x000ee80000300a00 */
[----:B------:R-:W3:Y:S04]  /*50f50*/  LDL.LU.64 R24, [R1+0x1318] ;  /* 0x0013180001187983 */ /* 0x000ee80000300a00 */
[----:B------:R-:W-:Y:S04]  /*50f60*/  STL [R1+0x12d4], R18 ;  /* 0x0012d41201007387 */ /* 0x000fe80000100800 */
[----:B------:R-:W-:Y:S04]  /*50f70*/  STL [R1+0x12d0], R28 ;  /* 0x0012d01c01007387 */ /* 0x000fe80000100800 */
[----:B------:R-:W-:Y:S01]  /*50f80*/  STL [R1+0x12cc], R29 ;  /* 0x0012cc1d01007387 */ /* 0x000fe20000100800 */
[----:B---3--:R-:W-:Y:S03]  /*50f90*/  HMMA.16816.F32.BF16 R20, R20, R16, R24 ;  /* 0x000000101414723c */ /* 0x008fe60000041818 */
[----:B------:R-:W3:Y:S04]  /*50fa0*/  LDL.LU.64 R26, [R1+0x1310] ;  /* 0x00131000011a7983 */ /* 0x000ee80000300a00 */
[----:B------:R-:W3:-:S12]  /*50fb0*/  LDL.LU.64 R24, [R1+0x1308] ;  /* 0x0013080001187983 */ /* 0x000ed80000300a00 */
        /* <DEDUP_REMOVED lines=8> */
[----:B------:R-:W3:Y:S02]  /*51040*/  LDL.LU.64 R20, [R1+0x12f8] ;  /* 0x0012f80001147983 */ /* 0x000ee40000300a00 */
        /* <DEDUP_REMOVED lines=12> */
[----:B--2---:R-:W-:Y:S04]  /*51110*/  STL.64 [R1+0x12b0], R14 ;  /* 0x0012b00e01007387 */ /* 0x004fe80000100a00 */
[----:B------:R0:W-:Y:S01]  /*51120*/  STL.64 [R1+0x12a8], R12 ;  /* 0x0012a80c01007387 */ /* 0x0001e20000100a00 */
[----:B---3--:R-:W-:-:S15]  /*51130*/  HMMA.16816.F32.BF16 R20, R24, R12, R20 ;  /* 0x0000000c1814723c */ /* 0x008fde0000041814 */
[----:B------:R-:W-:-:S04]  /*51140*/  NOP ;  /* 0x0000000000007918 */ /* 0x000fc80000000000 */
[----:B------:R-:W-:Y:S04]  /*51150*/  STL.64 [R1+0x3d0], R20 ;  /* 0x0003d01401007387 */ /* 0x000fe80000100a00 */
[----:B------:R-:W-:Y:S04]  /*51160*/  STL.64 [R1+0x3d8], R22 ;  /* 0x0003d81601007387 */ /* 0x000fe80000100a00 */
[----:B0-----:R-:W2:Y:S04]  /*51170*/  LDL.LU R12, [R1+0x370] ;  /* 0x00037000010c7983 */ /* 0x001ea80000300800 */
[----:B------:R-:W2:Y:S04]  /*51180*/  LDL.LU R13, [R1+0x374] ;  /* 0x00037400010d7983 */ /* 0x000ea80000300800 */
[----:B------:R-:W2:Y:S04]  /*51190*/  LDL.LU R14, [R1+0x378] ;  /* 0x00037800010e7983 */ /* 0x000ea80000300800 */
[----:B------:R-:W2:Y:S04]  /*511a0*/  LDL.LU R15, [R1+0x37c] ;  /* 0x00037c00010f7983 */ /* 0x000ea80000300800 */
[----:B------:R-:W0:Y:S04]  /*511b0*/  LDSM.16.M88.4 R20, [R0+UR5+0x56800] ;  /* 0x056800050014783b */ /* 0x000e280008000200 */
[----:B0-----:R-:W-:Y:S04]  /*511c0*/  STL.64 [R1+0x11f8], R22 ;  /* 0x0011f81601007387 */ /* 0x001fe80000100a00 */
[----:B------:R0:W-:Y:S04]  /*511d0*/  STL.64 [R1+0x11f0], R20 ;  /* 0x0011f01401007387 */ /* 0x0001e80000100a00 */
[----:B0-----:R-:W3:Y:S04]  /*511e0*/  LDL.LU R20, [R1+0x570] ;  /* 0x0005700001147983 */ /* 0x001ee80000300800 */
[----:B------:R-:W3:Y:S04]  /*511f0*/  LDL.LU R21, [R1+0x574] ;  /* 0x0005740001157983 */ /* 0x000ee80000300800 */
[----:B------:R-:W3:Y:S04]  /*51200*/  LDL.LU R22, [R1+0x578] ;  /* 0x0005780001167983 */ /* 0x000ee80000300800 */
[----:B------:R-:W3:Y:S01]  /*51210*/  LDL.LU R23, [R1+0x57c] ;  /* 0x00057c0001177983 */ /* 0x000ee20000300800 */
[----:B--2---:R-:W-:Y:S03]  /*51220*/  HMMA.16816.F32.BF16 R12, R24, R16, R12 ;  /* 0x00000010180c723c */ /* 0x004fe6000004180c */
[----:B------:R-:W0:Y:S04]  /*51230*/  LDSM.16.M88.4 R24, [R0+UR5+0x57000] ;  /* 0x057000050018783b */ /* 0x000e280008000200 */
[----:B0-----:R-:W-:-:S12]  /*51240*/  STL.64 [R1+0x11b8], R26 ;  /* 0x0011b81a01007387 */ /* 0x001fd80000100a00 */
[----:B------:R-:W-:Y:S04]  /*51250*/  STL.64 [R1+0x370], R12 ;  /* 0x0003700c01007387 */ /* 0x000fe80000100a00 */
[----:B------:R-:W-:Y:S04]  /*51260*/  STL.64 [R1+0x378], R14 ;  /* 0x0003780e01007387 */ /* 0x000fe80000100a00 */
[----:B------:R0:W-:Y:S04]  /*51270*/  STL.64 [R1+0x11b0], R24 ;  /* 0x0011b01801007387 */ /* 0x0001e80000100a00 */
[----:B0-----:R-:W2:Y:S04]  /*51280*/  LDL.LU R24, [R1+0x1c0] ;  /* 0x0001c00001187983 */ /* 0x001ea80000300800 */
[----:B------:R-:W2:Y:S04]  /*51290*/  LDL.LU R25, [R1+0x1c4] ;  /* 0x0001c40001197983 */ /* 0x000ea80000300800 */
[----:B------:R-:W4:Y:S04]  /*512a0*/  LDL.LU R26, [R1+0x1c8] ;  /* 0x0001c800011a7983 */ /* 0x000f280000300800 */
[----:B------:R-:W4:Y:S04]  /*512b0*/  LDL.LU R27, [R1+0x1cc] ;  /* 0x0001cc00011b7983 */ /* 0x000f280000300800 */
[----:B----4-:R-:W-:Y:S04]  /*512c0*/  STL.64 [R1+0x1270], R26 ;  /* 0x0012701a01007387 */ /* 0x010fe80000100a00 */
[----:B--2---:R0:W-:Y:S04]  /*512d0*/  STL.64 [R1+0x1268], R24 ;  /* 0x0012681801007387 */ /* 0x0041e80000100a00 */
[----:B0-----:R-:W2:Y:S04]  /*512e0*/  LDL.LU R24, [R1+0x1e0] ;  /* 0x0001e00001187983 */ /* 0x001ea80000300800 */
[----:B------:R-:W2:Y:S04]  /*512f0*/  LDL.LU R25, [R1+0x1e4] ;  /* 0x0001e40001197983 */ /* 0x000ea80000300800 */
[----:B------:R-:W4:Y:S04]  /*51300*/  LDL.LU R26, [R1+0x1e8] ;  /* 0x0001e800011a7983 */ /* 0x000f280000300800 */
[----:B------:R-:W4:Y:S04]  /*51310*/  LDL.LU R27, [R1+0x1ec] ;  /* 0x0001ec00011b7983 */ /* 0x000f280000300800 */
[----:B------:R-:W2:Y:S04]  /*51320*/  LDL.LU R12, [R1+0x610] ;  /* 0x00061000010c7983 */ /* 0x000ea80000300800 */
[----:B------:R-:W3:Y:S04]  /*51330*/  LDL.LU R13, [R1+0x614] ;  /* 0x00061400010d7983 */ /* 0x000ee80000300800 */
[----:B------:R-:W3:Y:S04]  /*51340*/  LDL.LU R14, [R1+0x618] ;  /* 0x00061800010e7983 */ /* 0x000ee80000300800 */
[----:B------:R-:W3:Y:S04]  /*51350*/  LDL.LU R15, [R1+0x61c] ;  /* 0x00061c00010f7983 */ /* 0x000ee80000300800 */
[----:B----4-:R-:W-:Y:S04]  /*51360*/  STL.64 [R1+0x1280], R26 ;  /* 0x0012801a01007387 */ /* 0x010fe80000100a00 */
[----:B--2---:R0:W-:Y:S04]  /*51370*/  STL.64 [R1+0x1278], R24 ;  /* 0x0012781801007387 */ /* 0x0041e80000100a00 */
[----:B0-----:R-:W3:Y:S01]  /*51380*/  LDL.LU R24, [R1+0x20] ;  /* 0x0000200001187983 */ /* 0x001ee20000300800 */
[----:B------:R-:W-:Y:S01]  /*51390*/  IMAD.MOV.U32 R25, RZ, RZ, R19 ;  /* 0x000000ffff197224 */ /* 0x000fe200078e0013 */
[----:B------:R-:W-:Y:S01]  /*513a0*/  MOV R26, R3 ;  /* 0x00000003001a7202 */ /* 0x000fe20000000f00 */
[----:B------:R-:W-:Y:S01]  /*513b0*/  IMAD.MOV.U32 R27, RZ, RZ, R2 ;  /* 0x000000ffff1b7224 */ /* 0x000fe200078e0002 */
[----:B-----5:R-:W-:Y:S04]  /*513c0*/  STL.64 [R1+0x1290], R6 ;  /* 0x0012900601007387 */ /* 0x020fe80000100a00 */
[----:B------:R0:W-:Y:S02]  /*513d0*/  STL.64 [R1+0x1288], R4 ;  /* 0x0012880401007387 */ /* 0x0001e40000100a00 */
[----:B---3--:R-:W-:-:S15]  /*513e0*/  HMMA.16816.F32.BF16 R20, R24, R4, R20 ;  /* 0x000000041814723c */ /* 0x008fde0000041814 */
[----:B------:R-:W-:-:S04]  /*513f0*/  NOP ;  /* 0x0000000000007918 */ /* 0x000fc80000000000 */
[----:B------:R-:W-:Y:S04]  /*51400*/  STL.64 [R1+0x360], R20 ;  /* 0x0003601401007387 */ /* 0x000fe80000100a00 */
[----:B------:R-:W-:Y:S04]  /*51410*/  STL.64 [R1+0x368], R22 ;  /* 0x0003681601007387 */ /* 0x000fe80000100a00 */
[----:B0-----:R-:W2:Y:S04]  /*51420*/  LDL.LU R4, [R1+0x560] ;  /* 0x0005600001047983 */ /* 0x001ea80000300800 */
[----:B------:R-:W2:Y:S04]  /*51430*/  LDL.LU R5, [R1+0x564] ;  /* 0x0005640001057983 */ /* 0x000ea80000300800 */
[----:B------:R-:W3:Y:S04]  /*51440*/  LDL.LU R6, [R1+0x568] ;  /* 0x0005680001067983 */ /* 0x000ee80000300800 */
[----:B------:R-:W3:Y:S04]  /*51450*/  LDL.LU R7, [R1+0x56c] ;  /* 0x00056c0001077983 */ /* 0x000ee80000300800 */
[----:B------:R-:W0:Y:S02]  /*51460*/  LDSM.16.M88.4 R20, [R0+UR5+0x57800] ;  /* 0x057800050014783b */ /* 0x000e240008000200 */
[----:B0-----:R-:W-:Y:S01]  /*51470*/  MOV R19, R20 ;  /* 0x0000001400137202 */ /* 0x001fe20000000f00 */
[----:B------:R-:W-:-:S02]  /*51480*/  IMAD.MOV.U32 R20, RZ, RZ, R18 ;  /* 0x000000ffff147224 */ /* 0x000fc400078e0012 */
[----:B------:R-:W-:Y:S02]  /*51490*/  IMAD.MOV.U32 R2, RZ, RZ, R22 ;  /* 0x000000ffff027224 */ /* 0x000fe400078e0016 */
[----:B------:R-:W-:Y:S01]  /*514a0*/  IMAD.MOV.U32 R22, RZ, RZ, R29 ;  /* 0x000000ffff167224 */ /* 0x000fe200078e001d */
[----:B---3--:R-:W-:Y:S04]  /*514b0*/  STL.64 [R1+0x12a0], R6 ;  /* 0x0012a00601007387 */ /* 0x008fe80000100a00 */
[----:B--2---:R0:W-:Y:S04]  /*514c0*/  STL.64 [R1+0x1298], R4 ;  /* 0x0012980401007387 */ /* 0x0041e80000100a00 */
[----:B0-----:R-:W2:Y:S04]  /*514d0*/  LDL.LU R4, [R1+0x600] ;  /* 0x0006000001047983 */ /* 0x001ea80000300800 */
[----:B------:R-:W2:Y:S04]  /*514e0*/  LDL.LU R5, [R1+0x604] ;  /* 0x0006040001057983 */ /* 0x000ea80000300800 */
[----:B------:R-:W2:Y:S04]  /*514f0*/  LDL.LU R6, [R1+0x608] ;  /* 0x0006080001067983 */ /* 0x000ea80000300800 */
[----:B------:R-:W2:Y:S04]  /*51500*/  LDL.LU R7, [R1+0x60c] ;  /* 0x00060c0001077983 */ /* 0x000ea80000300800 */
[----:B------:R0:W-:Y:S04]  /*51510*/  STL [R1+0x44], R21 ;  /* 0x0000441501007387 */ /* 0x0001e80000100800 */
[----:B------:R-:W3:Y:S01]  /*51520*/  LDL.LU R18, [R1+0x12d4] ;  /* 0x0012d40001127983 */ /* 0x000ee20000300800 */
[----:B0-----:R-:W-:-:S03]  /*51530*/  MOV R21, R28 ;  /* 0x0000001c00157202 */ /* 0x001fc60000000f00 */
[----:B------:R-:W4:Y:S04]  /*51540*/  LDL.LU R28, [R1+0x12d0] ;  /* 0x0012d000011c7983 */ /* 0x000f280000300800 */
[----:B------:R-:W5:Y:S01]  /*51550*/  LDL.LU R29, [R1+0x12cc] ;  /* 0x0012cc00011d7983 */ /* 0x000f620000300800 */
[----:B------:R-:W-:Y:S01]  /*51560*/  HMMA.16816.F32.BF16 R12, R24, R8, R12 ;  /* 0x00000008180c723c */ /* 0x000fe2000004180c */
[----:B------:R-:W-:Y:S02]  /*51570*/  MOV R3, R23 ;  /* 0x0000001700037202 */ /* 0x000fe40000000f00 */
[----:B------:R-:W-:Y:S02]  /*51580*/  MOV R23, R10 ;  /* 0x0000000a00177202 */ /* 0x000fe40000000f00 */
[----:B------:R-:W2:Y:S04]  /*51590*/  LDL.LU R10, [R1+0x12c8] ;  /* 0x0012c800010a7983 */ /* 0x000ea80000300800 */
[----:B------:R-:W-:Y:S04]  /*515a0*/  STL.64 [R1+0x1248], R22 ;  /* 0x0012481601007387 */ /* 0x000fe80000100a00 */
[----:B------:R0:W-:Y:S02]  /*515b0*/  STL.64 [R1+0x1240], R20 ;  /* 0x0012401401007387 */ /* 0x0001e40000100a00 */
[----:B0-----:R-:W-:-:S02]  /*515c0*/  IMAD.MOV.U32 R20, RZ, RZ, R11 ;  /* 0x000000ffff147224 */ /* 0x001fc400078e000b */
[----:B------:R-:W2:Y:S01]  /*515d0*/  LDL.LU R11, [R1+0x12c4] ;  /* 0x0012c400010b7983 */ /* 0x000ea20000300800 */
[----:B---3--:R-:W-:-:S03]  /*515e0*/  MOV R21, R18 ;  /* 0x0000001200157202 */ /* 0x008fc60000000f00 */
[----:B------:R-:W3:Y:S01]  /*515f0*/  LDL.LU R18, [R1+0x12c0] ;  /* 0x0012c00001127983 */ /* 0x000ee20000300800 */
[----:B----4-:R-:W-:Y:S01]  /*51600*/  IMAD.MOV.U32 R22, RZ, RZ, R28 ;  /* 0x000000ffff167224 */ /* 0x010fe200078e001c */
[----:B-----5:R-:W-:Y:S02]  /*51610*/  MOV R23, R29 ;  /* 0x0000001d00177202 */ /* 0x020fe40000000f00 */
[----:B------:R-:W4:Y:S04]  /*51620*/  LDL.LU R28, [R1+0x12bc] ;  /* 0x0012bc00011c7983 */ /* 0x000f280000300800 */
[----:B------:R-:W5:Y:S04]  /*51630*/  LDL.LU R29, [R1+0x12b8] ;  /* 0x0012b800011d7983 */ /* 0x000f680000300800 */
        /* <DEDUP_REMOVED lines=25> */
[----:B0-----:R-:W2:Y:S04]  /*517d0*/  LDL.LU R4, [R1+0x1d0] ;  /* 0x0001d00001047983 */ /* 0x001ea80000300800 */
[----:B------:R-:W2:Y:S04]  /*517e0*/  LDL.LU R5, [R1+0x1d4] ;  /* 0x0001d40001057983 */ /* 0x000ea80000300800 */
[----:B------:R-:W2:Y:S04]  /*517f0*/  LDL.LU R6, [R1+0x1d8] ;  /* 0x0001d80001067983 */ /* 0x000ea80000300800 */
[----:B------:R-:W2:Y:S04]  /*51800*/  LDL.LU R7, [R1+0x1dc] ;  /* 0x0001dc0001077983 */ /* 0x000ea80000300800 */
[----:B------:R-:W-:Y:S04]  /*51810*/  STL.64 [R1+0x1238], R10 ;  /* 0x0012380a01007387 */ /* 0x000fe80000100a00 */
[----:B------:R-:W-:Y:S01]  /*51820*/  STL.64 [R1+0x1230], R8 ;  /* 0x0012300801007387 */ /* 0x000fe20000100a00 */
[----:B--2---:R-:W-:-:S15]  /*51830*/  HMMA.16816.F32.BF16 R4, R20, R8, R4 ;  /* 0x000000081404723c */ /* 0x004fde0000041804 */
[----:B------:R-:W-:-:S04]  /*51840*/  NOP ;  /* 0x0000000000007918 */ /* 0x000fc80000000000 */
[----:B------:R-:W-:Y:S04]  /*51850*/  STL.64 [R1+0x290], R4 ;  /* 0x0002900401007387 */ /* 0x000fe80000100a00 */
[----:B------:R0:W-:Y:S02]  /*51860*/  STL.64 [R1+0x298], R6 ;  /* 0x0002980601007387 */ /* 0x0001e40000100a00 */
[----:B0-----:R-:W-:Y:S02]  /*51870*/  HMMA.16816.F32.BF16 R4, R20, R12, R24 ;  /* 0x0000000c1404723c */ /* 0x001fe40000041818 */
[----:B------:R-:W-:Y:S04]  /*51880*/  STL.64 [R1+0x1228], R14 ;  /* 0x0012280e01007387 */ /* 0x000fe80000100a00 */
[----:B------:R0:W-:-:S13]  /*51890*/  STL.64 [R1+0x1220], R12 ;  /* 0x0012200c01007387 */ /* 0x0001da0000100a00 */
[----:B------:R1:W-:Y:S04]  /*518a0*/  STL.64 [R1+0x280], R4 ;  /* 0x0002800401007387 */ /* 0x0003e80000100a00 */
[----:B------:R2:W-:Y:S04]  /*518b0*/  STL.64 [R1+0x288], R6 ;  /* 0x0002880601007387 */ /* 0x0005e80000100a00 */
[----:B------:R-:W3:Y:S04]  /*518c0*/  LDL.LU R24, [R1+0xf0] ;  /* 0x0000f00001187983 */ /* 0x000ee80000300800 */
[----:B------:R-:W3:Y:S04]  /*518d0*/  LDL.LU R25, [R1+0xf4] ;  /* 0x0000f40001197983 */ /* 0x000ee80000300800 */
[----:B------:R-:W3:Y:S04]  /*518e0*/  LDL.LU R26, [R1+0xf8] ;  /* 0x0000f800011a7983 */ /* 0x000ee80000300800 */
[----:B------:R-:W3:Y:S04]  /*518f0*/  LDL.LU R27, [R1+0xfc] ;  /* 0x0000fc00011b7983 */ /* 0x000ee80000300800 */
[----:B0-----:R-:W4:Y:S04]  /*51900*/  LDL.LU R12, [R1+0x5f0] ;  /* 0x0005f000010c7983 */ /* 0x001f280000300800 */
[----:B------:R-:W4:Y:S04]  /*51910*/  LDL.LU R13, [R1+0x5f4] ;  /* 0x0005f400010d7983 */ /* 0x000f280000300800 */
[----:B------:R-:W4:Y:S04]  /*51920*/  LDL.LU R14, [R1+0x5f8] ;  /* 0x0005f800010e7983 */ /* 0x000f280000300800 */
[----:B------:R-:W4:Y:S04]  /*51930*/  LDL.LU R15, [R1+0x5fc] ;  /* 0x0005fc00010f7983 */ /* 0x000f280000300800 */
[----:B------:R-:W4:Y:S04]  /*51940*/  LDL.LU R8, [R1+0x1b0] ;  /* 0x0001b00001087983 */ /* 0x000f280000300800 */
[----:B------:R-:W4:Y:S04]  /*51950*/  LDL.LU R9, [R1+0x1b4] ;  /* 0x0001b40001097983 */ /* 0x000f280000300800 */
[----:B------:R-:W4:Y:S04]  /*51960*/  LDL.LU R10, [R1+0x1b8] ;  /* 0x0001b800010a7983 */ /* 0x000f280000300800 */
[----:B------:R-:W4:Y:S04]  /*51970*/  LDL.LU R11, [R1+0x1bc] ;  /* 0x0001bc00010b7983 */ /* 0x000f280000300800 */
[----:B-1----:R-:W4:Y:S04]  /*51980*/  LDL.LU R4, [R1+0x160] ;  /* 0x0001600001047983 */ /* 0x002f280000300800 */
[----:B------:R-:W4:Y:S04]  /*51990*/  LDL.LU R5, [R1+0x164] ;  /* 0x0001640001057983 */ /* 0x000f280000300800 */
[----:B--2---:R-:W4:Y:S04]  /*519a0*/  LDL.LU R6, [R1+0x168] ;  /* 0x0001680001067983 */ /* 0x004f280000300800 */
[----:B------:R-:W4:Y:S04]  /*519b0*/  LDL.LU R7, [R1+0x16c] ;  /* 0x00016c0001077983 */ /* 0x000f280000300800 */
[----:B---3--:R-:W-:Y:S04]  /*519c0*/  STL.64 [R1+0x11c8], R26 ;  /* 0x0011c81a01007387 */ /* 0x008fe80000100a00 */
[----:B------:R0:W-:Y:S04]  /*519d0*/  STL.64 [R1+0x11c0], R24 ;  /* 0x0011c01801007387 */ /* 0x0001e80000100a00 */
[----:B0-----:R-:W2:Y:S04]  /*519e0*/  LDL.LU R24, [R1+0x130] ;  /* 0x0001300001187983 */ /* 0x001ea80000300800 */
[----:B------:R-:W2:Y:S04]  /*519f0*/  LDL.LU R25, [R1+0x134] ;  /* 0x0001340001197983 */ /* 0x000ea80000300800 */
[----:B------:R-:W3:Y:S01]  /*51a00*/  LDL.LU R26, [R1+0x138] ;  /* 0x00013800011a7983 */ /* 0x000ee20000300800 */
[----:B-----5:R-:W-:-:S03]  /*51a10*/  IMAD.MOV.U32 R27, RZ, RZ, R29 ;  /* 0x000000ffff1b7224 */ /* 0x020fc600078e001d */
        /* <DEDUP_REMOVED lines=11> */
[----:B------:R-:W3:Y:S01]  /*51ad0*/  LDL.LU R26, [R1+0x158] ;  /* 0x00015800011a7983 */ /* 0x000ee20000300800 */
[----:B-----5:R-:W-:-:S03]  /*51ae0*/  MOV R27, R29 ;  /* 0x0000001d001b7202 */ /* 0x020fc60000000f00 */
[----:B------:R-:W5:Y:S01]  /*51af0*/  LDL.LU R29, [R1+0x1260] ;  /* 0x00126000011d7983 */ /* 0x000f620000300800 */
[----:B----4-:R-:W-:Y:S03]  /*51b00*/  HMMA.16816.F32.BF16 R20, R20, R16, R4 ;  /* 0x000000101414723c */ /* 0x010fe60000041804 */
        /* <DEDUP_REMOVED lines=11> */
[----:B------:R-:W3:Y:S04]  /*51bc0*/  LDL.LU.64 R6, [R1+0x1258] ;  /* 0x0012580001067983 */ /* 0x000ee80000300a00 */
[----:B------:R-:W4:Y:S04]  /*51bd0*/  LDL.LU.64 R4, [R1+0x1250] ;  /* 0x0012500001047983 */ /* 0x000f280000300a00 */
[----:B------:R-:W-:Y:S04]  /*51be0*/  STL.64 [R1+0x1e0], R20 ;  /* 0x0001e01401007387 */ /* 0x000fe80000100a00 */
[----:B------:R0:W-:Y:S04]  /*51bf0*/  STL.64 [R1+0x1e8], R22 ;  /* 0x0001e81601007387 */ /* 0x0001e80000100a00 */
[----:B0-----:R-:W4:Y:S04]  /*51c00*/  LDL.LU.64 R22, [R1+0x1248] ;  /* 0x0012480001167983 */ /* 0x001f280000300a00 */
[----:B------:R-:W4:Y:S01]  /*51c10*/  LDL.LU.64 R20, [R1+0x1240] ;  /* 0x0012400001147983 */ /* 0x000f220000300a00 */
[----:B------:R-:W-:Y:S01]  /*51c20*/  LOP3.LUT R0, R28, 0x60, RZ, 0x3c, !PT ;  /* 0x000000601c007812 */ /* 0x000fe200078e3cff */
[----:B----4-:R-:W-:-:S15]  /*51c30*/  HMMA.16816.F32.BF16 R8, R20, R4, R8 ;  /* 0x000000041408723c */ /* 0x010fde0000041808 */
[----:B------:R-:W-:-:S04]  /*51c40*/  NOP ;  /* 0x0000000000007918 */ /* 0x000fc80000000000 */
[----:B------:R-:W-:Y:S04]  /*51c50*/  STL.64 [R1+0x1d0], R8 ;  /* 0x0001d00801007387 */ /* 0x000fe80000100a00 */
[----:B------:R-:W-:Y:S04]  /*51c60*/  STL.64 [R1+0x1d8], R10 ;  /* 0x0001d80a01007387 */ /* 0x000fe80000100a00 */
[----:B------:R-:W0:Y:S04]  /*51c70*/  LDSM.16.M88.4 R8, [R0+UR5+0x50000] ;  /* 0x050000050008783b */ /* 0x000e280008000200 */
[----:B0-----:R-:W-:Y:S04]  /*51c80*/  STL.64 [R1+0x50], R8 ;  /* 0x0000500801007387 */ /* 0x001fe80000100a00 */
        /* <DEDUP_REMOVED lines=8> */
[----:B------:R-:W2:Y:S01]  /*51d10*/  LDL.LU.64 R12, [R1+0x1220] ;  /* 0x00122000010c7983 */ /* 0x000ea20000300a00 */
[----:B-----5:R-:W-:-:S07]  /*51d20*/  IMAD.MOV.U32 R27, RZ, RZ, R29 ;  /* 0x000000ffff1b7224 */ /* 0x020fce00078e001d */
        /* <DEDUP_REMOVED lines=45> */
[----:B0-----:R-:W5:Y:S04]  /*52000*/  LDL.LU R12, [R1+0x4c0] ;  /* 0x0004c000010c7983 */ /* 0x001f680000300800 */
[----:B------:R-:W5:Y:S04]  /*52010*/  LDL.LU R13, [R1+0x4c4] ;  /* 0x0004c400010d7983 */ /* 0x000f680000300800 */
[----:B------:R-:W5:Y:S04]  /*52020*/  LDL.LU R14, [R1+0x4c8] ;  /* 0x0004c800010e7983 */ /* 0x000f680000300800 */
[----:B------:R-:W5:Y:S01]  /*52030*/  LDL.LU R15, [R1+0x4cc] ;  /* 0x0004cc00010f7983 */ /* 0x000f620000300800 */
[----:B--2---:R-:W-:Y:S03]  /*52040*/  HMMA.16816.F32.BF16 R20, R20, R16, R24 ;  /* 0x000000101414723c */ /* 0x004fe60000041818 */
[----:B------:R-:W4:Y:S04]  /*52050*/  LDL.LU.64 R26, [R1+0x11b8] ;  /* 0x0011b800011a7983 */ /* 0x000f280000300a00 */
[----:B------:R-:W4:-:S12]  /*52060*/  LDL.LU.64 R24, [R1+0x11b0] ;  /* 0x0011b00001187983 */ /* 0x000f180000300a00 */
[----:B------:R0:W-:Y:S01]  /*52070*/  STL.64 [R1+0xf0], R20 ;  /* 0x0000f01401007387 */ /* 0x0001e20000100a00 */
[----:B------:R-:W-:Y:S01]  /*52080*/  IMAD.MOV.U32 R28, RZ, RZ, R23 ;  /* 0x000000ffff1c7224 */ /* 0x000fe200078e0017 */
[----:B------:R-:W-:Y:S02]  /*52090*/  MOV R29, R22 ;  /* 0x00000016001d7202 */ /* 0x000fe40000000f00 */
[----:B0-----:R-:W2:Y:S04]  /*520a0*/  LDL.LU R20, [R1+0x4b0] ;  /* 0x0004b00001147983 */ /* 0x001ea80000300800 */
[----:B------:R-:W2:Y:S04]  /*520b0*/  LDL.LU R21, [R1+0x4b4] ;  /* 0x0004b40001157983 */ /* 0x000ea80000300800 */
[----:B------:R-:W2:Y:S04]  /*520c0*/  LDL.LU R22, [R1+0x4b8] ;  /* 0x0004b80001167983 */ /* 0x000ea80000300800 */
[----:B------:R-:W2:Y:S04]  /*520d0*/  LDL.LU R23, [R1+0x4bc] ;  /* 0x0004bc0001177983 */ /* 0x000ea80000300800 */
[----:B------:R-:W-:Y:S04]  /*520e0*/  STL [R1+0xde4], R28 ;  /* 0x000de41c01007387 */ /* 0x000fe80000100800 */
[----:B------:R-:W-:Y:S01]  /*520f0*/  STL [R1+0xde0], R29 ;  /* 0x000de01d01007387 */ /* 0x000fe20000100800 */
[----:B----4-:R-:W-:-:S15]  /*52100*/  HMMA.16816.F32.BF16 R8, R24, R4, R8 ;  /* 0x000000041808723c */ /* 0x010fde0000041808 */
[----:B------:R-:W-:-:S04]  /*52110*/  NOP ;  /* 0x0000000000007918 */ /* 0x000fc80000000000 */
[----:B------:R-:W-:Y:S04]  /*52120*/  STL.64 [R1+0xe0], R8 ;  /* 0x0000e00801007387 */ /* 0x000fe80000100a00 */
[----:B------:R0:W-:Y:S04]  /*52130*/  STL.64 [R1+0xe8], R10 ;  /* 0x0000e80a01007387 */ /* 0x0001e80000100a00 */
[----:B0-----:R-:W4:Y:S04]  /*52140*/  LDL.LU.64 R10, [R1+0x11a8] ;  /* 0x0011a800010a7983 */ /* 0x001f280000300a00 */
[----:B------:R-:W5:Y:S04]  /*52150*/  LDL.LU.64 R8, [R1+0x11a0] ;  /* 0x0011a00001087983 */ /* 0x000f680000300a00 */
[----:B---3--:R-:W-:Y:S04]  /*52160*/  STL.64 [R1+0x1170], R6 ;  /* 0x0011700601007387 */ /* 0x008fe80000100a00 */
[----:B------:R0:W-:Y:S04]  /*52170*/  STL.64 [R1+0x1168], R4 ;  /* 0x0011680401007387 */ /* 0x0001e80000100a00 */
[----:B0-----:R-:W3:Y:S04]  /*52180*/  LDL.LU R4, [R1+0x480] ;  /* 0x0004800001047983 */ /* 0x001ee80000300800 */
[----:B------:R-:W3:Y:S04]  /*52190*/  LDL.LU R5, [R1+0x484] ;  /* 0x0004840001057983 */ /* 0x000ee80000300800 */
[----:B------:R-:W3:Y:S04]  /*521a0*/  LDL.LU R6, [R1+0x488] ;  /* 0x0004880001067983 */ /* 0x000ee80000300800 */
[----:B------:R-:W3:Y:S01]  /*521b0*/  LDL.LU R7, [R1+0x48c] ;  /* 0x00048c0001077983 */ /* 0x000ee20000300800 */
[----:B-----5:R-:W-:-:S15]  /*521c0*/  HMMA.16816.F32.BF16 R12, R24, R8, R12 ;  /* 0x00000008180c723c */ /* 0x020fde000004180c */
[----:B------:R-:W-:-:S04]  /*521d0*/  NOP ;  /* 0x0000000000007918 */ /* 0x000fc80000000000 */
[----:B------:R-:W-:Y:S01]  /*521e0*/  MOV R28, R14 ;  /* 0x0000000e001c7202 */ /* 0x000fe20000000f00 */
[----:B------:R0:W-:Y:S01]  /*521f0*/  STL.64 [R1+0xd0], R12 ;  /* 0x0000d00c01007387 */ /* 0x0001e20000100a00 */
[----:B------:R-:W-:-:S03]  /*52200*/  IMAD.MOV.U32 R29, RZ, RZ, R15 ;  /* 0x000000ffff1d7224 */ /* 0x000fc600078e000f */
[----:B------:R-:W5:Y:S04]  /*52210*/  LDL.LU.64 R14, [R1+0x1198] ;  /* 0x00119800010e7983 */ /* 0x000f680000300a00 */
[----:B0-----:R-:W2:Y:S04]  /*52220*/  LDL.LU.64 R12, [R1+0x1190] ;  /* 0x00119000010c7983 */ /* 0x001ea80000300a00 */
[----:B----4-:R-:W-:Y:S04]  /*52230*/  STL.64 [R1+0x1160], R10 ;  /* 0x0011600a01007387 */ /* 0x010fe80000100a00 */
[----:B------:R2:W-:Y:S04]  /*52240*/  STL.64 [R1+0x1158], R8 ;  /* 0x0011580801007387 */ /* 0x0005e80000100a00 */
[----:B------:R-:W-:Y:S04]  /*52250*/  STL [R1+0xdec], R29 ;  /* 0x000dec1d01007387 */ /* 0x000fe80000100800 */
[----:B------:R-:W-:Y:S01]  /*52260*/  STL [R1+0xde8], R28 ;  /* 0x000de81c01007387 */ /* 0x000fe20000100800 */
[----:B--2---:R-:W-:Y:S03]  /*52270*/  HMMA.16816.F32.BF16 R8, R24, R12, R20 ;  /* 0x0000000c1808723c */ /* 0x004fe60000041814 */
[----:B-----5:R-:W-:Y:S04]  /*52280*/  STL.64 [R1+0x1150], R14 ;  /* 0x0011500e01007387 */ /* 0x020fe80000100a00 */
[----:B------:R0:W-:Y:S02]  /*52290*/  STL.64 [R1+0x1148], R12 ;  /* 0x0011480c01007387 */ /* 0x0001e40000100a00 */
[----:B0-----:R-:W-:-:S10]  /*522a0*/  MOV R13, R18 ;  /* 0x00000012000d7202 */ /* 0x001fd40000000f00 */
[----:B------:R0:W-:Y:S04]  /*522b0*/  STL.64 [R1+0xc0], R8 ;  /* 0x0000c00801007387 */ /* 0x0001e80000100a00 */
[----:B------:R1:W-:Y:S04]  /*522c0*/  STL.64 [R1+0xc8], R10 ;  /* 0x0000c80a01007387 */ /* 0x0003e80000100a00 */
[----:B------:R-:W2:Y:S04]  /*522d0*/  LDL.LU R12, [R1+0x4a0] ;  /* 0x0004a000010c7983 */ /* 0x000ea80000300800 */
[----:B------:R-:W4:Y:S04]  /*522e0*/  LDL.LU R18, [R1+0x1188] ;  /* 0x0011880001127983 */ /* 0x000f280000300800 */
[----:B------:R-:W2:Y:S04]  /*522f0*/  LDL.LU R14, [R1+0x4a8] ;  /* 0x0004a800010e7983 */ /* 0x000ea80000300800 */
[----:B------:R-:W2:Y:S04]  /*52300*/  LDL.LU R15, [R1+0x4ac] ;  /* 0x0004ac00010f7983 */ /* 0x000ea80000300800 */
[----:B0-----:R-:W5:Y:S04]  /*52310*/  LDL.LU R8, [R1+0x470] ;  /* 0x0004700001087983 */ /* 0x001f680000300800 */
[----:B------:R-:W5:Y:S04]  /*52320*/  LDL.LU R9, [R1+0x474] ;  /* 0x0004740001097983 */ /* 0x000f680000300800 */
[----:B-1----:R-:W5:Y:S01]  /*52330*/  LDL.LU R10, [R1+0x478] ;  /* 0x00047800010a7983 */ /* 0x002f620000300800 */
[----:B----4-:R-:W-:-:S03]  /*52340*/  IMAD.MOV.U32 R11, RZ, RZ, R18 ;  /* 0x000000ffff0b7224 */ /* 0x010fc600078e0012 */
[----:B------:R-:W4:Y:S04]  /*52350*/  LDL.LU R18, [R1+0x1184] ;  /* 0x0011840001127983 */ /* 0x000f280000300800 */
[----:B------:R-:W2:Y:S04]  /*52360*/  LDL.LU.64 R20, [R1+0x50] ;  /* 0x0000500001147983 */ /* 0x000ea80000300a00 */
[----:B------:R-:W2:Y:S01]  /*52370*/  LDL.LU.64 R22, [R1+0x58] ;  /* 0x0000580001167983 */ /* 0x000ea20000300a00 */
[----:B---3--:R-:W-:-:S15]  /*52380*/  HMMA.16816.F32.BF16 R4, R24, R16, R4 ;  /* 0x000000101804723c */ /* 0x008fde0000041804 */
[----:B------:R-:W-:-:S04]  /*52390*/  NOP ;  /* 0x0000000000007918 */ /* 0x000fc80000000000 */
[----:B------:R-:W-:Y:S01]  /*523a0*/  IMAD.MOV.U32 R29, RZ, RZ, R6 ;  /* 0x000000ffff1d7224 */ /* 0x000fe200078e0006 */
[----:B------:R-:W-:Y:S01]  /*523b0*/  MOV R28, R7 ;  /* 0x00000007001c7202 */ /* 0x000fe20000000f00 */
[----:B--2---:R-:W-:Y:S04]  /*523c0*/  STL.64 [R1+0x1118], R22 ;  /* 0x0011181601007387 */ /* 0x004fe80000100a00 */
[----:B------:R0:W-:Y:S02]  /*523d0*/  STL.64 [R1+0x1110], R20 ;  /* 0x0011101401007387 */ /* 0x0001e40000100a00 */
[----:B0-----:R-:W-:Y:S02]  /*523e0*/  MOV R20, R19 ;  /* 0x0000001300147202 */ /* 0x001fe40000000f00 */
[----:B------:R-:W4:Y:S04]  /*523f0*/  LDL.LU R19, [R1+0x1180] ;  /* 0x0011800001137983 */ /* 0x000f280000300800 */
[----:B------:R-:W5:Y:S01]  /*52400*/  LDL.LU R21, [R1+0x44] ;  /* 0x0000440001157983 */ /* 0x000f620000300800 */
[----:B------:R-:W-:Y:S01]  /*52410*/  IMAD.MOV.U32 R22, RZ, RZ, R2 ;  /* 0x000000ffff167224 */ /* 0x000fe200078e0002 */
[----:B------:R-:W-:-:S02]  /*52420*/  MOV R23, R3 ;  /* 0x0000000300177202 */ /* 0x000fc40000000f00 */
[----:B------:R-:W2:Y:S04]  /*52430*/  LDL.LU R2, [R1+0x117c] ;  /* 0x00117c0001027983 */ /* 0x000ea80000300800 */
[----:B------:R-:W3:Y:S04]  /*52440*/  LDL.LU R3, [R1+0x1178] ;  /* 0x0011780001037983 */ /* 0x000ee80000300800 */
[----:B------:R-:W-:Y:S04]  /*52450*/  STL.64 [R1+0xb0], R4 ;  /* 0x0000b00401007387 */ /* 0x000fe80000100a00 */
[----:B------:R-:W0:Y:S02]  /*52460*/  LDSM.16.M88.4 R4, [R0+UR5+0x50800] ;  /* 0x050800050004783b */ /* 0x000e240008000200 */
[----:B0-----:R-:W-:Y:S01]  /*52470*/  IMAD.MOV.U32 R25, RZ, RZ, R6 ;  /* 0x000000ffff197224 */ /* 0x001fe200078e0006 */
[----:B------:R-:W-:Y:S01]  /*52480*/  MOV R24, R7 ;  /* 0x0000000700187202 */ /* 0x000fe20000000f00 */
[----:B------:R-:W-:Y:S01]  /*52490*/  IMAD.MOV.U32 R27, RZ, RZ, R4 ;  /* 0x000000ffff1b7224 */ /* 0x000fe200078e0004 */
[----:B------:R-:W-:Y:S01]  /*524a0*/  MOV R26, R5 ;  /* 0x00000005001a7202 */ /* 0x000fe20000000f00 */
[----:B----4-:R-:W-:Y:S04]  /*524b0*/  STL.64 [R1+0x1140], R18 ;  /* 0x0011401201007387 */ /* 0x010fe80000100a00 */
[----:B------:R0:W-:Y:S04]  /*524c0*/  STL.64 [R1+0x1138], R16 ;  /* 0x0011381001007387 */ /* 0x0001e80000100a00 */
[----:B0-----:R-:W4:Y:S04]  /*524d0*/  LDL.LU R16, [R1+0x490] ;  /* 0x0004900001107983 */ /* 0x001f280000300800 */
[----:B------:R-:W4:Y:S04]  /*524e0*/  LDL.LU R17, [R1+0x494] ;  /* 0x0004940001117983 */ /* 0x000f280000300800 */
[----:B------:R-:W4:Y:S04]  /*524f0*/  LDL.LU R18, [R1+0x498] ;  /* 0x0004980001127983 */ /* 0x000f280000300800 */
[----:B------:R-:W4:Y:S04]  /*52500*/  LDL.LU R19, [R1+0x49c] ;  /* 0x00049c0001137983 */ /* 0x000f280000300800 */
[----:B------:R-:W-:Y:S04]  /*52510*/  STL [R1+0xefc], R28 ;  /* 0x000efc1c01007387 */ /* 0x000fe80000100800 */
[----:B------:R-:W-:Y:S04]  /*52520*/  STL [R1+0xef8], R29 ;  /* 0x000ef81d01007387 */ /* 0x000fe80000100800 */
[----:B------:R-:W2:Y:S04]  /*52530*/  LDL.LU.64 R6, [R1+0x1170] ;  /* 0x0011700001067983 */ /* 0x000ea80000300a00 */
[----:B------:R-:W5:Y:S04]  /*52540*/  LDL.LU.64 R4, [R1+0x1168] ;  /* 0x0011680001047983 */ /* 0x000f680000300a00 */
[----:B------:R-:W-:Y:S04]  /*52550*/  STL.64 [R1+0x1128], R26 ;  /* 0x0011281a01007387 */ /* 0x000fe80000100a00 */
[----:B------:R0:W-:Y:S04]  /*52560*/  STL.64 [R1+0x1120], R24 ;  /* 0x0011201801007387 */ /* 0x0001e80000100a00 */
[----:B0-----:R-:W2:Y:S04]  /*52570*/  LDL.LU R24, [R1+0x70] ;  /* 0x0000700001187983 */ /* 0x001ea80000300800 */
[----:B------:R-:W2:Y:S04]  /*52580*/  LDL.LU R25, [R1+0x74] ;  /* 0x0000740001197983 */ /* 0x000ea80000300800 */
[----:B------:R-:W2:Y:S04]  /*52590*/  LDL.LU R26, [R1+0x78] ;  /* 0x00007800011a7983 */ /* 0x000ea80000300800 */
[----:B------:R-:W2:Y:S01]  /*525a0*/  LDL.LU R27, [R1+0x7c] ;  /* 0x00007c00011b7983 */ /* 0x000ea20000300800 */
[----:B-----5:R-:W-:-:S15]  /*525b0*/  HMMA.16816.F32.BF16 R8, R20, R4, R8 ;  /* 0x000000041408723c */ /* 0x020fde0000041808 */
[----:B------:R-:W-:-:S04]  /*525c0*/  NOP ;  /* 0x0000000000007918 */ /* 0x000fc80000000000 */
[----:B------:R-:W-:Y:S04]  /*525d0*/  STL.64 [R1+0xa0], R8 ;  /* 0x0000a00801007387 */ /* 0x000fe80000100a00 */
[----:B------:R-:W-:Y:S04]  /*525e0*/  STL.64 [R1+0xa8], R10 ;  /* 0x0000a80a01007387 */ /* 0x000fe80000100a00 */
[----:B------:R-:W0:Y:S02]  /*525f0*/  LDSM.16.M88.4 R8, [R0+UR5+0x51000] ;  /* 0x051000050008783b */ /* 0x000e240008000200 */
[----:B0-----:R-:W-:-:S02]  /*52600*/  IMAD.MOV.U32 R5, RZ, RZ, R10 ;  /* 0x000000ffff057224 */ /* 0x001fc400078e000a */
[----:B------:R-:W-:Y:S01]  /*52610*/  STL.64 [R1+0x20], R8 ;  /* 0x0000200801007387 */ /* 0x000fe20000100a00 */
[----:B------:R-:W-:-:S03]  /*52620*/  MOV R4, R11 ;  /* 0x0000000b00047202 */ /* 0x000fc60000000f00 */
[----:B------:R-:W0:Y:S04]  /*52630*/  LDSM.16.M88.4 R8, [R0+UR5+0x51800] ;  /* 0x051800050008783b */ /* 0x000e280008000200 */
[----:B------:R-:W-:Y:S04]  /*52640*/  STL [R1+0x109c], R4 ;  /* 0x00109c0401007387 */ /* 0x000fe80000100800 */
[----:B------:R-:W-:Y:S04]  /*52650*/  STL [R1+0x1098], R5 ;  /* 0x0010980501007387 */ /* 0x000fe80000100800 */
[----:B0-----:R-:W-:Y:S04]  /*52660*/  STL.64 [R1+0x10], R8 ;  /* 0x0000100801007387 */ /* 0x001fe80000100a00 */
[----:B------:R0:W-:Y:S04]  /*52670*/  STL.64 [R1+0x18], R10 ;  /* 0x0000180a01007387 */ /* 0x0001e80000100a00 */
[----:B0-----:R-:W5:Y:S04]  /*52680*/  LDL.LU.64 R10, [R1+0x1160] ;  /* 0x00116000010a7983 */ /* 0x001f680000300a00 */
[----:B------:R-:W2:Y:S02]  /*52690*/  LDL.LU.64 R8, [R1+0x1158] ;  /* 0x0011580001087983 */ /* 0x000ea40000300a00 */
[----:B--2---:R-:W-:-:S15]  /*526a0*/  HMMA.16816.F32.BF16 R12, R20, R8, R12 ;  /* 0x00000008140c723c */ /* 0x004fde000004180c */
        /* <DEDUP_REMOVED lines=8> */
[----:B------:R-:W2:Y:S04]  /*52730*/  LDL.LU.64 R14, [R1+0x1150] ;  /* 0x00115000010e7983 */ /* 0x000ea80000300a00 */
[----:B------:R-:W4:Y:S02]  /*52740*/  LDL.LU.64 R12, [R1+0x1148] ;  /* 0x00114800010c7983 */ /* 0x000f240000300a00 */
[----:B----4-:R-:W-:-:S15]  /*52750*/  HMMA.16816.F32.BF16 R16, R20, R12, R16 ;  /* 0x0000000c1410723c */ /* 0x010fde0000041810 */
[----:B------:R-:W-:-:S04]  /*52760*/  NOP ;  /* 0x0000000000007918 */ /* 0x000fc80000000000 */
[----:B------:R-:W-:Y:S04]  /*52770*/  STL.64 [R1+0x80], R16 ;  /* 0x0000801001007387 */ /* 0x000fe80000100a00 */
[----:B------:R0:W-:Y:S04]  /*52780*/  STL.64 [R1+0x88], R18 ;  /* 0x0000881201007387 */ /* 0x0001e80000100a00 */
[----:B0-----:R-:W4:Y:S04]  /*52790*/  LDL.LU.64 R18, [R1+0x1140] ;  /* 0x0011400001127983 */ /* 0x001f280000300a00 */
[----:B------:R-:W4:Y:S04]  /*527a0*/  LDL.LU.64 R16, [R1+0x1138] ;  /* 0x0011380001107983 */ /* 0x000f280000300a00 */
[----:B--2---:R3:W-:Y:S01]  /*527b0*/  STL.64 [R1+0x10f8], R14 ;  /* 0x0010f80e01007387 */ /* 0x0047e20000100a00 */
[----:B------:R-:W-:Y:S01]  /*527c0*/  IMAD.MOV.U32 R12, RZ, RZ, R6 ;  /* 0x000000ffff0c7224 */ /* 0x000fe200078e0006 */
[----:B------:R-:W-:-:S02]  /*527d0*/  MOV R13, R7 ;  /* 0x00000007000d7202 */ /* 0x000fc40000000f00 */
[----:B------:R-:W2:Y:S04]  /*527e0*/  LDL.LU R6, [R1+0x1134] ;  /* 0x0011340001067983 */ /* 0x000ea80000300800 */
[----:B------:R-:W2:Y:S01]  /*527f0*/  LDL.LU R7, [R1+0x1130] ;  /* 0x0011300001077983 */ /* 0x000ea20000300800 */
[----:B---3--:R-:W-:Y:S01]  /*52800*/  IMAD.MOV.U32 R14, RZ, RZ, R3 ;  /* 0x000000ffff0e7224 */ /* 0x008fe200078e0003 */
[----:B------:R-:W-:Y:S01]  /*52810*/  MOV R15, R2 ;  /* 0x00000002000f7202 */ /* 0x000fe20000000f00 */
[----:B----4-:R-:W-:Y:S01]  /*52820*/  HMMA.16816.F32.BF16 R20, R20, R16, R24 ;  /* 0x000000101414723c */ /* 0x010fe20000041818 */
[----:B------:R-:W3:Y:S04]  /*52830*/  LDL.LU.64 R26, [R1+0x1128] ;  /* 0x00112800011a7983 */ /* 0x000ee80000300a00 */
[----:B------:R-:W4:-:S14]  /*52840*/  LDL.LU.64 R24, [R1+0x1120] ;  /* 0x0011200001187983 */ /* 0x000f1c0000300a00 */
[----:B------:R-:W-:Y:S01]  /*52850*/  IMAD.MOV.U32 R3, RZ, RZ, R22 ;  /* 0x000000ffff037224 */ /* 0x000fe200078e0016 */
[----:B------:R0:W-:Y:S01]  /*52860*/  STL.64 [R1+0x70], R20 ;  /* 0x0000701401007387 */ /* 0x0001e20000100a00 */
[----:B------:R-:W-:-:S03]  /*52870*/  MOV R2, R23 ;  /* 0x0000001700027202 */ /* 0x000fc60000000f00 */
[----:B------:R-:W2:Y:S04]  /*52880*/  LDL.LU.64 R22, [R1+0x1118] ;  /* 0x0011180001167983 */ /* 0x000ea80000300a00 */
[----:B0-----:R-:W3:Y:S04]  /*52890*/  LDL.LU.64 R20, [R1+0x1110] ;  /* 0x0011100001147983 */ /* 0x001ee80000300a00 */
[----:B------:R-:W-:Y:S04]  /*528a0*/  STL.64 [R1+0x10f0], R18 ;  /* 0x0010f01201007387 */ /* 0x000fe80000100a00 */
[----:B------:R-:W-:Y:S04]  /*528b0*/  STL [R1+0xf04], R2 ;  /* 0x000f040201007387 */ /* 0x000fe80000100800 */
[----:B------:R2:W-:Y:S02]  /*528c0*/  STL [R1+0xf00], R3 ;  /* 0x000f000301007387 */ /* 0x0005e40000100800 */
[----:B--2---:R-:W-:Y:S01]  /*528d0*/  IMAD.MOV.U32 R3, RZ, RZ, R22 ;  /* 0x000000ffff037224 */ /* 0x004fe200078e0016 */
[----:B------:R-:W-:Y:S01]  /*528e0*/  MOV R2, R23 ;  /* 0x0000001700027202 */ /* 0x000fe20000000f00 */
[----:B---3--:R-:W-:Y:S01]  /*528f0*/  HMMA.16816.F32.BF16 R16, R20, R6, R12 ;  /* 0x000000061410723c */ /* 0x008fe2000004180c */
[----:B------:R-:W-:Y:S01]  /*52900*/  IMAD.MOV.U32 R13, RZ, RZ, R20 ;  /* 0x000000ffff0d7224 */ /* 0x000fe200078e0014 */
[----:B------:R-:W-:-:S02]  /*52910*/  MOV R12, R21 ;  /* 0x00000015000c7202 */ /* 0x000fc40000000f00 */
[----:B------:R-:W0:-:S15]  /*52920*/  LDSM.16.M88.4 R20, [R0+UR5+0x52800] ;  /* 0x052800050014783b */ /* 0x000e1e0008000200 */
[----:B------:R1:W-:Y:S04]  /*52930*/  STL.64 [R1+0x470], R16 ;  /* 0x0004701001007387 */ /* 0x0003e80000100a00 */
[----:B------:R2:W-:Y:S04]  /*52940*/  STL.64 [R1+0x478], R18 ;  /* 0x0004781201007387 */ /* 0x0005e80000100a00 */
[----:B------:R-:W-:Y:S04]  /*52950*/  STL.64 [R1+0x10d8], R6 ;  /* 0x0010d80601007387 */ /* 0x000fe80000100a00 */
[----:B------:R3:W-:Y:S04]  /*52960*/  STL.64 [R1+0x10d0], R4 ;  /* 0x0010d00401007387 */ /* 0x0007e80000100a00 */
[----:B0-----:R4:W-:Y:S04]  /*52970*/  STL.64 [R1+0xfc8], R22 ;  /* 0x000fc81601007387 */ /* 0x0019e80000100a00 */
[----:B------:R0:W-:Y:S04]  /*52980*/  STL.64 [R1+0xfc0], R20 ;  /* 0x000fc01401007387 */ /* 0x0001e80000100a00 */
[----:B-1----:R-:W5:Y:S04]  /*52990*/  LDL.LU R16, [R1+0x450] ;  /* 0x0004500001107983 */ /* 0x002f680000300800 */
[----:B------:R-:W5:Y:S04]  /*529a0*/  LDL.LU R17, [R1+0x454] ;  /* 0x0004540001117983 */ /* 0x000f680000300800 */
[----:B--2---:R-:W2:Y:S01]  /*529b0*/  LDL.LU R18, [R1+0x458] ;  /* 0x0004580001127983 */ /* 0x004ea20000300800 */
[----:B---3--:R-:W-:-:S03]  /*529c0*/  MOV R5, R12 ;  /* 0x0000000c00057202 */ /* 0x008fc60000000f00 */
[----:B------:R-:W2:Y:S01]  /*529d0*/  LDL.LU R19, [R1+0x45c] ;  /* 0x00045c0001137983 */ /* 0x000ea20000300800 */
[----:B------:R-:W-:-:S03]  /*529e0*/  IMAD.MOV.U32 R4, RZ, RZ, R13 ;  /* 0x000000ffff047224 */ /* 0x000fc600078e000d */
[----:B------:R-:W3:Y:S04]  /*529f0*/  LDL.LU R12, [R1+0x460] ;  /* 0x00046000010c7983 */ /* 0x000ee80000300800 */
[----:B------:R-:W3:Y:S01]  /*52a00*/  LDL.LU R13, [R1+0x464] ;  /* 0x00046400010d7983 */ /* 0x000ee20000300800 */
[----:B----4-:R-:W-:-:S03]  /*52a10*/  IMAD.MOV.U32 R22, RZ, RZ, R25 ;  /* 0x000000ffff167224 */ /* 0x010fc600078e0019 */
[----:B------:R-:W3:Y:S01]  /*52a20*/  LDL.LU R14, [R1+0x468] ;  /* 0x00046800010e7983 */ /* 0x000ee20000300800 */
[----:B0-----:R-:W-:Y:S01]  /*52a30*/  IMAD.MOV.U32 R20, RZ, RZ, R27 ;  /* 0x000000ffff147224 */ /* 0x001fe200078e001b */
[----:B------:R-:W-:Y:S02]  /*52a40*/  MOV R21, R26 ;  /* 0x0000001a00157202 */ /* 0x000fe40000000f00 */
[----:B------:R-:W-:Y:S01]  /*52a50*/  MOV R23, R24 ;  /* 0x0000001800177202 */ /* 0x000fe20000000f00 */
[----:B------:R-:W3:Y:S04]  /*52a60*/  LDL.LU R15, [R1+0x46c] ;  /* 0x00046c00010f7983 */ /* 0x000ee80000300800 */
        /* <DEDUP_REMOVED lines=9> */
[----:B0-----:R-:W2:Y:S04]  /*52b00*/  LDL.LU R24, [R1+0x3c0] ;  /* 0x0003c00001187983 */ /* 0x001ea80000300800 */
[----:B------:R-:W2:Y:S01]  /*52b10*/  LDL.LU R25, [R1+0x3c4] ;  /* 0x0003c40001197983 */ /* 0x000ea20000300800 */
[----:B-----5:R-:W-:Y:S01]  /*52b20*/  IMAD.MOV.U32 R26, RZ, RZ, R11 ;  /* 0x000000ffff1a7224 */ /* 0x020fe200078e000b */
[----:B------:R-:W-:-:S02]  /*52b30*/  MOV R27, R10 ;  /* 0x0000000a001b7202 */ /* 0x000fc40000000f00 */
[----:B------:R-:W5:Y:S04]  /*52b40*/  LDL.LU R11, [R1+0x110c] ;  /* 0x00110c00010b7983 */ /* 0x000f680000300800 */
[----:B------:R-:W3:Y:S04]  /*52b50*/  LDL.LU R10, [R1+0x1108] ;  /* 0x00110800010a7983 */ /* 0x000ee80000300800 */
[----:B------:R-:W-:Y:S04]  /*52b60*/  STL.64 [R1+0x10a8], R26 ;  /* 0x0010a81a01007387 */ /* 0x000fe80000100a00 */
[----:B--2---:R0:W-:Y:S04]  /*52b70*/  STL.64 [R1+0x10a0], R24 ;  /* 0x0010a01801007387 */ /* 0x0041e80000100a00 */
[----:B0-----:R-:W2:Y:S04]  /*52b80*/  LDL.LU R24, [R1+0x400] ;  /* 0x0004000001187983 */ /* 0x001ea80000300800 */
[----:B------:R-:W2:Y:S04]  /*52b90*/  LDL.LU R25, [R1+0x404] ;  /* 0x0004040001197983 */ /* 0x000ea80000300800 */
[----:B------:R-:W2:Y:S04]  /*52ba0*/  LDL.LU R26, [R1+0x408] ;  /* 0x00040800011a7983 */ /* 0x000ea80000300800 */
[----:B------:R-:W2:Y:S01]  /*52bb0*/  LDL.LU R27, [R1+0x40c] ;  /* 0x00040c00011b7983 */ /* 0x000ea20000300800 */
[----:B------:R-:W-:Y:S01]  /*52bc0*/  IMAD.MOV.U32 R6, RZ, RZ, R3 ;  /* 0x000000ffff067224 */ /* 0x000fe200078e0003 */
[----:B------:R-:W-:-:S02]  /*52bd0*/  MOV R7, R2 ;  /* 0x0000000200077202 */ /* 0x000fc40000000f00 */
[----:B--2---:R3:W-:Y:S04]  /*52be0*/  STL.64 [R1+0x10b8], R26 ;  /* 0x0010b81a01007387 */ /* 0x0047e80000100a00 */
[----:B------:R0:W-:Y:S01]  /*52bf0*/  STL.64 [R1+0x10b0], R24 ;  /* 0x0010b01801007387 */ /* 0x0001e20000100a00 */
[----:B---3--:R-:W-:-:S03]  /*52c00*/  IMAD.MOV.U32 R26, RZ, RZ, R10 ;  /* 0x000000ffff1a7224 */ /* 0x008fc600078e000a */
[----:B0-----:R-:W2:Y:S04]  /*52c10*/  LDL.LU R24, [R1+0x410] ;  /* 0x0004100001187983 */ /* 0x001ea80000300800 */
[----:B------:R-:W2:Y:S04]  /*52c20*/  LDL.LU R25, [R1+0x414] ;  /* 0x0004140001197983 */ /* 0x000ea80000300800 */
[----:B------:R-:W3:Y:S01]  /*52c30*/  LDL.LU R10, [R1+0x1104] ;  /* 0x00110400010a7983 */ /* 0x000ee20000300800 */
[----:B-----5:R-:W-:-:S03]  /*52c40*/  MOV R27, R11 ;  /* 0x0000000b001b7202 */ /* 0x020fc60000000f00 */
[----:B------:R-:W3:Y:S04]  /*52c50*/  LDL.LU R11, [R1+0x1100] ;  /* 0x00110000010b7983 */ /* 0x000ee80000300800 */
[----:B------:R-:W-:Y:S01]  /*52c60*/  STL.64 [R1+0x10c8], R26 ;  /* 0x0010c81a01007387 */ /* 0x000fe20000100a00 */
[----:B---3--:R-:W-:Y:S03]  /*52c70*/  HMMA.16816.F32.BF16 R12, R4, R10, R12 ;  /* 0x0000000a040c723c */ /* 0x008fe6000004180c */
        /* <DEDUP_REMOVED lines=8> */
[----:B0-----:R-:W-:-:S02]  /*52d00*/  IMAD.MOV.U32 R29, RZ, RZ, R14 ;  /* 0x000000ffff1d7224 */ /* 0x001fc400078e000e */
[----:B------:R-:W-:Y:S01]  /*52d10*/  STL.64 [R1+0x60], R12 ;  /* 0x0000600c01007387 */ /* 0x000fe20000100a00 */
[----:B------:R-:W-:-:S03]  /*52d20*/  MOV R28, R15 ;  /* 0x0000000f001c7202 */ /* 0x000fc60000000f00 */
[----:B------:R-:W3:Y:S02]  /*52d30*/  LDL.LU.64 R14, [R1+0x10f8] ;  /* 0x0010f800010e7983 */ /* 0x000ee40000300a00 */
[----:B---3--:R-:W-:-:S15]  /*52d40*/  HMMA.16816.F32.BF16 R16, R4, R14, R16 ;  /* 0x0000000e0410723c */ /* 0x008fde0000041810 */
[----:B------:R-:W-:-:S04]  /*52d50*/  NOP ;  /* 0x0000000000007918 */ /* 0x000fc80000000000 */
[----:B------:R-:W-:Y:S04]  /*52d60*/  STL.64 [R1+0x440], R16 ;  /* 0x0004401001007387 */ /* 0x000fe80000100a00 */
[----:B------:R0:W-:Y:S04]  /*52d70*/  STL.64 [R1+0x448], R18 ;  /* 0x0004481201007387 */ /* 0x0001e80000100a00 */
[----:B0-----:R-:W4:Y:S02]  /*52d80*/  LDL.LU.64 R18, [R1+0x10f0] ;  /* 0x0010f00001127983 */ /* 0x001f240000300a00 */
[----:B----4-:R-:W-:Y:S02]  /*52d90*/  HMMA.16816.F32.BF16 R4, R4, R18, R20 ;  /* 0x000000120404723c */ /* 0x010fe40000041814 */
[----:B------:R-:W2:Y:S04]  /*52da0*/  LDL.LU.64 R22, [R1+0x10e8] ;  /* 0x0010e80001167983 */ /* 0x000ea80000300a00 */
[----:B------:R-:W2:-:S13]  /*52db0*/  LDL.LU.64 R20, [R1+0x10e0] ;  /* 0x0010e00001147983 */ /* 0x000e9a0000300a00 */
[----:B------:R-:W-:Y:S04]  /*52dc0*/  STL.64 [R1+0x430], R4 ;  /* 0x0004300401007387 */ /* 0x000fe80000100a00 */
[----:B------:R0:W-:Y:S04]  /*52dd0*/  STL.64 [R1+0x438], R6 ;  /* 0x0004380601007387 */ /* 0x0001e80000100a00 */
[----:B0-----:R-:W2:Y:S04]  /*52de0*/  LDL.LU.64 R6, [R1+0x10d8] ;  /* 0x0010d80001067983 */ /* 0x001ea80000300a00 */
[----:B------:R-:W3:Y:S01]  /*52df0*/  LDL.LU.64 R4, [R1+0x10d0] ;  /* 0x0010d00001047983 */ /* 0x000ee20000300a00 */
        /* <DEDUP_REMOVED lines=18> */
[----:B------:R-:W2:Y:S04]  /*52f20*/  LDL.LU.64 R24, [R1+0x10a0] ;  /* 0x0010a00001187983 */ /* 0x000ea80000300a00 */
[----:B------:R2:W-:Y:S04]  /*52f30*/  STL.64 [R1+0x1088], R14 ;  /* 0x0010880e01007387 */ /* 0x0005e80000100a00 */
[----:B------:R-:W-:Y:S01]  /*52f40*/  STL.64 [R1+0x1080], R18 ;  /* 0x0010801201007387 */ /* 0x000fe20000100a00 */
[----:B--2---:R-:W-:Y:S01]  /*52f50*/  HMMA.16816.F32.BF16 R12, R20, R18, R24 ;  /* 0x00000012140c723c */ /* 0x004fe20000041818 */
[----:B------:R-:W-:Y:S01]  /*52f60*/  IMAD.MOV.U32 R22, RZ, RZ, R9 ;  /* 0x000000ffff167224 */ /* 0x000fe200078e0009 */
[----:B------:R-:W-:Y:S01]  /*52f70*/  MOV R23, R8 ;  /* 0x0000000800177202 */ /* 0x000fe20000000f00 */
[----:B---3--:R-:W-:Y:S01]  /*52f80*/  IMAD.MOV.U32 R20, RZ, RZ, R4 ;  /* 0x000000ffff147224 */ /* 0x008fe200078e0004 */
[----:B------:R-:W-:-:S15]  /*52f90*/  MOV R21, R5 ;  /* 0x0000000500157202 */ /* 0x000fde0000000f00 */
[----:B------:R-:W-:Y:S04]  /*52fa0*/  STL.64 [R1+0x3c0], R12 ;  /* 0x0003c00c01007387 */ /* 0x000fe80000100a00 */
[----:B------:R-:W-:Y:S04]  /*52fb0*/  STL.64 [R1+0x3c8], R14 ;  /* 0x0003c80e01007387 */ /* 0x000fe80000100a00 */
[----:B------:R-:W2:Y:S04]  /*52fc0*/  LDL.LU R4, [R1+0x109c] ;  /* 0x00109c0001047983 */ /* 0x000ea80000300800 */
[----:B------:R-:W3:Y:S04]  /*52fd0*/  LDL.LU R5, [R1+0x1098] ;  /* 0x0010980001057983 */ /* 0x000ee80000300800 */
[----:B------:R-:W-:Y:S04]  /*52fe0*/  STL.64 [R1+0x1018], R22 ;  /* 0x0010181601007387 */ /* 0x000fe80000100a00 */
[----:B------:R-:W-:Y:S04]  /*52ff0*/  STL.64 [R1+0x1010], R20 ;  /* 0x0010101401007387 */ /* 0x000fe80000100a00 */
        /* <DEDUP_REMOVED lines=16> */
[----:B------:R-:W2:Y:S04]  /*53100*/  LDL.LU R20, [R1+0x10] ;  /* 0x0000100001147983 */ /* 0x000ea80000300800 */
[----:B------:R-:W2:Y:S04]  /*53110*/  LDL.LU R21, [R1+0x14] ;  /* 0x0000140001157983 */ /* 0x000ea80000300800 */
[----:B------:R-:W2:Y:S04]  /*53120*/  LDL.LU R22, [R1+0x18] ;  /* 0x0000180001167983 */ /* 0x000ea80000300800 */
[----:B------:R-:W2:Y:S04]  /*53130*/  LDL.LU R23, [R1+0x1c] ;  /* 0x00001c0001177983 */ /* 0x000ea80000300800 */
[----:B--2---:R-:W-:Y:S04]  /*53140*/  STL.64 [R1+0x1068], R22 ;  /* 0x0010681601007387 */ /* 0x004fe80000100a00 */
[----:B------:R-:W-:Y:S04]  /*53150*/  STL.64 [R1+0x1060], R20 ;  /* 0x0010601401007387 */ /* 0x000fe80000100a00 */
[----:B-----5:R-:W-:Y:S04]  /*53160*/  STL.64 [R1+0xfb8], R26 ;  /* 0x000fb81a01007387 */ /* 0x020fe80000100a00 */
[----:B----4-:R0:W-:Y:S04]  /*53170*/  STL.64 [R1+0xfb0], R24 ;  /* 0x000fb01801007387 */ /* 0x0101e80000100a00 */
        /* <DEDUP_REMOVED lines=22> */
[----:B------:R-:W5:Y:S04]  /*532e0*/  LDL.LU R20, [R1+0x20] ;  /* 0x0000200001147983 */ /* 0x000f680000300800 */
[----:B------:R-:W5:Y:S04]  /*532f0*/  LDL.LU R21, [R1+0x24] ;  /* 0x0000240001157983 */ /* 0x000f680000300800 */
        /* <DEDUP_REMOVED lines=10> */
[----:B------:R-:W3:Y:S04]  /*533a0*/  LDL.LU R12, [R1+0x3a0] ;  /* 0x0003a000010c7983 */ /* 0x000ee80000300800 */
[----:B------:R-:W3:Y:S04]  /*533b0*/  LDL.LU R13, [R1+0x3a4] ;  /* 0x0003a400010d7983 */ /* 0x000ee80000300800 */
[----:B------:R-:W3:Y:S04]  /*533c0*/  LDL.LU R14, [R1+0x3a8] ;  /* 0x0003a800010e7983 */ /* 0x000ee80000300800 */
[----:B------:R-:W3:Y:S04]  /*533d0*/  LDL.LU R15, [R1+0x3ac] ;  /* 0x0003ac00010f7983 */ /* 0x000ee80000300800 */
[----:B------:R-:W5:Y:S04]  /*533e0*/  LDL.LU R8, [R1+0x3b0] ;  /* 0x0003b00001087983 */ /* 0x000f680000300800 */
[----:B------:R-:W5:Y:S04]  /*533f0*/  LDL.LU R9, [R1+0x3b4] ;  /* 0x0003b40001097983 */ /* 0x000f680000300800 */
        /* <DEDUP_REMOVED lines=19> */
[----:B------:R-:W4:Y:S01]  /*53530*/  LDL.LU R27, [R1+0x31c] ;  /* 0x00031c00011b7983 */ /* 0x000f220000300800 */
[----:B---3--:R-:W-:Y:S01]  /*53540*/  IMAD.MOV.U32 R22, RZ, RZ, R5 ;  /* 0x000000ffff167224 */ /* 0x008fe200078e0005 */
[----:B------:R-:W-:-:S02]  /*53550*/  MOV R23, R4 ;  /* 0x0000000400177202 */ /* 0x000fc40000000f00 */
[----:B----4-:R-:W-:Y:S04]  /*53560*/  STL.64 [R1+0x1058], R26 ;  /* 0x0010581a01007387 */ /* 0x010fe80000100a00 */
[----:B--2---:R0:W-:Y:S04]  /*53570*/  STL.64 [R1+0x1050], R24 ;  /* 0x0010501801007387 */ /* 0x0041e80000100a00 */
[----:B0-----:R-:W2:Y:S04]  /*53580*/  LDL.LU R24, [R1+0x320] ;  /* 0x0003200001187983 */ /* 0x001ea80000300800 */
[----:B------:R-:W2:Y:S04]  /*53590*/  LDL.LU R25, [R1+0x324] ;  /* 0x0003240001197983 */ /* 0x000ea80000300800 */
[----:B------:R-:W3:Y:S04]  /*535a0*/  LDL.LU R26, [R1+0x328] ;  /* 0x00032800011a7983 */ /* 0x000ee80000300800 */
[----:B------:R-:W3:Y:S01]  /*535b0*/  LDL.LU R27, [R1+0x32c] ;  /* 0x00032c00011b7983 */ /* 0x000ee20000300800 */
[C---:B-----5:R-:W-:Y:S03]  /*535c0*/  HMMA.16816.F32.BF16 R8, R20.reuse, R6, R8 ;  /* 0x000000061408723c */ /* 0x060fe60000041808 */
        /* <DEDUP_REMOVED lines=8> */
[----:B0-----:R-:W3:Y:S02]  /*53650*/  LDL.LU.64 R10, [R1+0x1090] ;  /* 0x00109000010a7983 */ /* 0x001ee40000300a00 */
[----:B---3--:R-:W-:-:S15]  /*53660*/  HMMA.16816.F32.BF16 R12, R20, R10, R12 ;  /* 0x0000000a140c723c */ /* 0x008fde000004180c */
[----:B------:R-:W-:-:S04]  /*53670*/  NOP ;  /* 0x0000000000007918 */ /* 0x000fc80000000000 */
[----:B------:R-:W-:Y:S04]  /*53680*/  STL.64 [R1+0x3a0], R12 ;  /* 0x0003a00c01007387 */ /* 0x000fe80000100a00 */
[----:B------:R0:W-:Y:S04]  /*53690*/  STL.64 [R1+0x3a8], R14 ;  /* 0x0003a80e01007387 */ /* 0x0001e80000100a00 */
[----:B0-----:R-:W3:Y:S02]  /*536a0*/  LDL.LU.64 R14, [R1+0x1088] ;  /* 0x00108800010e7983 */ /* 0x001ee40000300a00 */
[----:B---3--:R-:W-:-:S15]  /*536b0*/  HMMA.16816.F32.BF16 R16, R20, R14, R16 ;  /* 0x0000000e1410723c */ /* 0x008fde0000041810 */
[----:B------:R-:W-:-:S04]  /*536c0*/  NOP ;  /* 0x0000000000007918 */ /* 0x000fc80000000000 */
[----:B------:R-:W-:Y:S04]  /*536d0*/  STL.64 [R1+0x450], R16 ;  /* 0x0004501001007387 */ /* 0x000fe80000100a00 */
[----:B------:R0:W-:Y:S04]  /*536e0*/  STL.64 [R1+0x458], R18 ;  /* 0x0004581201007387 */ /* 0x0001e80000100a00 */
        /* <DEDUP_REMOVED lines=76> */
[----:B------:R-:W3:Y:S04]  /*53bb0*/  LDL.LU R8, [R1+0x190] ;  /* 0x0001900001087983 */ /* 0x000ee80000300800 */
[----:B------:R-:W3:Y:S04]  /*53bc0*/  LDL.LU R9, [R1+0x194] ;  /* 0x0001940001097983 */ /* 0x000ee80000300800 */
[----:B0-----:R-:W3:Y:S04]  /*53bd0*/  LDL.LU R10, [R1+0x198] ;  /* 0x00019800010a7983 */ /* 0x001ee80000300800 */
[----:B------:R-:W3:Y:S01]  /*53be0*/  LDL.LU R11, [R1+0x19c] ;  /* 0x00019c00010b7983 */ /* 0x000ee20000300800 */
[----:B--2---:R-:W-:-:S15]  /*53bf0*/  HMMA.16816.F32.BF16 R24, R20, R14, R24 ;  /* 0x0000000e1418723c */ /* 0x004fde0000041818 */
[----:B------:R-:W-:-:S04]  /*53c00*/  NOP ;  /* 0x0000000000007918 */ /* 0x000fc80000000000 */
[----:B------:R-:W-:Y:S04]  /*53c10*/  STL.64 [R1+0x220], R24 ;  /* 0x0002201801007387 */ /* 0x000fe80000100a00 */
[----:B------:R0:W-:Y:S04]  /*53c20*/  STL.64 [R1+0x228], R26 ;  /* 0x0002281a01007387 */ /* 0x0001e80000100a00 */
[----:B0-----:R-:W2:Y:S04]  /*53c30*/  LDL.LU.64 R26, [R1+0xf98] ;  /* 0x000f9800011a7983 */ /* 0x001ea80000300a00 */
[----:B------:R-:W2:Y:S04]  /*53c40*/  LDL.LU.64 R24, [R1+0xf90] ;  /* 0x000f900001187983 */ /* 0x000ea80000300a00 */
[----:B------:R0:W-:Y:S04]  /*53c50*/  STL.64 [R1+0xf70], R14 ;  /* 0x000f700e01007387 */ /* 0x0001e80000100a00 */
[----:B------:R-:W4:Y:S04]  /*53c60*/  LDL.LU R12, [R1+0x180] ;  /* 0x00018000010c7983 */ /* 0x000f280000300800 */
[----:B------:R-:W4:Y:S04]  /*53c70*/  LDL.LU R13, [R1+0x184] ;  /* 0x00018400010d7983 */ /* 0x000f280000300800 */
[----:B0-----:R-:W4:Y:S04]  /*53c80*/  LDL.LU R14, [R1+0x188] ;  /* 0x00018800010e7983 */ /* 0x001f280000300800 */
[----:B------:R-:W4:Y:S01]  /*53c90*/  LDL.LU R15, [R1+0x18c] ;  /* 0x00018c00010f7983 */ /* 0x000f220000300800 */
[----:B--2---:R-:W-:Y:S03]  /*53ca0*/  HMMA.16816.F32.BF16 R20, R20, R18, R24 ;  /* 0x000000121414723c */ /* 0x004fe60000041818 */
[----:B------:R-:W3:Y:S04]  /*53cb0*/  LDL.LU.64 R26, [R1+0xf88] ;  /* 0x000f8800011a7983 */ /* 0x000ee80000300a00 */
[----:B------:R-:W3:-:S12]  /*53cc0*/  LDL.LU.64 R24, [R1+0xf80] ;  /* 0x000f800001187983 */ /* 0x000ed80000300a00 */
[----:B------:R0:W-:Y:S04]  /*53cd0*/  STL.64 [R1+0x210], R20 ;  /* 0x0002101401007387 */ /* 0x0001e80000100a00 */
[----:B------:R1:W-:Y:S04]  /*53ce0*/  STL.64 [R1+0x218], R22 ;  /* 0x0002181601007387 */ /* 0x0003e80000100a00 */
[----:B0-----:R-:W2:Y:S04]  /*53cf0*/  LDL.LU R20, [R1+0x120] ;  /* 0x0001200001147983 */ /* 0x001ea80000300800 */
[----:B------:R-:W2:Y:S04]  /*53d00*/  LDL.LU R21, [R1+0x124] ;  /* 0x0001240001157983 */ /* 0x000ea80000300800 */
[----:B-1----:R-:W2:Y:S04]  /*53d10*/  LDL.LU R22, [R1+0x128] ;  /* 0x0001280001167983 */ /* 0x002ea80000300800 */
[----:B------:R-:W2:Y:S01]  /*53d20*/  LDL.LU R23, [R1+0x12c] ;  /* 0x00012c0001177983 */ /* 0x000ea20000300800 */
[----:B---3--:R-:W-:-:S15]  /*53d30*/  HMMA.16816.F32.BF16 R8, R24, R6, R8 ;  /* 0x000000061808723c */ /* 0x008fde0000041808 */
[----:B------:R-:W-:-:S04]  /*53d40*/  NOP ;  /* 0x0000000000007918 */ /* 0x000fc80000000000 */
[----:B------:R-:W-:Y:S04]  /*53d50*/  STL.64 [R1+0x4c0], R8 ;  /* 0x0004c00801007387 */ /* 0x000fe80000100a00 */
[----:B------:R0:W-:Y:S04]  /*53d60*/  STL.64 [R1+0x4c8], R10 ;  /* 0x0004c80a01007387 */ /* 0x0001e80000100a00 */
[----:B0-----:R-:W4:Y:S02]  /*53d70*/  LDL.LU.64 R10, [R1+0xf78] ;  /* 0x000f7800010a7983 */ /* 0x001f240000300a00 */
[----:B----4-:R-:W-:-:S15]  /*53d80*/  HMMA.16816.F32.BF16 R12, R24, R10, R12 ;  /* 0x0000000a180c723c */ /* 0x010fde000004180c */
[----:B------:R-:W-:-:S04]  /*53d90*/  NOP ;  /* 0x0000000000007918 */ /* 0x000fc80000000000 */
[----:B------:R-:W-:Y:S04]  /*53da0*/  STL.64 [R1+0x4b0], R12 ;  /* 0x0004b00c01007387 */ /* 0x000fe80000100a00 */
[----:B------:R0:W-:Y:S04]  /*53db0*/  STL.64 [R1+0x4b8], R14 ;  /* 0x0004b80e01007387 */ /* 0x0001e80000100a00 */
[----:B0-----:R-:W3:Y:S04]  /*53dc0*/  LDL.LU.64 R14, [R1+0xf70] ;  /* 0x000f7000010e7983 */ /* 0x001ee80000300a00 */
[----:B------:R0:W-:Y:S04]  /*53dd0*/  STL.64 [R1+0xf68], R10 ;  /* 0x000f680a01007387 */ /* 0x0001e80000100a00 */
[----:B------:R-:W3:Y:S04]  /*53de0*/  LDL.LU R8, [R1+0x170] ;  /* 0x0001700001087983 */ /* 0x000ee80000300800 */
[----:B------:R-:W3:Y:S04]  /*53df0*/  LDL.LU R9, [R1+0x174] ;  /* 0x0001740001097983 */ /* 0x000ee80000300800 */
[----:B0-----:R-:W3:Y:S04]  /*53e00*/  LDL.LU R10, [R1+0x178] ;  /* 0x00017800010a7983 */ /* 0x001ee80000300800 */
[----:B------:R-:W3:Y:S02]  /*53e10*/  LDL.LU R11, [R1+0x17c] ;  /* 0x00017c00010b7983 */ /* 0x000ee40000300800 */
[----:B---3--:R-:W-:Y:S02]  /*53e20*/  HMMA.16816.F32.BF16 R8, R24, R14, R8 ;  /* 0x0000000e1808723c */ /* 0x008fe40000041808 */
[----:B------:R-:W-:-:S15]  /*53e30*/  STL.64 [R1+0xf60], R14 ;  /* 0x000f600e01007387 */ /* 0x000fde0000100a00 */
[----:B------:R-:W-:Y:S02]  /*53e40*/  NOP ;  /* 0x0000000000007918 */ /* 0x000fe40000000000 */
[----:B------:R-:W-:Y:S04]  /*53e50*/  STL.64 [R1+0x4a0], R8 ;  /* 0x0004a00801007387 */ /* 0x000fe80000100a00 */
[----:B------:R2:W-:Y:S02]  /*53e60*/  STL.64 [R1+0x4a8], R10 ;  /* 0x0004a80a01007387 */ /* 0x0005e40000100a00 */
[----:B--2---:R-:W-:Y:S02]  /*53e70*/  HMMA.16816.F32.BF16 R8, R24, R18, R20 ;  /* 0x000000121808723c */ /* 0x004fe40000041814 */
[----:B------:R-:W-:Y:S04]  /*53e80*/  STL.64 [R1+0xf58], R18 ;  /* 0x000f581201007387 */ /* 0x000fe80000100a00 */
[----:B------:R-:W2:-:S13]  /*53e90*/  LDL.LU R20, [R1+0x2c0] ;  /* 0x0002c00001147983 */ /* 0x000e9a0000300800 */
[----:B------:R0:W-:Y:S04]  /*53ea0*/  STL.64 [R1+0x490], R8 ;  /* 0x0004900801007387 */ /* 0x0001e80000100a00 */
[----:B------:R1:W-:Y:S04]  /*53eb0*/  STL.64 [R1+0x498], R10 ;  /* 0x0004980a01007387 */ /* 0x0003e80000100a00 */
[----:B------:R-:W2:Y:S04]  /*53ec0*/  LDL.LU R21, [R1+0x2c4] ;  /* 0x0002c40001157983 */ /* 0x000ea80000300800 */
[----:B------:R-:W3:Y:S04]  /*53ed0*/  LDL.LU R22, [R1+0x2c8] ;  /* 0x0002c80001167983 */ /* 0x000ee80000300800 */
[----:B------:R-:W3:Y:S04]  /*53ee0*/  LDL.LU R23, [R1+0x2cc] ;  /* 0x0002cc0001177983 */ /* 0x000ee80000300800 */
[----:B------:R-:W4:Y:S04]  /*53ef0*/  LDL.LU R12, [R1+0x100] ;  /* 0x00010000010c7983 */ /* 0x000f280000300800 */
[----:B------:R-:W4:Y:S04]  /*53f00*/  LDL.LU R13, [R1+0x104] ;  /* 0x00010400010d7983 */ /* 0x000f280000300800 */
[----:B------:R-:W4:Y:S04]  /*53f10*/  LDL.LU R14, [R1+0x108] ;  /* 0x00010800010e7983 */ /* 0x000f280000300800 */
[----:B------:R-:W4:Y:S04]  /*53f20*/  LDL.LU R15, [R1+0x10c] ;  /* 0x00010c00010f7983 */ /* 0x000f280000300800 */
[----:B0-----:R-:W5:Y:S04]  /*53f30*/  LDL.LU R8, [R1+0x110] ;  /* 0x0001100001087983 */ /* 0x001f680000300800 */
[----:B------:R-:W5:Y:S04]  /*53f40*/  LDL.LU R9, [R1+0x114] ;  /* 0x0001140001097983 */ /* 0x000f680000300800 */
[----:B-1----:R-:W5:Y:S04]  /*53f50*/  LDL.LU R10, [R1+0x118] ;  /* 0x00011800010a7983 */ /* 0x002f680000300800 */
        /* <DEDUP_REMOVED lines=13> */
[----:B------:R-:W2:Y:S04]  /*54030*/  LDL.LU R16, [R1+0x200] ;  /* 0x0002000001107983 */ /* 0x000ea80000300800 */
[----:B------:R-:W4:Y:S04]  /*54040*/  LDL.LU R17, [R1+0x204] ;  /* 0x0002040001117983 */ /* 0x000f280000300800 */
[----:B------:R-:W4:Y:S04]  /*54050*/  LDL.LU R18, [R1+0x208] ;  /* 0x0002080001127983 */ /* 0x000f280000300800 */
[----:B------:R-:W4:Y:S04]  /*54060*/  LDL.LU R19, [R1+0x20c] ;  /* 0x00020c0001137983 */ /* 0x000f280000300800 */
[----:B---3--:R-:W-:Y:S04]  /*54070*/  STL.64 [R1+0xf40], R22 ;  /* 0x000f401601007387 */ /* 0x008fe80000100a00 */
[----:B--2---:R0:W-:Y:S04]  /*54080*/  STL.64 [R1+0xf38], R20 ;  /* 0x000f381401007387 */ /* 0x0041e80000100a00 */
[----:B0-----:R-:W5:Y:S04]  /*54090*/  LDL.LU R20, [R1+0x60] ;  /* 0x0000600001147983 */ /* 0x001f680000300800 */
[----:B------:R-:W5:Y:S01]  /*540a0*/  LDL.LU R21, [R1+0x64] ;  /* 0x0000640001157983 */ /* 0x000f620000300800 */
[----:B------:R-:W-:Y:S01]  /*540b0*/  IMAD.MOV.U32 R22, RZ, RZ, R29 ;  /* 0x000000ffff167224 */ /* 0x000fe200078e001d */
[----:B------:R-:W-:Y:S01]  /*540c0*/  MOV R23, R28 ;  /* 0x0000001c00177202 */ /* 0x000fe20000000f00 */
[----:B------:R-:W-:Y:S01]  /*540d0*/  IMAD.MOV.U32 R26, RZ, RZ, R3 ;  /* 0x000000ffff1a7224 */ /* 0x000fe200078e0003 */
[----:B------:R-:W-:Y:S01]  /*540e0*/  MOV R27, R2 ;  /* 0x00000002001b7202 */ /* 0x000fe20000000f00 */
[----:B------:R-:W-:Y:S01]  /*540f0*/  IMAD.MOV.U32 R24, RZ, RZ, R5 ;  /* 0x000000ffff187224 */ /* 0x000fe200078e0005 */
[----:B------:R-:W-:-:S03]  /*54100*/  MOV R25, R4 ;  /* 0x0000000400197202 */ /* 0x000fc60000000f00 */
        /* <DEDUP_REMOVED lines=9> */
[----:B------:R0:W-:Y:S04]  /*541a0*/  STL.64 [R1+0x4f8], R10 ;  /* 0x0004f80a01007387 */ /* 0x0001e80000100a00 */
[----:B0-----:R-:W4:Y:S02]  /*541b0*/  LDL.LU.64 R10, [R1+0xf68] ;  /* 0x000f6800010a7983 */ /* 0x001f240000300a00 */
[----:B----4-:R-:W-:-:S15]  /*541c0*/  HMMA.16816.F32.BF16 R12, R20, R10, R12 ;  /* 0x0000000a140c723c */ /* 0x010fde000004180c */
[----:B------:R-:W-:-:S04]  /*541d0*/  NOP ;  /* 0x0000000000007918 */ /* 0x000fc80000000000 */
[----:B------:R-:W-:Y:S04]  /*541e0*/  STL.64 [R1+0x4e0], R12 ;  /* 0x0004e00c01007387 */ /* 0x000fe80000100a00 */
[----:B------:R-:W-:Y:S04]  /*541f0*/  STL.64 [R1+0x4e8], R14 ;  /* 0x0004e80e01007387 */ /* 0x000fe80000100a00 */
[----:B------:R-:W0:Y:S02]  /*54200*/  LDSM.16.M88.4 R12, [R0+UR5+0x54800] ;  /* 0x05480005000c783b */ /* 0x000e240008000200 */
[----:B0-----:R-:W-:Y:S01]  /*54210*/  IMAD.MOV.U32 R9, RZ, RZ, R12 ;  /* 0x000000ffff097224 */ /* 0x001fe200078e000c */
[----:B------:R-:W-:Y:S01]  /*54220*/  MOV R8, R13 ;  /* 0x0000000d00087202 */ /* 0x000fe20000000f00 */
[----:B------:R-:W-:Y:S01]  /*54230*/  IMAD.MOV.U32 R5, RZ, RZ, R14 ;  /* 0x000000ffff057224 */ /* 0x000fe200078e000e */
[----:B------:R-:W-:-:S02]  /*54240*/  MOV R4, R15 ;  /* 0x0000000f00047202 */ /* 0x000fc40000000f00 */
[----:B------:R-:W0:Y:S04]  /*54250*/  LDSM.16.M88.4 R12, [R0+UR5+0x55000] ;  /* 0x05500005000c783b */ /* 0x000e280008000200 */
[----:B------:R-:W-:Y:S04]  /*54260*/  STL [R1+0xf14], R4 ;  /* 0x000f140401007387 */ /* 0x000fe80000100800 */
[----:B------:R-:W-:Y:S04]  /*54270*/  STL [R1+0xf10], R5 ;  /* 0x000f100501007387 */ /* 0x000fe80000100800 */
[----:B------:R-:W-:Y:S04]  /*54280*/  STL [R1+0xf0c], R8 ;  /* 0x000f0c0801007387 */ /* 0x000fe80000100800 */
[----:B------:R-:W-:Y:S01]  /*54290*/  STL [R1+0xf08], R9 ;  /* 0x000f080901007387 */ /* 0x000fe20000100800 */
[----:B0-----:R-:W-:Y:S01]  /*542a0*/  IMAD.MOV.U32 R28, RZ, RZ, R14 ;  /* 0x000000ffff1c7224 */ /* 0x001fe200078e000e */
[----:B------:R-:W-:-:S02]  /*542b0*/  MOV R29, R15 ;  /* 0x0000000f001d7202 */ /* 0x000fc40000000f00 */
[----:B------:R-:W3:Y:S02]  /*542c0*/  LDL.LU.64 R14, [R1+0xf60] ;  /* 0x000f6000010e7983 */ /* 0x000ee40000300a00 */
[----:B---3--:R-:W-:-:S15]  /*542d0*/  HMMA.16816.F32.BF16 R16, R20, R14, R16 ;  /* 0x0000000e1410723c */ /* 0x008fde0000041810 */
[----:B------:R-:W-:-:S04]  /*542e0*/  NOP ;  /* 0x0000000000007918 */ /* 0x000fc80000000000 */
[----:B------:R-:W-:Y:S04]  /*542f0*/  STL.64 [R1+0x4d0], R16 ;  /* 0x0004d01001007387 */ /* 0x000fe80000100a00 */
[----:B------:R-:W-:Y:S04]  /*54300*/  STL.64 [R1+0x4d8], R18 ;  /* 0x0004d81201007387 */ /* 0x000fe80000100a00 */
[----:B------:R-:W0:Y:S02]  /*54310*/  LDSM.16.M88.4 R16, [R0+UR5+0x55800] ;  /* 0x055800050010783b */ /* 0x000e240008000200 */
[----:B0-----:R-:W-:Y:S01]  /*54320*/  IMAD.MOV.U32 R8, RZ, RZ, R18 ;  /* 0x000000ffff087224 */ /* 0x001fe200078e0012 */
[----:B------:R-:W-:-:S02]  /*54330*/  MOV R9, R19 ;  /* 0x0000001300097202 */ /* 0x000fc40000000f00 */
[----:B------:R-:W2:Y:S02]  /*54340*/  LDL.LU.64 R18, [R1+0xf58] ;  /* 0x000f580001127983 */ /* 0x000ea40000300a00 */
[----:B--2---:R-:W-:Y:S02]  /*54350*/  HMMA.16816.F32.BF16 R20, R20, R18, R24 ;  /* 0x000000121414723c */ /* 0x004fe40000041818 */
[----:B------:R-:W2:Y:S04]  /*54360*/  LDL.LU.64 R26, [R1+0xf50] ;  /* 0x000f5000011a7983 */ /* 0x000ea80000300a00 */
[----:B------:R-:W2:-:S13]  /*54370*/  LDL.LU.64 R24, [R1+0xf48] ;  /* 0x000f480001187983 */ /* 0x000e9a0000300a00 */
[----:B------:R-:W-:Y:S04]  /*54380*/  STL.64 [R1+0x200], R20 ;  /* 0x0002001401007387 */ /* 0x000fe80000100a00 */
[----:B------:R-:W-:Y:S04]  /*54390*/  STL.64 [R1+0x208], R22 ;  /* 0x0002081601007387 */ /* 0x000fe80000100a00 */
[----:B------:R-:W0:Y:S04]  /*543a0*/  LDSM.16.M88.4 R20, [R0+UR5+0x56000] ;  /* 0x056000050014783b */ /* 0x000e280008000200 */
        /* <DEDUP_REMOVED lines=17> */
[----:B------:R-:W-:Y:S01]  /*544c0*/  IMAD.MOV.U32 R2, RZ, RZ, R12 ;  /* 0x000000ffff027224 */ /* 0x000fe200078e000c */
[----:B------:R-:W-:Y:S01]  /*544d0*/  MOV R3, R13 ;  /* 0x0000000d00037202 */ /* 0x000fe20000000f00 */
[----:B------:R-:W-:Y:S01]  /*544e0*/  IMAD.MOV.U32 R4, RZ, RZ, R16 ;  /* 0x000000ffff047224 */ /* 0x000fe200078e0010 */
[----:B------:R-:W-:Y:S01]  /*544f0*/  MOV R5, R17 ;  /* 0x0000001100057202 */ /* 0x000fe20000000f00 */
[----:B--2---:R-:W-:-:S15]  /*54500*/  HMMA.16816.F32.BF16 R20, R24, R14, R20 ;  /* 0x0000000e1814723c */ /* 0x004fde0000041814 */
[----:B------:R-:W-:-:S04]  /*54510*/  NOP ;  /* 0x0000000000007918 */ /* 0x000fc80000000000 */
[----:B------:R-:W-:Y:S04]  /*54520*/  STL.64 [R1+0x2d0], R20 ;  /* 0x0002d01401007387 */ /* 0x000fe80000100a00 */
[----:B------:R-:W-:Y:S04]  /*54530*/  STL.64 [R1+0x2d8], R22 ;  /* 0x0002d81601007387 */ /* 0x000fe80000100a00 */
[----:B------:R-:W0:Y:S04]  /*54540*/  LDSM.16.M88.4 R20, [R0+UR5+0x56800] ;  /* 0x056800050014783b */ /* 0x000e280008000200 */
[----:B------:R-:W-:Y:S01]  /*54550*/  STL.64 [R1+0xee8], R14 ;  /* 0x000ee80e01007387 */ /* 0x000fe20000100a00 */
[----:B0-----:R-:W-:Y:S01]  /*54560*/  IMAD.MOV.U32 R17, RZ, RZ, R20 ;  /* 0x000000ffff117224 */ /* 0x001fe200078e0014 */
[----:B------:R-:W-:Y:S01]  /*54570*/  MOV R16, R21 ;  /* 0x0000001500107202 */ /* 0x000fe20000000f00 */
[----:B------:R-:W-:Y:S01]  /*54580*/  IMAD.MOV.U32 R13, RZ, RZ, R22 ;  /* 0x000000ffff0d7224 */ /* 0x000fe200078e0016 */
[----:B------:R-:W-:-:S02]  /*54590*/  MOV R12, R23 ;  /* 0x00000017000c7202 */ /* 0x000fc40000000f00 */
[----:B------:R-:W0:Y:S04]  /*545a0*/  LDSM.16.M88.4 R20, [R0+UR5+0x57000] ;  /* 0x057000050014783b */ /* 0x000e280008000200 */
[----:B------:R1:W-:Y:S04]  /*545b0*/  STL.64 [R1+0xee0], R12 ;  /* 0x000ee00c01007387 */ /* 0x0003e80000100a00 */
[----:B-1----:R-:W2:Y:S04]  /*545c0*/  LDL.LU R12, [R1+0x380] ;  /* 0x00038000010c7983 */ /* 0x002ea80000300800 */
[----:B------:R-:W2:Y:S04]  /*545d0*/  LDL.LU R13, [R1+0x384] ;  /* 0x00038400010d7983 */ /* 0x000ea80000300800 */
[----:B------:R-:W2:Y:S04]  /*545e0*/  LDL.LU R14, [R1+0x388] ;  /* 0x00038800010e7983 */ /* 0x000ea80000300800 */
[----:B------:R-:W2:Y:S04]  /*545f0*/  LDL.LU R15, [R1+0x38c] ;  /* 0x00038c00010f7983 */ /* 0x000ea80000300800 */
[----:B0-----:R-:W-:Y:S04]  /*54600*/  STL.64 [R1+0xd68], R22 ;  /* 0x000d681601007387 */ /* 0x001fe80000100a00 */
[----:B------:R0:W-:Y:S04]  /*54610*/  STL.64 [R1+0xd60], R20 ;  /* 0x000d601401007387 */ /* 0x0001e80000100a00 */
[----:B0-----:R-:W3:Y:S04]  /*54620*/  LDL.LU.64 R20, [R1+0x10] ;  /* 0x0000100001147983 */ /* 0x001ee80000300a00 */
[----:B------:R-:W4:Y:S01]  /*54630*/  LDL.LU.64 R22, [R1+0x18] ;  /* 0x0000180001167983 */ /* 0x000f220000300a00 */
[----:B--2---:R-:W-:Y:S03]  /*54640*/  HMMA.16816.F32.BF16 R12, R24, R18, R12 ;  /* 0x00000012180c723c */ /* 0x004fe6000004180c */
[----:B------:R-:W0:Y:S04]  /*54650*/  LDSM.16.M88.4 R24, [R0+UR5+0x57800] ;  /* 0x057800050018783b */ /* 0x000e280008000200 */
[----:B----4-:R1:W-:Y:S04]  /*54660*/  STL.64 [R1+0xe18], R22 ;  /* 0x000e181601007387 */ /* 0x0103e80000100a00 */
[----:B---3--:R2:W-:Y:S01]  /*54670*/  STL.64 [R1+0xe10], R20 ;  /* 0x000e101401007387 */ /* 0x0085e20000100a00 */
[----:B-1----:R-:W-:-:S02]  /*54680*/  IMAD.MOV.U32 R22, RZ, RZ, R8 ;  /* 0x000000ffff167224 */ /* 0x002fc400078e0008 */
[----:B--2---:R-:W-:Y:S01]  /*54690*/  IMAD.MOV.U32 R20, RZ, RZ, R4 ;  /* 0x000000ffff147224 */ /* 0x004fe200078e0004 */
[----:B------:R-:W-:Y:S01]  /*546a0*/  MOV R23, R9 ;  /* 0x0000000900177202 */ /* 0x000fe20000000f00 */
[----:B------:R-:W2:Y:S01]  /*546b0*/  LDL.LU R4, [R1+0xf14] ;  /* 0x000f140001047983 */ /* 0x000ea20000300800 */
[----:B------:R-:W-:-:S03]  /*546c0*/  MOV R21, R5 ;  /* 0x0000000500157202 */ /* 0x000fc60000000f00 */
[----:B------:R-:W3:Y:S04]  /*546d0*/  LDL.LU R5, [R1+0xf10] ;  /* 0x000f100001057983 */ /* 0x000ee80000300800 */
[----:B------:R-:W4:Y:S04]  /*546e0*/  LDL.LU R8, [R1+0xf0c] ;  /* 0x000f0c0001087983 */ /* 0x000f280000300800 */
[----:B------:R-:W5:Y:S04]  /*546f0*/  LDL.LU R9, [R1+0xf08] ;  /* 0x000f080001097983 */ /* 0x000f680000300800 */
[----:B------:R-:W-:Y:S04]  /*54700*/  STL.64 [R1+0xe68], R22 ;  /* 0x000e681601007387 */ /* 0x000fe80000100a00 */
        /* <DEDUP_REMOVED lines=13> */
[----:B--2---:R-:W-:Y:S04]  /*547e0*/  STL.64 [R1+0xdf8], R26 ;  /* 0x000df81a01007387 */ /* 0x004fe80000100a00 */
[----:B------:R0:W-:Y:S04]  /*547f0*/  STL.64 [R1+0xdf0], R24 ;  /* 0x000df01801007387 */ /* 0x0001e80000100a00 */
[----:B0-----:R-:W2:Y:S04]  /*54800*/  LDL.LU R24, [R1+0x1c0] ;  /* 0x0001c00001187983 */ /* 0x001ea80000300800 */
[----:B------:R-:W2:Y:S04]  /*54810*/  LDL.LU R25, [R1+0x1c4] ;  /* 0x0001c40001197983 */ /* 0x000ea80000300800 */
[----:B------:R-:W2:Y:S04]  /*54820*/  LDL.LU R26, [R1+0x1c8] ;  /* 0x0001c800011a7983 */ /* 0x000ea80000300800 */
[----:B------:R-:W2:Y:S01]  /*54830*/  LDL.LU R27, [R1+0x1cc] ;  /* 0x0001cc00011b7983 */ /* 0x000ea20000300800 */
[----:B------:R-:W-:-:S03]  /*54840*/  MOV R23, R29 ;  /* 0x0000001d00177202 */ /* 0x000fc60000000f00 */
        /* <DEDUP_REMOVED lines=12> */
[----:B------:R-:W2:Y:S04]  /*54910*/  LDL.LU R27, [R1+0x1dc] ;  /* 0x0001dc00011b7983 */ /* 0x000ea80000300800 */
        /* <DEDUP_REMOVED lines=28> */
[----:B------:R-:W3:Y:S04]  /*54ae0*/  LDL.LU R12, [R1+0x3e0] ;  /* 0x0003e000010c7983 */ /* 0x000ee80000300800 */
[----:B------:R-:W3:Y:S04]  /*54af0*/  LDL.LU R13, [R1+0x3e4] ;  /* 0x0003e400010d7983 */ /* 0x000ee80000300800 */
[----:B------:R-:W3:Y:S01]  /*54b00*/  LDL.LU R14, [R1+0x3e8] ;  /* 0x0003e800010e7983 */ /* 0x000ee20000300800 */
[----:B----4-:R-:W-:-:S03]  /*54b10*/  MOV R21, R8 ;  /* 0x0000000800157202 */ /* 0x010fc60000000f00 */
[----:B------:R-:W4:Y:S01]  /*54b20*/  LDL.LU R15, [R1+0x3ec] ;  /* 0x0003ec00010f7983 */ /* 0x000f220000300800 */
[----:B-----5:R-:W-:-:S03]  /*54b30*/  IMAD.MOV.U32 R20, RZ, RZ, R9 ;  /* 0x000000ffff147224 */ /* 0x020fc600078e0009 */
[----:B------:R-:W5:Y:S04]  /*54b40*/  LDL.LU R8, [R1+0x3f0] ;  /* 0x0003f00001087983 */ /* 0x000f680000300800 */
[----:B------:R-:W5:Y:S04]  /*54b50*/  LDL.LU R9, [R1+0x3f4] ;  /* 0x0003f40001097983 */ /* 0x000f680000300800 */
[----:B------:R-:W5:Y:S04]  /*54b60*/  LDL.LU R10, [R1+0x3f8] ;  /* 0x0003f800010a7983 */ /* 0x000f680000300800 */
[----:B------:R-:W5:Y:S04]  /*54b70*/  LDL.LU R11, [R1+0x3fc] ;  /* 0x0003fc00010b7983 */ /* 0x000f680000300800 */
        /* <DEDUP_REMOVED lines=17> */
[----:B------:R-:W2:Y:S01]  /*54c90*/  LDL.LU R27, [R1+0x35c] ;  /* 0x00035c00011b7983 */ /* 0x000ea20000300800 */
[----:B---3--:R-:W-:Y:S01]  /*54ca0*/  IMAD.MOV.U32 R22, RZ, RZ, R5 ;  /* 0x000000ffff167224 */ /* 0x008fe200078e0005 */
[----:B------:R-:W-:-:S02]  /*54cb0*/  MOV R23, R4 ;  /* 0x0000000400177202 */ /* 0x000fc40000000f00 */
[----:B------:R-:W0:Y:S01]  /*54cc0*/  LDC R4, c[0x0][0x3d4] ;  /* 0x0000f500ff047b82 */ /* 0x000e220000000800 */
[----:B--2---:R-:W-:Y:S04]  /*54cd0*/  STL.64 [R1+0xea8], R26 ;  /* 0x000ea81a01007387 */ /* 0x004fe80000100a00 */
[----:B------:R1:W-:Y:S04]  /*54ce0*/  STL.64 [R1+0xea0], R24 ;  /* 0x000ea01801007387 */ /* 0x0003e80000100a00 */
        /* <DEDUP_REMOVED lines=11> */
[----:B------:R-:W-:Y:S04]  /*54da0*/  STL.64 [R1+0x3f0], R8 ;  /* 0x0003f00801007387 */ /* 0x000fe80000100a00 */
[----:B------:R1:W-:Y:S04]  /*54db0*/  STL.64 [R1+0x3f8], R10 ;  /* 0x0003f80a01007387 */ /* 0x0003e80000100a00 */
[----:B-1----:R-:W4:Y:S02]  /*54dc0*/  LDL.LU.64 R10, [R1+0xef0] ;  /* 0x000ef000010a7983 */ /* 0x002f240000300a00 */
[----:B----4-:R-:W-:-:S15]  /*54dd0*/  HMMA.16816.F32.BF16 R12, R20, R10, R12 ;  /* 0x0000000a140c723c */ /* 0x010fde000004180c */
[----:B------:R-:W-:-:S04]  /*54de0*/  NOP ;  /* 0x0000000000007918 */ /* 0x000fc80000000000 */
[----:B------:R-:W-:Y:S04]  /*54df0*/  STL.64 [R1+0x3e0], R12 ;  /* 0x0003e00c01007387 */ /* 0x000fe80000100a00 */
[----:B------:R1:W-:Y:S04]  /*54e00*/  STL.64 [R1+0x3e8], R14 ;  /* 0x0003e80e01007387 */ /* 0x0003e80000100a00 */
[----:B-1----:R-:W3:Y:S04]  /*54e10*/  LDL.LU.64 R14, [R1+0xee8] ;  /* 0x000ee800010e7983 */ /* 0x002ee80000300a00 */
[----:B------:R-:W4:Y:S01]  /*54e20*/  LDL.LU.64 R12, [R1+0xee0] ;  /* 0x000ee000010c7983 */ /* 0x000f220000300a00 */
[----:B---3--:R-:W-:-:S15]  /*54e30*/  HMMA.16816.F32.BF16 R16, R20, R14, R16 ;  /* 0x0000000e1410723c */ /* 0x008fde0000041810 */
[----:B------:R-:W-:-:S04]  /*54e40*/  NOP ;  /* 0x0000000000007918 */ /* 0x000fc80000000000 */
[----:B------:R-:W-:Y:S04]  /*54e50*/  STL.64 [R1+0x3d0], R16 ;  /* 0x0003d01001007387 */ /* 0x000fe80000100a00 */
[----:B------:R1:W-:Y:S04]  /*54e60*/  STL.64 [R1+0x3d8], R18 ;  /* 0x0003d81201007387 */ /* 0x0003e80000100a00 */
[----:B-1----:R-:W2:Y:S04]  /*54e70*/  LDL.LU.64 R18, [R1+0xed8] ;  /* 0x000ed80001127983 */ /* 0x002ea80000300a00 */
[----:B------:R-:W3:Y:S01]  /*54e80*/  LDL.LU.64 R16, [R1+0xed0] ;  /* 0x000ed00001107983 */ /* 0x000ee20000300a00 */
[----:B--2---:R-:W-:Y:S03]  /*54e90*/  HMMA.16816.F32.BF16 R20, R20, R18, R24 ;  /* 0x000000121414723c */ /* 0x004fe60000041818 */
[----:B------:R-:W2:Y:S04]  /*54ea0*/  LDL.LU.64 R26, [R1+0xec8] ;  /* 0x000ec800011a7983 */ /* 0x000ea80000300a00 */
[----:B------:R-:W2:-:S12]  /*54eb0*/  LDL.LU.64 R24, [R1+0xec0] ;  /* 0x000ec00001187983 */ /* 0x000e980000300a00 */
[----:B------:R-:W-:Y:S04]  /*54ec0*/  STL.64 [R1+0x380], R20 ;  /* 0x0003801401007387 */ /* 0x000fe80000100a00 */
[----:B------:R1:W-:Y:S04]  /*54ed0*/  STL.64 [R1+0x388], R22 ;  /* 0x0003881601007387 */ /* 0x0003e80000100a00 */
[----:B-1----:R-:W2:Y:S04]  /*54ee0*/  LDL.LU.64 R22, [R1+0xeb8] ;  /* 0x000eb80001167983 */ /* 0x002ea80000300a00 */
[----:B------:R-:W2:Y:S02]  /*54ef0*/  LDL.LU.64 R20, [R1+0xeb0] ;  /* 0x000eb00001147983 */ /* 0x000ea40000300a00 */
[----:B--2---:R-:W-:-:S15]  /*54f00*/  HMMA.16816.F32.BF16 R24, R20, R6, R24 ;  /* 0x000000061418723c */ /* 0x004fde0000041818 */
[----:B------:R-:W-:-:S04]  /*54f10*/  NOP ;  /* 0x0000000000007918 */ /* 0x000fc80000000000 */
        /* <DEDUP_REMOVED lines=62> */
[----:B------:R1:W-:Y:S04]  /*55300*/  STL.64 [R1+0x580], R24 ;  /* 0x0005801801007387 */ /* 0x0003e80000100a00 */
[----:B------:R2:W-:Y:S04]  /*55310*/  STL.64 [R1+0x588], R26 ;  /* 0x0005881a01007387 */ /* 0x0005e80000100a00 */
[----:B-1----:R-:W5:Y:S04]  /*55320*/  LDL.LU R24, [R1+0xb0] ;  /* 0x0000b00001187983 */ /* 0x002f680000300800 */
[----:B------:R-:W5:Y:S01]  /*55330*/  LDL.LU R25, [R1+0xb4] ;  /* 0x0000b40001197983 */ /* 0x000f620000300800 */
[----:B------:R-:W-:Y:S01]  /*55340*/  IMAD.MOV.U32 R5, RZ, RZ, R22 ;  /* 0x000000ffff057224 */ /* 0x000fe200078e0016 */
[----:B------:R-:W-:Y:S01]  /*55350*/  MOV R0, R23 ;  /* 0x0000001700007202 */ /* 0x000fe20000000f00 */
[----:B------:R-:W-:Y:S01]  /*55360*/  IMAD.MOV.U32 R9, RZ, RZ, R20 ;  /* 0x000000ffff097224 */ /* 0x000fe200078e0014 */
[----:B------:R-:W-:Y:S01]  /*55370*/  MOV R8, R21 ;  /* 0x0000001500087202 */ /* 0x000fe20000000f00 */
[----:B----4-:R-:W-:Y:S01]  /*55380*/  IMAD.MOV.U32 R22, RZ, RZ, R13 ;  /* 0x000000ffff167224 */ /* 0x010fe200078e000d */
[----:B------:R-:W-:Y:S01]  /*55390*/  MOV R23, R12 ;  /* 0x0000000c00177202 */ /* 0x000fe20000000f00 */
[----:B---3--:R-:W-:Y:S01]  /*553a0*/  IMAD.MOV.U32 R20, RZ, RZ, R17 ;  /* 0x000000ffff147224 */ /* 0x008fe200078e0011 */
[----:B------:R-:W-:Y:S01]  /*553b0*/  MOV R21, R16 ;  /* 0x0000001000157202 */ /* 0x000fe20000000f00 */
[----:B--2---:R-:W-:Y:S01]  /*553c0*/  IMAD.MOV.U32 R26, RZ, RZ, R29 ;  /* 0x000000ffff1a7224 */ /* 0x004fe200078e001d */
[----:B------:R-:W-:Y:S01]  /*553d0*/  MOV R27, R28 ;  /* 0x0000001c001b7202 */ /* 0x000fe20000000f00 */
[----:B------:R-:W2:Y:S04]  /*553e0*/  LDL.LU R29, [R1+0xdec] ;  /* 0x000dec00011d7983 */ /* 0x000ea80000300800 */
[----:B------:R-:W3:Y:S04]  /*553f0*/  LDL.LU R28, [R1+0xde8] ;  /* 0x000de800011c7983 */ /* 0x000ee80000300800 */
[----:B------:R-:W-:Y:S04]  /*55400*/  STL.64 [R1+0xdb8], R22 ;  /* 0x000db81601007387 */ /* 0x000fe80000100a00 */
[----:B------:R-:W-:Y:S04]  /*55410*/  STL.64 [R1+0xdb0], R20 ;  /* 0x000db01401007387 */ /* 0x000fe80000100a00 */
[----:B------:R-:W-:Y:S04]  /*55420*/  STL.64 [R1+0xd38], R26 ;  /* 0x000d381a01007387 */ /* 0x000fe80000100a00 */
[----:B-----5:R1:W-:Y:S04]  /*55430*/  STL.64 [R1+0xd30], R24 ;  /* 0x000d301801007387 */ /* 0x0203e80000100a00 */
[----:B-1----:R-:W4:Y:S04]  /*55440*/  LDL.LU R24, [R1+0xc0] ;  /* 0x0000c00001187983 */ /* 0x002f280000300800 */
[----:B------:R-:W4:Y:S04]  /*55450*/  LDL.LU R25, [R1+0xc4] ;  /* 0x0000c40001197983 */ /* 0x000f280000300800 */
[----:B------:R-:W5:Y:S04]  /*55460*/  LDL.LU R26, [R1+0xc8] ;  /* 0x0000c800011a7983 */ /* 0x000f680000300800 */
[----:B------:R-:W5:Y:S04]  /*55470*/  LDL.LU R27, [R1+0xcc] ;  /* 0x0000cc00011b7983 */ /* 0x000f680000300800 */
[----:B-----5:R-:W-:Y:S04]  /*55480*/  STL.64 [R1+0xd48], R26 ;  /* 0x000d481a01007387 */ /* 0x020fe80000100a00 */
[----:B----4-:R1:W-:Y:S04]  /*55490*/  STL.64 [R1+0xd40], R24 ;  /* 0x000d401801007387 */ /* 0x0103e80000100a00 */
[----:B-1----:R-:W4:Y:S04]  /*554a0*/  LDL.LU R24, [R1+0xd0] ;  /* 0x0000d00001187983 */ /* 0x002f280000300800 */
[----:B------:R-:W4:Y:S01]  /*554b0*/  LDL.LU R25, [R1+0xd4] ;  /* 0x0000d40001197983 */ /* 0x000f220000300800 */
[----:B---3--:R-:W-:Y:S01]  /*554c0*/  IMAD.MOV.U32 R26, RZ, RZ, R28 ;  /* 0x000000ffff1a7224 */ /* 0x008fe200078e001c */
[----:B--2---:R-:W-:-:S02]  /*554d0*/  MOV R27, R29 ;  /* 0x0000001d001b7202 */ /* 0x004fc40000000f00 */
[----:B------:R-:W2:Y:S04]  /*554e0*/  LDL.LU R28, [R1+0xde4] ;  /* 0x000de400011c7983 */ /* 0x000ea80000300800 */
[----:B------:R-:W3:Y:S04]  /*554f0*/  LDL.LU R29, [R1+0xde0] ;  /* 0x000de000011d7983 */ /* 0x000ee80000300800 */
[----:B------:R-:W-:Y:S04]  /*55500*/  STL.64 [R1+0xd58], R26 ;  /* 0x000d581a01007387 */ /* 0x000fe80000100a00 */
[----:B----4-:R1:W-:Y:S04]  /*55510*/  STL.64 [R1+0xd50], R24 ;  /* 0x000d501801007387 */ /* 0x0103e80000100a00 */
        /* <DEDUP_REMOVED lines=35> */
[----:B------:R-:W4:Y:S04]  /*55750*/  LDL.LU R25, [R1+0x164] ;  /* 0x0001640001197983 */ /* 0x000f280000300800 */
[----:B------:R-:W5:Y:S04]  /*55760*/  LDL.LU R16, [R1+0x6a0] ;  /* 0x0006a00001107983 */ /* 0x000f680000300800 */
[----:B------:R-:W5:Y:S04]  /*55770*/  LDL.LU R17, [R1+0x69c] ;  /* 0x00069c0001117983 */ /* 0x000f680000300800 */
[----:B-----5:R-:W-:Y:S04]  /*55780*/  STL.64 [R1+0xcb8], R16 ;  /* 0x000cb81001007387 */ /* 0x020fe80000100a00 */
[----:B------:R-:W5:Y:S04]  /*55790*/  LDL.LU R12, [R1+0x698] ;  /* 0x00069800010c7983 */ /* 0x000f680000300800 */
[----:B------:R-:W5:Y:S01]  /*557a0*/  LDL.LU R13, [R1+0x694] ;  /* 0x00069400010d7983 */ /* 0x000f620000300800 */
[----:B------:R-:W-:Y:S01]  /*557b0*/  MOV R21, R8 ;  /* 0x0000000800157202 */ /* 0x000fe20000000f00 */
[----:B------:R-:W-:-:S02]  /*557c0*/  IMAD.MOV.U32 R20, RZ, RZ, R9 ;  /* 0x000000ffff147224 */ /* 0x000fc400078e0009 */
[----:B-----5:R-:W-:Y:S04]  /*557d0*/  STL.64 [R1+0xcc0], R12 ;  /* 0x000cc00c01007387 */ /* 0x020fe80000100a00 */
[----:B------:R-:W5:Y:S04]  /*557e0*/  LDL.LU R8, [R1+0x690] ;  /* 0x0006900001087983 */ /* 0x000f680000300800 */
[----:B------:R-:W5:Y:S01]  /*557f0*/  LDL.LU R9, [R1+0x68c] ;  /* 0x00068c0001097983 */ /* 0x000f620000300800 */
[----:B------:R-:W-:Y:S01]  /*55800*/  IMAD.MOV.U32 R22, RZ, RZ, R5 ;  /* 0x000000ffff167224 */ /* 0x000fe200078e0005 */
[----:B------:R-:W-:Y:S01]  /*55810*/  MOV R23, R0 ;  /* 0x0000000000177202 */ /* 0x000fe20000000f00 */
[----:B---3--:R-:W-:Y:S01]  /*55820*/  IMAD.MOV.U32 R26, RZ, RZ, R29 ;  /* 0x000000ffff1a7224 */ /* 0x008fe200078e001d */
[----:B--2---:R-:W-:-:S07]  /*55830*/  MOV R27, R28 ;  /* 0x0000001c001b7202 */ /* 0x004fce0000000f00 */
[----:B----4-:R-:W-:Y:S01]  /*55840*/  HMMA.16816.F32.BF16 R20, R20, R18, R24 ;  /* 0x000000121414723c */ /* 0x010fe20000041818 */
[----:B-----5:R-:W-:Y:S04]  /*55850*/  STL.64 [R1+0xcd8], R8 ;  /* 0x000cd80801007387 */ /* 0x020fe80000100a00 */
[----:B------:R-:W0:Y:S04]  /*55860*/  LDL.LU R5, [R1+0x688] ;  /* 0x0006880001057983 */ /* 0x000e280000300800 */
[----:B0-----:R-:W-:Y:S04]  /*55870*/  STL.64 [R1+0xce0], R4 ;  /* 0x000ce00401007387 */ /* 0x001fe80000100a00 */
[----:B------:R-:W2:Y:S04]  /*55880*/  LDL.LU R28, [R1+0x684] ;  /* 0x00068400011c7983 */ /* 0x000ea80000300800 */
[----:B------:R-:W3:Y:S04]  /*55890*/  LDL.LU R29, [R1+0x680] ;  /* 0x00068000011d7983 */ /* 0x000ee80000300800 */
[----:B------:R-:W4:Y:S04]  /*558a0*/  LDL.LU.64 R26, [R1+0xdc8] ;  /* 0x000dc800011a7983 */ /* 0x000f280000300a00 */
[----:B------:R-:W4:Y:S04]  /*558b0*/  LDL.LU.64 R24, [R1+0xdc0] ;  /* 0x000dc00001187983 */ /* 0x000f280000300a00 */
        /* <DEDUP_REMOVED lines=9> */
[----:B------:R-:W4:Y:S04]  /*55950*/  LDL.LU.64 R24, [R1+0xda0] ;  /* 0x000da00001187983 */ /* 0x000f280000300a00 */
[----:B------:R-:W5:Y:S04]  /*55960*/  LDL.LU R4, [R1+0x670] ;  /* 0x0006700001047983 */ /* 0x000f680000300800 */
[----:B------:R-:W5:Y:S04]  /*55970*/  LDL.LU R5, [R1+0x674] ;  /* 0x0006740001057983 */ /* 0x000f680000300800 */
[----:B------:R-:W2:Y:S04]  /*55980*/  LDL.LU R0, [R1+0x660] ;  /* 0x0006600001007983 */ /* 0x000ea80000300800 */
[----:B------:R-:W2:Y:S04]  /*55990*/  LDL.LU R12, [R1+0x6d4] ;  /* 0x0006d400010c7983 */ /* 0x000ea80000300800 */
[----:B------:R-:W2:Y:S04]  /*559a0*/  LDL.LU R13, [R1+0x6d0] ;  /* 0x0006d000010d7983 */ /* 0x000ea80000300800 */
[----:B------:R-:W2:Y:S04]  /*559b0*/  LDL.LU R16, [R1+0x6dc] ;  /* 0x0006dc0001107983 */ /* 0x000ea80000300800 */
[----:B------:R-:W2:Y:S01]  /*559c0*/  LDL.LU R17, [R1+0x6d8] ;  /* 0x0006d80001117983 */ /* 0x000ea20000300800 */
        /* <DEDUP_REMOVED lines=13> */
[----:B------:R-:W4:Y:S04]  /*55aa0*/  LDL.LU.64 R26, [R1+0xd78] ;  /* 0x000d7800011a7983 */ /* 0x000f280000300a00 */
[----:B------:R-:W4:-:S13]  /*55ab0*/  LDL.LU.64 R24, [R1+0xd70] ;  /* 0x000d700001187983 */ /* 0x000f1a0000300a00 */
        /* <DEDUP_REMOVED lines=22> */
[----:B------:R-:W-:Y:S04]  /*55c20*/  STL.64 [R1+0xd00], R14 ;  /* 0x000d000e01007387 */ /* 0x000fe80000100a00 */
[----:B--2---:R0:W-:Y:S04]  /*55c30*/  STL.64 [R1+0xcf8], R12 ;  /* 0x000cf80c01007387 */ /* 0x0041e80000100a00 */
[----:B0-----:R-:W2:Y:S04]  /*55c40*/  LDL.LU R12, [R1+0x90] ;  /* 0x00009000010c7983 */ /* 0x001ea80000300800 */
[----:B------:R-:W2:Y:S04]  /*55c50*/  LDL.LU R13, [R1+0x94] ;  /* 0x00009400010d7983 */ /* 0x000ea80000300800 */
[----:B------:R-:W2:Y:S04]  /*55c60*/  LDL.LU R14, [R1+0x98] ;  /* 0x00009800010e7983 */ /* 0x000ea80000300800 */
[----:B------:R-:W2:Y:S01]  /*55c70*/  LDL.LU R15, [R1+0x9c] ;  /* 0x00009c00010f7983 */ /* 0x000ea20000300800 */
[----:B----4-:R-:W-:Y:S03]  /*55c80*/  HMMA.16816.F32.BF16 R20, R20, R18, R24 ;  /* 0x000000121414723c */ /* 0x010fe60000041818 */
[----:B--2---:R-:W-:Y:S04]  /*55c90*/  STL.64 [R1+0xd10], R14 ;  /* 0x000d100e01007387 */ /* 0x004fe80000100a00 */
[----:B------:R0:W-:Y:S04]  /*55ca0*/  STL.64 [R1+0xd08], R12 ;  /* 0x000d080c01007387 */ /* 0x0001e80000100a00 */
[----:B0-----:R-:W2:Y:S04]  /*55cb0*/  LDL.LU R12, [R1+0xa0] ;  /* 0x0000a000010c7983 */ /* 0x001ea80000300800 */
[----:B------:R-:W2:Y:S04]  /*55cc0*/  LDL.LU R13, [R1+0xa4] ;  /* 0x0000a400010d7983 */ /* 0x000ea80000300800 */
[----:B------:R-:W2:Y:S04]  /*55cd0*/  LDL.LU R14, [R1+0xa8] ;  /* 0x0000a800010e7983 */ /* 0x000ea80000300800 */
[----:B------:R-:W2:Y:S04]  /*55ce0*/  LDL.LU R15, [R1+0xac] ;  /* 0x0000ac00010f7983 */ /* 0x000ea80000300800 */
[----:B------:R-:W2:Y:S04]  /*55cf0*/  LDL.LU.64 R26, [R1+0xd28] ;  /* 0x000d2800011a7983 */ /* 0x000ea80000300a00 */
[----:B------:R-:W2:Y:S04]  /*55d00*/  LDL.LU.64 R24, [R1+0xd20] ;  /* 0x000d200001187983 */ /* 0x000ea80000300a00 */
[----:B------:R-:W-:Y:S04]  /*55d10*/  STL.64 [R1+0xcf0], R18 ;  /* 0x000cf01201007387 */ /* 0x000fe80000100a00 */
[----:B------:R0:W-:Y:S04]  /*55d20*/  STL.64 [R1+0xce8], R16 ;  /* 0x000ce81001007387 */ /* 0x0001e80000100a00 */
[----:B------:R1:W-:Y:S04]  /*55d30*/  STL.64 [R1+0x650], R20 ;  /* 0x0006501401007387 */ /* 0x0003e80000100a00 */
[----:B------:R4:W-:Y:S04]  /*55d40*/  STL.64 [R1+0x658], R22 ;  /* 0x0006581601007387 */ /* 0x0009e80000100a00 */
[----:B0-----:R-:W3:Y:S04]  /*55d50*/  LDL.LU R16, [R1+0x80] ;  /* 0x0000800001107983 */ /* 0x001ee80000300800 */
[----:B------:R-:W3:Y:S04]  /*55d60*/  LDL.LU R17, [R1+0x84] ;  /* 0x0000840001117983 */ /* 0x000ee80000300800 */
[----:B------:R-:W3:Y:S04]  /*55d70*/  LDL.LU R18, [R1+0x88] ;  /* 0x0000880001127983 */ /* 0x000ee80000300800 */
[----:B------:R-:W3:Y:S04]  /*55d80*/  LDL.LU R19, [R1+0x8c] ;  /* 0x00008c0001137983 */ /* 0x000ee80000300800 */
[----:B------:R-:W5:Y:S04]  /*55d90*/  LDL.LU.64 R8, [R1+0x8c8] ;  /* 0x0008c80001087983 */ /* 0x000f680000300a00 */
[----:B-1----:R-:W3:Y:S04]  /*55da0*/  LDL.LU R20, [R1+0x6b0] ;  /* 0x0006b00001147983 */ /* 0x002ee80000300800 */
[----:B------:R-:W3:Y:S04]  /*55db0*/  LDL.LU R21, [R1+0x6ac] ;  /* 0x0006ac0001157983 */ /* 0x000ee80000300800 */
[----:B----4-:R-:W4:Y:S04]  /*55dc0*/  LDL.LU R22, [R1+0x6a8] ;  /* 0x0006a80001167983 */ /* 0x010f280000300800 */
[----:B------:R-:W4:Y:S01]  /*55dd0*/  LDL.LU R23, [R1+0x6a4] ;  /* 0x0006a40001177983 */ /* 0x000f220000300800 */
[----:B--2---:R-:W-:Y:S03]  /*55de0*/  HMMA.16816.F32.BF16 R12, R24, R6, R12 ;  /* 0x00000006180c723c */ /* 0x004fe6000004180c */
[----:B----4-:R0:W-:Y:S04]  /*55df0*/  STL.64 [R1+0xcd0], R22 ;  /* 0x000cd01601007387 */ /* 0x0101e80000100a00 */
[----:B---3--:R1:W-:Y:S01]  /*55e00*/  STL.64 [R1+0xcc8], R20 ;  /* 0x000cc81401007387 */ /* 0x0083e20000100a00 */
[----:B0-----:R-:W-:-:S03]  /*55e10*/  IMAD.MOV.U32 R22, RZ, RZ, R3 ;  /* 0x000000ffff167224 */ /* 0x001fc600078e0003 */
[----:B-1----:R-:W2:Y:S04]  /*55e20*/  LDL.LU R20, [R1+0x70] ;  /* 0x0000700001147983 */ /* 0x002ea80000300800 */
[----:B------:R-:W2:Y:S04]  /*55e30*/  LDL.LU R21, [R1+0x74] ;  /* 0x0000740001157983 */ /* 0x000ea80000300800 */
[----:B------:R-:W5:Y:S01]  /*55e40*/  LDL.LU R3, [R1+0xd1c] ;  /* 0x000d1c0001037983 */ /* 0x000f620000300800 */
[----:B------:R-:W-:-:S03]  /*55e50*/  MOV R23, R2 ;  /* 0x0000000200177202 */ /* 0x000fc60000000f00 */
[----:B------:R-:W5:Y:S04]  /*55e60*/  LDL.LU R2, [R1+0xd18] ;  /* 0x000d180001027983 */ /* 0x000f680000300800 */
[----:B------:R-:W-:Y:S04]  /*55e70*/  STL.64 [R1+0x710], R12 ;  /* 0x0007100c01007387 */ /* 0x000fe80000100a00 */
[----:B------:R0:W-:Y:S04]  /*55e80*/  STL.64 [R1+0x718], R14 ;  /* 0x0007180e01007387 */ /* 0x0001e80000100a00 */
[----:B0-----:R-:W3:Y:S04]  /*55e90*/  LDL.LU.64 R14, [R1+0xd10] ;  /* 0x000d1000010e7983 */ /* 0x001ee80000300a00 */
[----:B------:R-:W3:Y:S04]  /*55ea0*/  LDL.LU.64 R12, [R1+0xd08] ;  /* 0x000d0800010c7983 */ /* 0x000ee80000300a00 */
[----:B------:R-:W4:Y:S04]  /*55eb0*/  LDL.LU R6, [R1+0x6b8] ;  /* 0x0006b80001067983 */ /* 0x000f280000300800 */
[----:B------:R-:W2:Y:S01]  /*55ec0*/  LDL.LU R7, [R1+0x6b4] ;  /* 0x0006b40001077983 */ /* 0x000ea20000300800 */
[----:B---3--:R-:W-:-:S15]  /*55ed0*/  HMMA.16816.F32.BF16 R12, R24, R10, R12 ;  /* 0x0000000a180c723c */ /* 0x008fde000004180c */
[----:B------:R-:W-:-:S04]  /*55ee0*/  NOP ;  /* 0x0000000000007918 */ /* 0x000fc80000000000 */
[----:B------:R-:W-:Y:S04]  /*55ef0*/  STL.64 [R1+0x720], R12 ;  /* 0x0007200c01007387 */ /* 0x000fe80000100a00 */
[----:B------:R0:W-:Y:S04]  /*55f00*/  STL.64 [R1+0x728], R14 ;  /* 0x0007280e01007387 */ /* 0x0001e80000100a00 */
[----:B0-----:R-:W3:Y:S04]  /*55f10*/  LDL.LU.64 R14, [R1+0xd00] ;  /* 0x000d0000010e7983 */ /* 0x001ee80000300a00 */
[----:B------:R-:W2:Y:S04]  /*55f20*/  LDL.LU.64 R12, [R1+0xcf8] ;  /* 0x000cf800010c7983 */ /* 0x000ea80000300a00 */
[----:B------:R-:W2:Y:S04]  /*55f30*/  LDL.LU R10, [R1+0x6c0] ;  /* 0x0006c000010a7983 */ /* 0x000ea80000300800 */
[----:B------:R-:W2:Y:S01]  /*55f40*/  LDL.LU R11, [R1+0x6bc] ;  /* 0x0006bc00010b7983 */ /* 0x000ea20000300800 */
[----:B---3--:R-:W-:-:S15]  /*55f50*/  HMMA.16816.F32.BF16 R16, R24, R14, R16 ;  /* 0x0000000e1810723c */ /* 0x008fde0000041810 */
[----:B------:R-:W-:-:S04]  /*55f60*/  NOP ;  /* 0x0000000000007918 */ /* 0x000fc80000000000 */
[----:B------:R-:W-:Y:S04]  /*55f70*/  STL.64 [R1+0x730], R16 ;  /* 0x0007301001007387 */ /* 0x000fe80000100a00 */
[----:B------:R0:W-:Y:S04]  /*55f80*/  STL.64 [R1+0x738], R18 ;  /* 0x0007381201007387 */ /* 0x0001e80000100a00 */
[----:B0-----:R-:W2:Y:S04]  /*55f90*/  LDL.LU.64 R18, [R1+0xcf0] ;  /* 0x000cf00001127983 */ /* 0x001ea80000300a00 */
[----:B------:R-:W3:Y:S04]  /*55fa0*/  LDL.LU.64 R16, [R1+0xce8] ;  /* 0x000ce80001107983 */ /* 0x000ee80000300a00 */
[----:B------:R-:W3:Y:S04]  /*55fb0*/  LDL.LU R14, [R1+0x6c8] ;  /* 0x0006c800010e7983 */ /* 0x000ee80000300800 */
[----:B------:R-:W3:Y:S01]  /*55fc0*/  LDL.LU R15, [R1+0x6c4] ;  /* 0x0006c400010f7983 */ /* 0x000ee20000300800 */
[----:B-----5:R-:W-:-:S03]  /*55fd0*/  FFMA2 R2, R8.F32x2.HI_LO, R2.F32x2.HI_LO, R4.F32x2.HI_LO ;  /* 0x0000000208027249 */ /* 0x020fc60000000004 */
[----:B------:R-:W5:Y:S04]  /*55fe0*/  LDL.LU.64 R4, [R1+0xce0] ;  /* 0x000ce00001047983 */ /* 0x000f680000300a00 */
[----:B------:R-:W3:Y:S01]  /*55ff0*/  LDL.LU.64 R8, [R1+0xcd8] ;  /* 0x000cd80001087983 */ /* 0x000ee20000300a00 */
[----:B--2---:R-:W-:Y:S03]  /*56000*/  HMMA.16816.F32.BF16 R24, R24, R18, R20 ;  /* 0x000000121818723c */ /* 0x004fe60000041814 */
[----:B------:R-:W2:Y:S04]  /*56010*/  LDL.LU.64 R22, [R1+0xcd0] ;  /* 0x000cd00001167983 */ /* 0x000ea80000300a00 */
[----:B------:R-:W2:-:S12]  /*56020*/  LDL.LU.64 R20, [R1+0xcc8] ;  /* 0x000cc80001147983 */ /* 0x000e980000300a00 */
[----:B------:R0:W-:Y:S04]  /*56030*/  STL.64 [R1+0x740], R24 ;  /* 0x0007401801007387 */ /* 0x0001e80000100a00 */
[----:B------:R1:W-:Y:S04]  /*56040*/  STL.64 [R1+0x748], R26 ;  /* 0x0007481a01007387 */ /* 0x0003e80000100a00 */
[----:B0-----:R-:W2:Y:S04]  /*56050*/  LDL.LU R24, [R1+0x664] ;  /* 0x0006640001187983 */ /* 0x001ea80000300800 */
[----:B------:R-:W4:Y:S01]  /*56060*/  LDL.LU R25, [R1+0x6e4] ;  /* 0x0006e40001197983 */ /* 0x000f220000300800 */
[----:B-----5:R-:W-:-:S03]  /*56070*/  IMAD R0, R4, 0x40, R0 ;  /* 0x0000004004007824 */ /* 0x020fc600078e0200 */
[----:B-1----:R-:W5:Y:S04]  /*56080*/  LDL.LU R26, [R1+0x6e0] ;  /* 0x0006e000011a7983 */ /* 0x002f680000300800 */
[----:B------:R-:W4:Y:S04]  /*56090*/  LDL.LU R27, [R1+0x6ec] ;  /* 0x0006ec00011b7983 */ /* 0x000f280000300800 */
[----:B------:R-:W4:Y:S04]  /*560a0*/  LDL.LU R18, [R1+0x6e8] ;  /* 0x0006e80001127983 */ /* 0x000f280000300800 */
[----:B------:R-:W4:Y:S04]  /*560b0*/  LDL.LU R19, [R1+0x6cc] ;  /* 0x0006cc0001137983 */ /* 0x000f280000300800 */
[----:B------:R0:W-:Y:S02]  /*560c0*/  STL [R1+0x660], R0 ;  /* 0x0006600001007387 */ /* 0x0001e40000100800 */
[----:B0-----:R-:W2:Y:S01]  /*560d0*/  LDC R0, c[0x0][0x3c4] ;  /* 0x0000f100ff007b82 */ /* 0x001ea20000000800 */
[----:B------:R-:W-:-:S02]  /*560e0*/  LOP3.LUT R13, R13, R12, RZ, 0x3c, !PT ;  /* 0x0000000c0d0d7212 */ /* 0x000fc400078e3cff */
[----:B---3--:R-:W-:Y:S02]  /*560f0*/  LOP3.LUT R17, R17, R16, RZ, 0x3c, !PT ;  /* 0x0000001011117212 */ /* 0x008fe400078e3cff */
[----:B------:R-:W-:Y:S02]  /*56100*/  LOP3.LUT R12, R13, R12, RZ, 0x3c, !PT ;  /* 0x0000000c0d0c7212 */ /* 0x000fe400078e3cff */
[----:B------:R-:W-:Y:S02]  /*56110*/  LOP3.LUT R16, R17, R16, RZ, 0x3c, !PT ;  /* 0x0000001011107212 */ /* 0x000fe400078e3cff */
[----:B------:R-:W-:Y:S02]  /*56120*/  LOP3.LUT R13, R13, R12, RZ, 0x3c, !PT ;  /* 0x0000000c0d0d7212 */ /* 0x000fe400078e3cff */
[----:B------:R-:W-:-:S03]  /*56130*/  LOP3.LUT R17, R17, R16, RZ, 0x3c, !PT ;  /* 0x0000001011117212 */ /* 0x000fc600078e3cff */
[----:B------:R0:W-:Y:S04]  /*56140*/  STL.64 [R1+0x280], R12 ;  /* 0x0002800c01007387 */ /* 0x0001e80000100a00 */
[----:B0-----:R-:W3:Y:S01]  /*56150*/  LDL.LU.64 R12, [R1+0xcc0] ;  /* 0x000cc000010c7983 */ /* 0x001ee20000300a00 */
[----:B--2---:R-:W-:-:S05]  /*56160*/  LEA R24, R0, R24, 0x6 ;  /* 0x0000001800187211 */ /* 0x004fca00078e30ff */
[----:B------:R-:W-:Y:S04]  /*56170*/  STL [R1+0x664], R24 ;  /* 0x0006641801007387 */ /* 0x000fe80000100800 */
[----:B------:R0:W-:Y:S04]  /*56180*/  STL.64 [R1+0x288], R16 ;  /* 0x0002881001007387 */ /* 0x0001e80000100a00 */
[----:B0-----:R-:W2:Y:S01]  /*56190*/  LDL.LU.64 R16, [R1+0xcb8] ;  /* 0x000cb80001107983 */ /* 0x001ea20000300a00 */
[----:B-----5:R-:W-:-:S05]  /*561a0*/  IMAD.MOV.U32 R24, RZ, RZ, R26 ;  /* 0x000000ffff187224 */ /* 0x020fca00078e001a */
[----:B----4-:R0:W-:Y:S02]  /*561b0*/  STL.64 [R1+0x290], R24 ;  /* 0x0002901801007387 */ /* 0x0101e40000100a00 */
[----:B0-----:R-:W-:Y:S02]  /*561c0*/  MOV R24, R18 ;  /* 0x0000001200187202 */ /* 0x001fe40000000f00 */
[----:B------:R-:W-:Y:S01]  /*561d0*/  MOV R25, R27 ;  /* 0x0000001b00197202 */ /* 0x000fe20000000f00 */
[----:B------:R-:W-:Y:S01]  /*561e0*/  IMAD.MOV.U32 R18, RZ, RZ, R14 ;  /* 0x000000ffff127224 */ /* 0x000fe200078e000e */
[----:B------:R-:W-:Y:S02]  /*561f0*/  MOV R14, R10 ;  /* 0x0000000a000e7202 */ /* 0x000fe40000000f00 */
[----:B------:R-:W-:Y:S01]  /*56200*/  MOV R10, R6 ;  /* 0x00000006000a7202 */ /* 0x000fe20000000f00 */
[----:B------:R-:W-:Y:S04]  /*56210*/  STL.64 [R1+0x298], R24 ;  /* 0x0002981801007387 */ /* 0x000fe80000100a00 */
[----:B------:R-:W-:Y:S01]  /*56220*/  STL.64 [R1+0x2a0], R18 ;  /* 0x0002a01201007387 */ /* 0x000fe20000100a00 */
[----:B------:R-:W-:-:S03]  /*56230*/  IMAD.MOV.U32 R6, RZ, RZ, R20 ;  /* 0x000000ffff067224 */ /* 0x000fc600078e0014 */
[----:B------:R0:W-:Y:S04]  /*56240*/  STL.64 [R1+0x2a8], R14 ;  /* 0x0002a80e01007387 */ /* 0x0001e80000100a00 */
[----:B------:R1:W-:Y:S04]  /*56250*/  STL.64 [R1+0x2b0], R10 ;  /* 0x0002b00a01007387 */ /* 0x0003e80000100a00 */
[----:B------:R3:W-:Y:S01]  /*56260*/  STL.64 [R1+0x2b8], R6 ;  /* 0x0002b80601007387 */ /* 0x0007e20000100a00 */
[----:B------:R-:W-:Y:S01]  /*56270*/  IMAD.MOV.U32 R4, RZ, RZ, R5 ;  /* 0x000000ffff047224 */ /* 0x000fe200078e0005 */
[----:B------:R-:W-:-:S02]  /*56280*/  MOV R5, R9 ;  /* 0x0000000900057202 */ /* 0x000fc40000000f00 */
[----:B0-----:R-:W-:Y:S02]  /*56290*/  MOV R14, R22 ;  /* 0x00000016000e7202 */ /* 0x001fe40000000f00 */
[----:B------:R-:W-:Y:S02]  /*562a0*/  MOV R15, R21 ;  /* 0x00000015000f7202 */ /* 0x000fe40000000f00 */
[----:B-1----:R-:W-:Y:S02]  /*562b0*/  MOV R11, R23 ;  /* 0x00000017000b7202 */ /* 0x002fe40000000f00 */
[----:B---3--:R-:W-:Y:S01]  /*562c0*/  MOV R6, R12 ;  /* 0x0000000c00067202 */ /* 0x008fe20000000f00 */
[----:B------:R-:W-:Y:S01]  /*562d0*/  STL.64 [R1+0x2e8], R14 ;  /* 0x0002e80e01007387 */ /* 0x000fe20000100a00 */
[----:B--2---:R-:W-:Y:S02]  /*562e0*/  IMAD.MOV.U32 R10, RZ, RZ, R16 ;  /* 0x000000ffff0a7224 */ /* 0x004fe400078e0010 */
[----:B------:R-:W-:-:S03]  /*562f0*/  IMAD.MOV.U32 R7, RZ, RZ, R17 ;  /* 0x000000ffff077224 */ /* 0x000fc600078e0011 */
[----:B------:R0:W-:Y:S04]  /*56300*/  STL.64 [R1+0x5d0], R10 ;  /* 0x0005d00a01007387 */ /* 0x0001e80000100a00 */
[----:B------:R1:W-:Y:S01]  /*56310*/  STL.64 [R1+0x670], R6 ;  /* 0x0006700601007387 */ /* 0x0003e20000100a00 */
[----:B0-----:R-:W-:Y:S02]  /*56320*/  MOV R10, R8 ;  /* 0x00000008000a7202 */ /* 0x001fe40000000f00 */
[----:B------:R-:W-:Y:S02]  /*56330*/  MOV R11, R13 ;  /* 0x0000000d000b7202 */ /* 0x000fe40000000f00 */
[----:B-1----:R-:W-:Y:S01]  /*56340*/  MOV R6, R29 ;  /* 0x0000001d00067202 */ /* 0x002fe20000000f00 */
[----:B------:R-:W-:-:S02]  /*56350*/  IMAD.MOV.U32 R7, RZ, RZ, R28 ;  /* 0x000000ffff077224 */ /* 0x000fc400078e001c */
[----:B------:R-:W-:Y:S04]  /*56360*/  STL.64 [R1+0x690], R10 ;  /* 0x0006900a01007387 */ /* 0x000fe80000100a00 */
[----:B------:R0:W-:Y:S04]  /*56370*/  STL.64 [R1+0x688], R4 ;  /* 0x0006880401007387 */ /* 0x0001e80000100a00 */
[----:B0-----:R-:W2:Y:S04]  /*56380*/  LDL R4, [R1+0x858] ;  /* 0x0008580001047983 */ /* 0x001ea80000100800 */
[----:B------:R-:W-:Y:S04]  /*56390*/  STL.64 [R1+0x680], R6 ;  /* 0x0006800601007387 */ /* 0x000fe80000100a00 */
[----:B------:R-:W3:Y:S04]  /*563a0*/  LDL R0, [R1+0x854] ;  /* 0x0008540001007983 */ /* 0x000ee80000100800 */
[----:B--2---:R0:W-:Y:S04]  /*563b0*/  STL [R1+0x2e4], R4 ;  /* 0x0002e40401007387 */ /* 0x0041e80000100800 */
[----:B------:R-:W2:Y:S04]  /*563c0*/  LDL.LU R28, [R1+0x67c] ;  /* 0x00067c00011c7983 */ /* 0x000ea80000300800 */
[----:B------:R-:W4:Y:S04]  /*563d0*/  LDL.LU R29, [R1+0x678] ;  /* 0x00067800011d7983 */ /* 0x000f280000300800 */
[----:B---3--:R1:W-:Y:S04]  /*563e0*/  STL [R1+0x370], R0 ;  /* 0x0003700001007387 */ /* 0x0083e80000100800 */
[----:B0-----:R-:W3:Y:S04]  /*563f0*/  LDL R4, [R1+0x84c] ;  /* 0x00084c0001047983 */ /* 0x001ee80000100800 */
[----:B-1----:R-:W5:Y:S04]  /*56400*/  LDL R0, [R1+0x848] ;  /* 0x0008480001007983 */ /* 0x002f680000100800 */
[----:B---3--:R0:W-:Y:S04]  /*56410*/  STL [R1+0x374], R4 ;  /* 0x0003740401007387 */ /* 0x0081e80000100800 */
[----:B0-----:R-:W3:Y:S04]  /*56420*/  LDL R4, [R1+0x844] ;  /* 0x0008440001047983 */ /* 0x001ee80000100800 */
[----:B-----5:R0:W-:Y:S04]  /*56430*/  STL [R1+0x378], R0 ;  /* 0x0003780001007387 */ /* 0x0201e80000100800 */
[----:B0-----:R-:W5:Y:S04]  /*56440*/  LDL R0, [R1+0x840] ;  /* 0x0008400001007983 */ /* 0x001f680000100800 */
        /* <DEDUP_REMOVED lines=51> */
[----:B0-----:R-:W5:Y:S01]  /*56780*/  LDL R0, [R1+0x66c] ;  /* 0x00066c0001007983 */ /* 0x001f620000100800 */
[----:B--2---:R-:W-:Y:S01]  /*56790*/  MOV R5, R28 ;  /* 0x0000001c00057202 */ /* 0x004fe20000000f00 */
[----:B------:R-:W-:-:S04]  /*567a0*/  UIADD3 UR4, UPT, UPT, UR4, 0x40, URZ ;  /* 0x0000004004047890 */ /* 0x000fc8000fffe0ff */
[----:B------:R-:W-:Y:S01]  /*567b0*/  UISETP.GE.AND UP0, UPT, UR4, UR11, UPT ;  /* 0x0000000b0400728c */ /* 0x000fe2000bf06270 */
[----:B---3--:R4:W-:Y:S02]  /*567c0*/  STL [R1+0x8c0], R4 ;  /* 0x0008c00401007387 */ /* 0x0089e40000100800 */
[----:B----4-:R-:W-:Y:S02]  /*567d0*/  MOV R4, R29 ;  /* 0x0000001d00047202 */ /* 0x010fe40000000f00 */
[----:B-----5:R0:W-:Y:S04]  /*567e0*/  STL [R1+0x8c4], R0 ;  /* 0x0008c40001007387 */ /* 0x0201e80000100800 */
[----:B------:R0:W-:Y:S04]  /*567f0*/  STL.64 [R1+0x8c8], R2 ;  /* 0x0008c80201007387 */ /* 0x0001e80000100a00 */
[----:B------:R0:W-:Y:S01]  /*56800*/  STL.64 [R1+0x678], R4 ;  /* 0x0006780401007387 */ /* 0x0001e20000100a00 */
[----:B------:R-:W-:Y:S05]  /*56810*/  BRA.U !UP0, `(.L_x_1) ;  /* 0xfffffb8508347547 */ /* 0x000fea000b83ffff */
.L_x_0:
[----:B--2---:R-:W2:Y:S01]  /*56820*/  LDL.LU.64 R6, [R1+0x280] ;  /* 0x0002800001067983 */ /* 0x004ea20000300a00 */
[----:B------:R-:W1:Y:S01]  /*56830*/  S2UR UR5, SR_CgaCtaId ;  /* 0x00000000000579c3 */ /* 0x000e620000008800 */
[----:B------:R-:W-:Y:S01]  /*56840*/  UMOV UR4, 0x400 ;  /* 0x0000040000047882 */ /* 0x000fe20000000000 */
[----:B0-----:R-:W0:Y:S01]  /*56850*/  S2R R5, SR_TID.X ;  /* 0x0000000000057919 */ /* 0x001e220000002100 */
[----:B-1----:R-:W-:-:S05]  /*56860*/  ULEA UR7, UR5, UR4, 0x18 ;  /* 0x0000000405077291 */ /* 0x002fca000f8ec0ff */
[----:B------:R-:W-:Y:S01]  /*56870*/  BAR.SYNC.DEFER_BLOCKING 0x0 ;  /* 0x0000000000007b1d */ /* 0x000fe20000010000 */
[----:B------:R-:W-:-:S05]  /*56880*/  MOV R17, 0x3dc6b27f ;  /* 0x3dc6b27f00117802 */ /* 0x000fca0000000f00 */
[----:B------:R-:W1:Y:S01]  /*56890*/  LDCU.64 UR4, c[0x0][0x3e0] ;  /* 0x00007c00ff0477ac */ /* 0x000e620008000a00 */
[C---:B0-----:R-:W-:Y:S01]  /*568a0*/  IMAD.SHL.U32 R4, R5.reuse, 0x200, RZ ;  /* 0x0000020005047824 */ /* 0x041fe200078e00ff */
[----:B------:R-:W-:-:S04]  /*568b0*/  SHF.L.U32 R3, R5, 0x3, RZ ;  /* 0x0000000305037819 */ /* 0x000fc800000006ff */
[----:B------:R-:W-:Y:S02]  /*568c0*/  LOP3.LUT R4, R4, 0x1000, RZ, 0xc0, !PT ;  /* 0x0000100004047812 */ /* 0x000fe400078ec0ff */
[----:B------:R-:W-:-:S04]  /*568d0*/  LOP3.LUT R3, R3, 0x80, RZ, 0xc0, !PT ;  /* 0x0000008003037812 */ /* 0x000fc800078ec0ff */
[----:B------:R-:W-:Y:S02]  /*568e0*/  IADD3 R3, PT, PT, R3, UR7, R4 ;  /* 0x0000000703037c10 */ /* 0x000fe4000fffe004 */
[C---:B------:R-:W-:Y:S02]  /*568f0*/  SHF.L.U32 R4, R5.reuse, 0x8, RZ ;  /* 0x0000000805047819 */ /* 0x040fe400000006ff */
[----:B------:R-:W-:Y:S02]  /*56900*/  SHF.L.U32 R5, R5, 0x4, RZ ;  /* 0x0000000405057819 */ /* 0x000fe400000006ff */
[----:B------:R-:W-:Y:S02]  /*56910*/  LOP3.LUT R4, R4, 0x1e000, RZ, 0xc0, !PT ;  /* 0x0001e00004047812 */ /* 0x000fe400078ec0ff */
[----:B--2---:R-:W-:Y:S01]  /*56920*/  MOV R2, R6 ;  /* 0x0000000600027202 */ /* 0x004fe20000000f00 */
[----:B------:R-:W-:Y:S01]  /*56930*/  IMAD.MOV.U32 R0, RZ, RZ, R7 ;  /* 0x000000ffff007224 */ /* 0x000fe200078e0007 */
[----:B------:R-:W-:-:S02]  /*56940*/  LOP3.LUT R6, R5, 0x70, RZ, 0xc0, !PT ;  /* 0x0000007005067812 */ /* 0x000fc400078ec0ff */
[C---:B------:R-:W-:Y:S01]  /*56950*/  FSETP.GT.AND P2, PT, |R2|.reuse, 8.50705917302346158658e+37, PT ;  /* 0x7e8000000200780b */ /* 0x040fe20003f44200 */
[C---:B------:R-:W-:Y:S01]  /*56960*/  FMUL R11, R2.reuse, 8388608 ;  /* 0x4b000000020b7820 */ /* 0x040fe20000400000 */
[C---:B------:R-:W-:Y:S02]  /*56970*/  FSETP.GEU.AND P3, PT, |R2|.reuse, 1.175494350822287508e-38, PT ;  /* 0x008000000200780b */ /* 0x040fe40003f6e200 */
[----:B------:R-:W-:Y:S02]  /*56980*/  FSETP.GEU.AND P5, PT, R2, 1.175494350822287508e-38, PT ;  /* 0x008000000200780b */ /* 0x000fe40003fae000 */
[----:B------:R-:W-:Y:S02]  /*56990*/  IADD3 R3, PT, PT, R6, R3, R4 ;  /* 0x0000000306037210 */ /* 0x000fe40007ffe004 */
[----:B------:R-:W-:Y:S01]  /*569a0*/  FSEL R11, R11, R2, !P5 ;  /* 0x000000020b0b7208 */ /* 0x000fe20006800000 */
[----:B------:R-:W2:Y:S04]  /*569b0*/  LDL.LU R4, [R1+0x460] ;  /* 0x0004600001047983 */ /* 0x000ea80000300800 */
[----:B------:R-:W-:-:S04]  /*569c0*/  @P2 FMUL R2, R2, 0.25 ;  /* 0x3e80000002022820 */ /* 0x000fc80000400000 */
[----:B------:R-:W-:-:S04]  /*569d0*/  @!P3 FMUL R2, R2, 16777216 ;  /* 0x4b8000000202b820 */ /* 0x000fc80000400000 */
[----:B------:R0:W3:Y:S02]  /*569e0*/  MUFU.RCP R12, R2 ;  /* 0x00000002000c7308 */ /* 0x0000e40000001000 */
[----:B0-----:R-:W4:Y:S01]  /*569f0*/  LDL.LU R2, [R1+0x470] ;  /* 0x0004700001027983 */ /* 0x001f220000300800 */
[C---:B------:R-:W-:Y:S02]  /*56a00*/  FSETP.GT.AND P4, PT, |R0|.reuse, 8.50705917302346158658e+37, PT ;  /* 0x7e8000000000780b */ /* 0x040fe40003f84200 */
[C---:B------:R-:W-:Y:S01]  /*56a10*/  FSETP.GEU.AND P6, PT, |R0|.reuse, 1.175494350822287508e-38, PT ;  /* 0x008000000000780b */ /* 0x040fe20003fce200 */
[C---:B------:R-:W-:Y:S01]  /*56a20*/  FMUL R10, R0.reuse, 8388608 ;  /* 0x4b000000000a7820 */ /* 0x040fe20000400000 */
[----:B------:R-:W-:Y:S01]  /*56a30*/  FSETP.GEU.AND P0, PT, R0, 1.175494350822287508e-38, PT ;  /* 0x008000000000780b */ /* 0x000fe20003f0e000 */
[----:B------:R-:W5:Y:S03]  /*56a40*/  LDL.LU R8, [R1+0x474] ;  /* 0x0004740001087983 */ /* 0x000f660000300800 */
[----:B------:R-:W-:Y:S01]  /*56a50*/  FSEL R10, R10, R0, !P0 ;  /* 0x000000000a0a7208 */ /* 0x000fe20004000000 */
[----:B------:R-:W5:Y:S04]  /*56a60*/  LDL.LU R7, [R1+0x46c] ;  /* 0x00046c0001077983 */ /* 0x000f680000300800 */
[----:B------:R-:W-:Y:S01]  /*56a70*/  @P4 FMUL R0, R0, 0.25 ;  /* 0x3e80000000004820 */ /* 0x000fe20000400000 */
[----:B------:R-:W5:Y:S03]  /*56a80*/  LDL.LU R6, [R1+0x468] ;  /* 0x0004680001067983 */ /* 0x000f660000300800 */
[----:B------:R-:W-:-:S04]  /*56a90*/  @!P6 FMUL R0, R0, 16777216 ;  /* 0x4b8000000000e820 */ /* 0x000fc80000400000 */
[----:B------:R0:W0:Y:S01]  /*56aa0*/  MUFU.RCP R9, R0 ;  /* 0x0000000000097308 */ /* 0x0000220000001000 */
[----:B--2---:R-:W-:-:S04]  /*56ab0*/  @P2 FMUL R4, R4, 0.25 ;  /* 0x3e80000004042820 */ /* 0x004fc80000400000 */
[----:B------:R-:W-:-:S04]  /*56ac0*/  @!P3 FMUL R4, R4, 16777216 ;  /* 0x4b8000000404b820 */ /* 0x000fc80000400000 */
[----:B---3--:R-:W-:Y:S01]  /*56ad0*/  FMUL R5, R12, R4 ;  /* 0x000000040c057220 */ /* 0x008fe20000400000 */
[----:B----4-:R-:W-:-:S04]  /*56ae0*/  @P2 FMUL R2, R2, 0.25 ;  /* 0x3e80000002022820 */ /* 0x010fc80000400000 */
[----:B------:R-:W-:-:S04]  /*56af0*/  @!P3 FMUL R2, R2, 16777216 ;  /* 0x4b8000000202b820 */ /* 0x000fc80000400000 */
[----:B------:R-:W-:-:S05]  /*56b00*/  FMUL R4, R12, R2 ;  /* 0x000000020c047220 */ /* 0x000fca0000400000 */
[----:B------:R-:W-:Y:S02]  /*56b10*/  F2FP.BF16.F32.PACK_AB R4, R5, R4 ;  /* 0x000000040504723e */ /* 0x000fe400000010ff */
[----:B------:R-:W2:Y:S04]  /*56b20*/  LDL.LU R5, [R1+0x47c] ;  /* 0x00047c0001057983 */ /* 0x000ea80000300800 */
[----:B------:R-:W3:Y:S04]  /*56b30*/  LDL.LU R2, [R1+0x478] ;  /* 0x0004780001027983 */ /* 0x000ee80000300800 */
[----:B0-----:R-:W4:Y:S01]  /*56b40*/  LDL.LU R0, [R1+0x464] ;  /* 0x0004640001007983 */ /* 0x001f220000300800 */
[----:B-----5:R-:W-:Y:S01]  /*56b50*/  @P4 FMUL R7, R7, 0.25 ;  /* 0x3e80000007074820 */ /* 0x020fe20000400000 */
[----:B------:R-:W-:Y:S01]  /*56b60*/  @P4 FMUL R6, R6, 0.25 ;  /* 0x3e80000006064820 */ /* 0x000fe20000400000 */
[----:B------:R-:W-:-:S02]  /*56b70*/  @P2 FMUL R8, R8, 0.25 ;  /* 0x3e80000008082820 */ /* 0x000fc40000400000 */
[----:B------:R-:W-:Y:S01]  /*56b80*/  @!P6 FMUL R7, R7, 16777216 ;  /* 0x4b8000000707e820 */ /* 0x000fe20000400000 */
[----:B------:R-:W-:Y:S01]  /*56b90*/  @!P6 FMUL R6, R6, 16777216 ;  /* 0x4b8000000606e820 */ /* 0x000fe20000400000 */
[----:B------:R-:W-:Y:S02]  /*56ba0*/  @!P3 FMUL R8, R8, 16777216 ;  /* 0x4b8000000808b820 */ /* 0x000fe40000400000 */
[C---:B------:R-:W-:Y:S01]  /*56bb0*/  FMUL R14, R9.reuse, R7 ;  /* 0x00000007090e7220 */ /* 0x040fe20000400000 */
[----:B------:R-:W-:Y:S01]  /*56bc0*/  FMUL R13, R9, R6 ;  /* 0x00000006090d7220 */ /* 0x000fe20000400000 */
[----:B------:R-:W-:Y:S01]  /*56bd0*/  FMUL R8, R12, R8 ;  /* 0x000000080c087220 */ /* 0x000fe20000400000 */
[----:B--2---:R-:W-:Y:S01]  /*56be0*/  @P4 FMUL R5, R5, 0.25 ;  /* 0x3e80000005054820 */ /* 0x004fe20000400000 */
[----:B---3--:R-:W-:Y:S01]  /*56bf0*/  @P4 FMUL R2, R2, 0.25 ;  /* 0x3e80000002024820 */ /* 0x008fe20000400000 */
[----:B----4-:R-:W-:Y:S02]  /*56c00*/  @P2 FMUL R0, R0, 0.25 ;  /* 0x3e80000000002820 */ /* 0x010fe40000400000 */
[----:B------:R-:W-:Y:S01]  /*56c10*/  @!P6 FMUL R5, R5, 16777216 ;  /* 0x4b8000000505e820 */ /* 0x000fe20000400000 */
[----:B------:R-:W-:Y:S01]  /*56c20*/  @!P6 FMUL R2, R2, 16777216 ;  /* 0x4b8000000202e820 */ /* 0x000fe20000400000 */
[----:B------:R-:W-:-:S02]  /*56c30*/  @!P3 FMUL R0, R0, 16777216 ;  /* 0x4b8000000000b820 */ /* 0x000fc40000400000 */
[C---:B------:R-:W-:Y:S01]  /*56c40*/  FMUL R7, R9.reuse, R5 ;  /* 0x0000000509077220 */ /* 0x040fe20000400000 */
[----:B------:R-:W-:Y:S01]  /*56c50*/  FMUL R6, R9, R2 ;  /* 0x0000000209067220 */ /* 0x000fe20000400000 */
[----:B------:R-:W-:-:S03]  /*56c60*/  FMUL R0, R12, R0 ;  /* 0x000000000c007220 */ /* 0x000fc60000400000 */
[----:B------:R-:W-:Y:S02]  /*56c70*/  F2FP.BF16.F32.PACK_AB R7, R14, R7 ;  /* 0x000000070e07723e */ /* 0x000fe400000010ff */
[----:B------:R-:W-:Y:S02]  /*56c80*/  F2FP.BF16.F32.PACK_AB R6, R13, R6 ;  /* 0x000000060d06723e */ /* 0x000fe400000010ff */
[----:B------:R-:W-:-:S05]  /*56c90*/  F2FP.BF16.F32.PACK_AB R5, R0, R8 ;  /* 0x000000080005723e */ /* 0x000fca00000010ff */
[----:B------:R0:W-:Y:S04]  /*56ca0*/  STSM.16.M88.4 [R3], R4 ;  /* 0x0000000403007844 */ /* 0x0001e80000000200 */
[----:B0-----:R-:W2:Y:S04]  /*56cb0*/  LDL.LU R5, [R1+0x43c] ;  /* 0x00043c0001057983 */ /* 0x001ea80000300800 */
[----:B------:R-:W3:Y:S04]  /*56cc0*/  LDL.LU R4, [R1+0x438] ;  /* 0x0004380001047983 */ /* 0x000ee80000300800 */
[----:B------:R-:W4:Y:S04]  /*56cd0*/  LDL.LU R2, [R1+0x44c] ;  /* 0x00044c0001027983 */ /* 0x000f280000300800 */
[----:B------:R-:W5:Y:S01]  /*56ce0*/  LDL.LU R0, [R1+0x448] ;  /* 0x0004480001007983 */ /* 0x000f620000300800 */
[----:B------:R-:W-:-:S05]  /*56cf0*/  VIADD R6, R11, 0xc0cafb0d ;  /* 0xc0cafb0d0b067836 */ /* 0x000fca0000000000 */
[----:B------:R-:W-:Y:S01]  /*56d00*/  LOP3.LUT R6, R6, 0xff800000, RZ, 0xc0, !PT ;  /* 0xff80000006067812 */ /* 0x000fe200078ec0ff */
[----:B--2---:R-:W-:Y:S01]  /*56d10*/  @P4 FMUL R5, R5, 0.25 ;  /* 0x3e80000005054820 */ /* 0x004fe20000400000 */
[----:B---3--:R-:W-:-:S03]  /*56d20*/  @P4 FMUL R4, R4, 0.25 ;  /* 0x3e80000004044820 */ /* 0x008fc60000400000 */
[----:B------:R-:W-:Y:S01]  /*56d30*/  @!P6 FMUL R5, R5, 16777216 ;  /* 0x4b8000000505e820 */ /* 0x000fe20000400000 */
[----:B----4-:R-:W-:Y:S01]  /*56d40*/  @P4 FMUL R2, R2, 0.25 ;  /* 0x3e80000002024820 */ /* 0x010fe20000400000 */
[----:B------:R-:W-:Y:S01]  /*56d50*/  @!P6 FMUL R4, R4, 16777216 ;  /* 0x4b8000000404e820 */ /* 0x000fe20000400000 */
[----:B-----5:R-:W-:Y:S02]  /*56d60*/  @P4 FMUL R0, R0, 0.25 ;  /* 0x3e80000000004820 */ /* 0x020fe40000400000 */
[----:B------:R-:W-:Y:S01]  /*56d70*/  @!P6 FMUL R2, R2, 16777216 ;  /* 0x4b8000000202e820 */ /* 0x000fe20000400000 */
[C---:B------:R-:W-:Y:S01]  /*56d80*/  FMUL R7, R9.reuse, R5 ;  /* 0x0000000509077220 */ /* 0x040fe20000400000 */
[----:B------:R-:W-:Y:S01]  /*56d90*/  @!P6 FMUL R0, R0, 16777216 ;  /* 0x4b8000000000e820 */ /* 0x000fe20000400000 */
[C---:B------:R-:W-:Y:S01]  /*56da0*/  FMUL R5, R9.reuse, R4 ;  /* 0x0000000409057220 */ /* 0x040fe20000400000 */
[C---:B------:R-:W-:Y:S02]  /*56db0*/  FMUL R4, R9.reuse, R2 ;  /* 0x0000000209047220 */ /* 0x040fe40000400000 */
[----:B------:R-:W-:Y:S01]  /*56dc0*/  FMUL R2, R9, R0 ;  /* 0x0000000009027220 */ /* 0x000fe20000400000 */
[----:B------:R-:W-:Y:S01]  /*56dd0*/  STL [R1+0x464], R7 ;  /* 0x0004640701007387 */ /* 0x000fe20000100800 */
[----:B------:R-:W-:-:S03]  /*56de0*/  IADD3 R0, PT, PT, R11, -R6, RZ ;  /* 0x800000060b007210 */ /* 0x000fc60007ffe0ff */
[----:B------:R0:W-:Y:S01]  /*56df0*/  STL [R1+0x460], R5 ;  /* 0x0004600501007387 */ /* 0x0001e20000100800 */
[----:B------:R-:W-:-:S03]  /*56e00*/  I2FP.F32.S32 R6, R6 ;  /* 0x0000000600067245 */ /* 0x000fc60000201400 */
[----:B------:R2:W-:Y:S01]  /*56e10*/  STL [R1+0x44c], R4 ;  /* 0x00044c0401007387 */ /* 0x0005e20000100800 */
[----:B------:R-:W-:-:S03]  /*56e20*/  FADD R0, R0, -1 ;  /* 0xbf80000000007421 */ /* 0x000fc60000000000 */
[----:B------:R3:W-:Y:S04]  /*56e30*/  STL [R1+0x448], R2 ;  /* 0x0004480201007387 */ /* 0x0007e80000100800 */
[----:B0-----:R-:W4:Y:S04]  /*56e40*/  LDL.LU R5, [R1+0x434] ;  /* 0x0004340001057983 */ /* 0x001f280000300800 */
[----:B--2---:R-:W2:Y:S01]  /*56e50*/  LDL.LU R4, [R1+0x430] ;  /* 0x0004300001047983 */ /* 0x004ea20000300800 */
[----:B---3--:R-:W-:-:S05]  /*56e60*/  FSEL R2, RZ, -23, P5 ;  /* 0xc1b80000ff027808 */ /* 0x008fca0002800000 */
[----:B------:R-:W-:Y:S01]  /*56e70*/  FFMA.FTZ R6, R6, 1.1920928955078125e-07, R2 ;  /* 0x3400000006067823 */ /* 0x000fe20000010002 */
[----:B------:R-:W-:-:S04]  /*56e80*/  FFMA.FTZ R2, R0, R17, -0.16845393180847167969 ;  /* 0xbe2c7f3000027423 */ /* 0x000fc80000010011 */
[----:B------:R-:W-:-:S04]  /*56e90*/  FFMA.FTZ R2, R0, R2, 0.1716887056827545166 ;  /* 0x3e2fcf2a00027423 */ /* 0x000fc80000010002 */
[----:B------:R-:W-:-:S04]  /*56ea0*/  FFMA.FTZ R2, R0, R2, -0.17900948226451873779 ;  /* 0xbe374e4300027423 */ /* 0x000fc80000010002 */
[----:B------:R-:W-:-:S04]  /*56eb0*/  FFMA.FTZ R2, R0, R2, 0.20512372255325317383 ;  /* 0x3e520bf400027423 */ /* 0x000fc80000010002 */
[----:B------:R-:W-:-:S04]  /*56ec0*/  FFMA.FTZ R2, R0, R2, -0.24046532809734344482 ;  /* 0xbe763c8b00027423 */ /* 0x000fc80000010002 */
[----:B------:R-:W-:-:S04]  /*56ed0*/  FFMA.FTZ R2, R0, R2, 0.28857114911079406738 ;  /* 0x3e93bf9900027423 */ /* 0x000fc80000010002 */
[----:B------:R-:W-:-:S04]  /*56ee0*/  FFMA.FTZ R2, R0, R2, -0.36067417263984680176 ;  /* 0xbeb8aa4900027423 */ /* 0x000fc80000010002 */
[----:B------:R-:W-:-:S04]  /*56ef0*/  FFMA.FTZ R2, R0, R2, 0.48089820146560668945 ;  /* 0x3ef6384a00027423 */ /* 0x000fc80000010002 */
[----:B------:R-:W-:-:S04]  /*56f00*/  FFMA.FTZ R2, R0, R2, -0.72134751081466674805 ;  /* 0xbf38aa3b00027423 */ /* 0x000fc80000010002 */
[----:B------:R-:W-:-:S04]  /*56f10*/  FMUL R2, R0, R2 ;  /* 0x0000000200027220 */ /* 0x000fc80000400000 */
[----:B------:R-:W-:-:S04]  /*56f20*/  FMUL R2, R0, R2 ;  /* 0x0000000200027220 */ /* 0x000fc80000400000 */
[----:B------:R-:W-:Y:S02]  /*56f30*/  FFMA.FTZ R19, R0, 1.4426950216293334961, R2 ;  /* 0x3fb8aa3b00137823 */ /* 0x000fe40000010002 */
[----:B------:R-:W3:Y:S04]  /*56f40*/  LDL.LU R2, [R1+0x444] ;  /* 0x0004440001027983 */ /* 0x000ee80000300800 */
[----:B------:R-:W5:Y:S04]  /*56f50*/  LDL.LU R0, [R1+0x440] ;  /* 0x0004400001007983 */ /* 0x000f680000300800 */
[----:B------:R-:W5:Y:S01]  /*56f60*/  LDL.LU.64 R20, [R1+0x288] ;  /* 0x0002880001147983 */ /* 0x000f620000300a00 */
[----:B------:R-:W-:Y:S01]  /*56f70*/  ISETP.GE.U32.AND P4, PT, R11, 0x7f800000, PT ;  /* 0x7f8000000b00780c */ /* 0x000fe20003f86070 */
[----:B------:R-:W-:Y:S01]  /*56f80*/  FADD R19, R6, R19 ;  /* 0x0000001306137221 */ /* 0x000fe20000000000 */
[----:B----4-:R-:W-:Y:S01]  /*56f90*/  @P2 FMUL R5, R5, 0.25 ;  /* 0x3e80000005052820 */ /* 0x010fe20000400000 */
[----:B--2---:R-:W-:-:S03]  /*56fa0*/  @P2 FMUL R4, R4, 0.25 ;  /* 0x3e80000004042820 */ /* 0x004fc60000400000 */
[----:B------:R-:W-:Y:S01]  /*56fb0*/  @!P3 FMUL R5, R5, 16777216 ;  /* 0x4b8000000505b820 */ /* 0x000fe20000400000 */
[----:B------:R-:W-:-:S03]  /*56fc0*/  @!P3 FMUL R4, R4, 16777216 ;  /* 0x4b8000000404b820 */ /* 0x000fc60000400000 */
[C---:B------:R-:W-:Y:S01]  /*56fd0*/  FMUL R7, R12.reuse, R5 ;  /* 0x000000050c077220 */ /* 0x040fe20000400000 */
[----:B------:R-:W-:-:S04]  /*56fe0*/  FMUL R5, R12, R4 ;  /* 0x000000040c057220 */ /* 0x000fc80000400000 */
[----:B------:R-:W-:Y:S04]  /*56ff0*/  STL [R1+0x444], R7 ;  /* 0x0004440701007387 */ /* 0x000fe80000100800 */
[----:B------:R0:W-:Y:S02]  /*57000*/  STL [R1+0x440], R5 ;  /* 0x0004400501007387 */ /* 0x0001e40000100800 */
[----:B0-----:R-:W-:Y:S01]  /*57010*/  FSEL R5, RZ, -23, P0 ;  /* 0xc1b80000ff057808 */ /* 0x001fe20000000000 */
[----:B---3--:R-:W-:Y:S01]  /*57020*/  @P2 FMUL R2, R2, 0.25 ;  /* 0x3e80000002022820 */ /* 0x008fe20000400000 */
[----:B-----5:R-:W-:-:S03]  /*57030*/  @P2 FMUL R0, R0, 0.25 ;  /* 0x3e80000000002820 */ /* 0x020fc60000400000 */
[----:B------:R-:W-:Y:S01]  /*57040*/  @!P3 FMUL R2, R2, 16777216 ;  /* 0x4b8000000202b820 */ /* 0x000fe20000400000 */
[----:B------:R-:W-:-:S03]  /*57050*/  @!P3 FMUL R0, R0, 16777216 ;  /* 0x4b8000000000b820 */ /* 0x000fc60000400000 */
[C---:B------:R-:W-:Y:S01]  /*57060*/  FMUL R4, R12.reuse, R2 ;  /* 0x000000020c047220 */ /* 0x040fe20000400000 */
[----:B------:R-:W-:Y:S01]  /*57070*/  FMUL R2, R12, R0 ;  /* 0x000000000c027220 */ /* 0x000fe20000400000 */
[----:B------:R-:W-:-:S03]  /*57080*/  VIADD R0, R10, 0xc0cafb0d ;  /* 0xc0cafb0d0a007836 */ /* 0x000fc60000000000 */
[----:B------:R0:W-:Y:S04]  /*57090*/  STL [R1+0x43c], R4 ;  /* 0x00043c0401007387 */ /* 0x0001e80000100800 */
[----:B------:R2:W-:Y:S01]  /*570a0*/  STL [R1+0x438], R2 ;  /* 0x0004380201007387 */ /* 0x0005e20000100800 */
[----:B------:R-:W-:-:S04]  /*570b0*/  LOP3.LUT R0, R0, 0xff800000, RZ, 0xc0, !PT ;  /* 0xff80000000007812 */ /* 0x000fc800078ec0ff */
[----:B0-----:R-:W-:Y:S02]  /*570c0*/  IADD3 R4, PT, PT, R10, -R0, RZ ;  /* 0x800000000a047210 */ /* 0x001fe40007ffe0ff */
[----:B--2---:R-:W-:-:S05]  /*570d0*/  @P4 MOV R2, 0x7f800000 ;  /* 0x7f80000000024802 */ /* 0x004fca0000000f00 */
[----:B------:R-:W-:Y:S01]  /*570e0*/  @P4 FFMA.FTZ R19, R11, R2, +INF ;  /* 0x7f8000000b134423 */ /* 0x000fe20000010002 */
[----:B------:R-:W-:Y:S01]  /*570f0*/  I2FP.F32.S32 R2, R0 ;  /* 0x0000000000027245 */ /* 0x000fe20000201400 */
[----:B------:R-:W-:-:S04]  /*57100*/  FADD R0, R4, -1 ;  /* 0xbf80000004007421 */ /* 0x000fc80000000000 */
        /* <DEDUP_REMOVED lines=12> */
[----:B------:R-:W-:Y:S01]  /*571d0*/  FFMA.FTZ R4, R0, 1.4426950216293334961, R2 ;  /* 0x3fb8aa3b00047823 */ /* 0x000fe20000010002 */
[----:B------:R-:W-:-:S05]  /*571e0*/  IMAD.MOV.U32 R2, RZ, RZ, R20 ;  /* 0x000000ffff027224 */ /* 0x000fca00078e0014 */
[C---:B------:R-:W-:Y:S02]  /*571f0*/  FSETP.GT.AND P6, PT, |R2|.reuse, 8.50705917302346158658e+37, PT ;  /* 0x7e8000000200780b */ /* 0x040fe40003fc4200 */
[C---:B------:R-:W-:Y:S01]  /*57200*/  FSETP.GEU.AND P0, PT, |R2|.reuse, 1.175494350822287508e-38, PT ;  /* 0x008000000200780b */ /* 0x040fe20003f0e200 */
[C---:B------:R-:W-:Y:S01]  /*57210*/  FMUL R9, R2.reuse, 8388608 ;  /* 0x4b00000002097820 */ /* 0x040fe20000400000 */
[----:B------:R-:W-:-:S04]  /*57220*/  FSETP.GEU.AND P3, PT, R2, 1.175494350822287508e-38, PT ;  /* 0x008000000200780b */ /* 0x000fc80003f6e000 */
[----:B------:R-:W-:-:S05]  /*57230*/  FSEL R9, R9, R2, !P3 ;  /* 0x0000000209097208 */ /* 0x000fca0005800000 */
[----:B------:R-:W-:-:S04]  /*57240*/  @P6 FMUL R2, R2, 0.25 ;  /* 0x3e80000002026820 */ /* 0x000fc80000400000 */
[----:B------:R-:W-:Y:S01]  /*57250*/  @!P0 FMUL R2, R2, 16777216 ;  /* 0x4b80000002028820 */ /* 0x000fe20000400000 */
[----:B------:R-:W-:Y:S02]  /*57260*/  FADD R25, R5, R4 ;  /* 0x0000000405197221 */ /* 0x000fe40000000000 */
[----:B------:R-:W2:Y:S01]  /*57270*/  LDL.LU R4, [R1+0x410] ;  /* 0x0004100001047983 */ /* 0x000ea20000300800 */
[----:B------:R0:W3:Y:S03]  /*57280*/  MUFU.RCP R13, R2 ;  /* 0x00000002000d7308 */ /* 0x0000e60000001000 */
[----:B0-----:R-:W4:Y:S01]  /*57290*/  LDL.LU R2, [R1+0x420] ;  /* 0x0004200001027983 */ /* 0x001f220000300800 */
[----:B------:R-:W-:Y:S02]  /*572a0*/  ISETP.GE.U32.AND P2, PT, R10, 0x7f800000, PT ;  /* 0x7f8000000a00780c */ /* 0x000fe40003f46070 */
[----:B------:R-:W-:Y:S01]  /*572b0*/  MOV R0, R21 ;  /* 0x0000001500007202 */ /* 0x000fe20000000f00 */
[----:B------:R-:W5:Y:S10]  /*572c0*/  LDL.LU R8, [R1+0x424] ;  /* 0x0004240001087983 */ /* 0x000f740000300800 */
[----:B------:R-:W-:Y:S01]  /*572d0*/  @P2 MOV R5, 0x7f800000 ;  /* 0x7f80000000052802 */ /* 0x000fe20000000f00 */
[C---:B------:R-:W-:Y:S01]  /*572e0*/  FMUL R16, R0.reuse, 8388608 ;  /* 0x4b00000000107820 */ /* 0x040fe20000400000 */
[----:B------:R-:W-:Y:S01]  /*572f0*/  FSETP.GEU.AND P5, PT, |R0|, 1.175494350822287508e-38, PT ;  /* 0x008000000000780b */ /* 0x000fe20003fae200 */
[----:B------:R-:W5:Y:S02]  /*57300*/  LDL.LU R7, [R1+0x41c] ;  /* 0x00041c0001077983 */ /* 0x000f640000300800 */
[----:B------:R-:W-:Y:S01]  /*57310*/  @P2 FFMA.FTZ R25, R10, R5, +INF ;  /* 0x7f8000000a192423 */ /* 0x000fe20000010005 */
[C---:B------:R-:W-:Y:S01]  /*57320*/  FSETP.GT.AND P2, PT, |R0|.reuse, 8.50705917302346158658e+37, PT ;  /* 0x7e8000000000780b */ /* 0x040fe20003f44200 */
[----:B------:R-:W5:Y:S01]  /*57330*/  LDL.LU R6, [R1+0x418] ;  /* 0x0004180001067983 */ /* 0x000f620000300800 */
[----:B------:R-:W-:-:S04]  /*57340*/  FSETP.GEU.AND P4, PT, R0, 1.175494350822287508e-38, PT ;  /* 0x008000000000780b */ /* 0x000fc80003f8e000 */
[----:B------:R-:W-:-:S07]  /*57350*/  FSEL R16, R16, R0, !P4 ;  /* 0x0000000010107208 */ /* 0x000fce0006000000 */
[----:B------:R-:W-:-:S04]  /*57360*/  @P2 FMUL R0, R0, 0.25 ;  /* 0x3e80000000002820 */ /* 0x000fc80000400000 */
[----:B------:R-:W-:-:S04]  /*57370*/  @!P5 FMUL R0, R0, 16777216 ;  /* 0x4b8000000000d820 */ /* 0x000fc80000400000 */
[----:B------:R0:W0:Y:S01]  /*57380*/  MUFU.RCP R12, R0 ;  /* 0x00000000000c7308 */ /* 0x0000220000001000 */
[----:B--2---:R-:W-:-:S04]  /*57390*/  @P6 FMUL R4, R4, 0.25 ;  /* 0x3e80000004046820 */ /* 0x004fc80000400000 */
[----:B------:R-:W-:Y:S01]  /*573a0*/  @!P0 FMUL R4, R4, 16777216 ;  /* 0x4b80000004048820 */ /* 0x000fe20000400000 */
[----:B----4-:R-:W-:-:S03]  /*573b0*/  @P6 FMUL R2, R2, 0.25 ;  /* 0x3e80000002026820 */ /* 0x010fc60000400000 */
[----:B---3--:R-:W-:Y:S01]  /*573c0*/  FMUL R5, R13, R4 ;  /* 0x000000040d057220 */ /* 0x008fe20000400000 */
        /* <DEDUP_REMOVED lines=27> */
[----:B------:R0:W-:Y:S04]  /*57580*/  STSM.16.M88.4 [R3+0x100], R4 ;  /* 0x0001000403007844 */ /* 0x0001e80000000200 */
        /* <DEDUP_REMOVED lines=14> */
[----:B------:R-:W-:Y:S01]  /*57670*/  FMUL R5, R12, R4 ;  /* 0x000000040c057220 */ /* 0x000fe20000400000 */
[----:B------:R-:W-:Y:S01]  /*57680*/  @!P5 FMUL R0, R0, 16777216 ;  /* 0x4b8000000000d820 */ /* 0x000fe20000400000 */
[C---:B------:R-:W-:Y:S02]  /*57690*/  FMUL R4, R12.reuse, R2 ;  /* 0x000000020c047220 */ /* 0x040fe40000400000 */
[----:B------:R-:W-:Y:S01]  /*576a0*/  STL [R1+0x434], R7 ;  /* 0x0004340701007387 */ /* 0x000fe20000100800 */
[----:B------:R-:W-:Y:S01]  /*576b0*/  FMUL R2, R12, R0 ;  /* 0x000000000c027220 */ /* 0x000fe20000400000 */
[----:B------:R-:W-:-:S02]  /*576c0*/  IADD3 R0, PT, PT, R9, -R6, RZ ;  /* 0x8000000609007210 */ /* 0x000fc40007ffe0ff */
[----:B------:R-:W-:Y:S01]  /*576d0*/  STL [R1+0x430], R5 ;  /* 0x0004300501007387 */ /* 0x000fe20000100800 */
[----:B------:R-:W-:-:S03]  /*576e0*/  I2FP.F32.S32 R6, R6 ;  /* 0x0000000600067245 */ /* 0x000fc60000201400 */
[----:B------:R-:W2:Y:S04]  /*576f0*/  LDL.LU.64 R20, [R1+0x290] ;  /* 0x0002900001147983 */ /* 0x000ea80000300a00 */
[----:B------:R-:W-:Y:S01]  /*57700*/  STL [R1+0x42c], R4 ;  /* 0x00042c0401007387 */ /* 0x000fe20000100800 */
[----:B------:R-:W-:-:S03]  /*57710*/  FADD R0, R0, -1 ;  /* 0xbf80000000007421 */ /* 0x000fc60000000000 */
[----:B------:R0:W-:Y:S02]  /*57720*/  STL [R1+0x428], R2 ;  /* 0x0004280201007387 */ /* 0x0001e40000100800 */
[----:B0-----:R-:W-:-:S05]  /*57730*/  FSEL R2, RZ, -23, P3 ;  /* 0xc1b80000ff027808 */ /* 0x001fca0001800000 */
        /* <DEDUP_REMOVED lines=12> */
[----:B------:R-:W-:-:S04]  /*57800*/  FFMA.FTZ R0, R0, 1.4426950216293334961, R2 ;  /* 0x3fb8aa3b00007823 */ /* 0x000fc80000010002 */
[----:B------:R-:W-:Y:S02]  /*57810*/  FADD R29, R6, R0 ;  /* 0x00000000061d7221 */ /* 0x000fe40000000000 */
[----:B------:R-:W3:Y:S04]  /*57820*/  LDL.LU R6, [R1+0x3c0] ;  /* 0x0003c00001067983 */ /* 0x000ee80000300800 */
[----:B------:R-:W4:Y:S04]  /*57830*/  LDL.LU R5, [R1+0x3c4] ;  /* 0x0003c40001057983 */ /* 0x000f280000300800 */
[----:B------:R-:W5:Y:S04]  /*57840*/  LDL.LU R4, [R1+0x404] ;  /* 0x0004040001047983 */ /* 0x000f680000300800 */
[----:B------:R-:W2:Y:S01]  /*57850*/  LDL.LU R2, [R1+0x400] ;  /* 0x0004000001027983 */ /* 0x000ea20000300800 */
[----:B------:R-:W-:Y:S01]  /*57860*/  ISETP.GE.U32.AND P3, PT, R9, 0x7f800000, PT ;  /* 0x7f8000000900780c */ /* 0x000fe20003f66070 */
[----:B------:R-:W-:-:S05]  /*57870*/  VIADD R8, R16, 0xc0cafb0d ;  /* 0xc0cafb0d10087836 */ /* 0x000fca0000000000 */
[----:B------:R-:W-:-:S07]  /*57880*/  LOP3.LUT R8, R8, 0xff800000, RZ, 0xc0, !PT ;  /* 0xff80000008087812 */ /* 0x000fce00078ec0ff */
[----:B------:R-:W-:-:S05]  /*57890*/  @P3 MOV R0, 0x7f800000 ;  /* 0x7f80000000003802 */ /* 0x000fca0000000f00 */
[----:B------:R-:W-:Y:S01]  /*578a0*/  @P3 FFMA.FTZ R29, R9, R0, +INF ;  /* 0x7f800000091d3423 */ /* 0x000fe20000010000 */
[----:B------:R-:W-:-:S05]  /*578b0*/  IADD3 R0, PT, PT, R16, -R8, RZ ;  /* 0x8000000810007210 */ /* 0x000fca0007ffe0ff */
[----:B------:R-:W-:-:S04]  /*578c0*/  FADD R0, R0, -1 ;  /* 0xbf80000000007421 */ /* 0x000fc80000000000 */
[----:B------:R-:W-:-:S04]  /*578d0*/  FFMA.FTZ R7, R0, R17, -0.16845393180847167969 ;  /* 0xbe2c7f3000077423 */ /* 0x000fc80000010011 */
[----:B------:R-:W-:-:S04]  /*578e0*/  FFMA.FTZ R7, R0, R7, 0.1716887056827545166 ;  /* 0x3e2fcf2a00077423 */ /* 0x000fc80000010007 */
[C---:B------:R-:W-:Y:S01]  /*578f0*/  FFMA.FTZ R7, R0.reuse, R7, -0.17900948226451873779 ;  /* 0xbe374e4300077423 */ /* 0x040fe20000010007 */
[----:B------:R-:W0:Y:S03]  /*57900*/  S2R R17, SR_TID.X ;  /* 0x0000000000117919 */ /* 0x000e260000002100 */
[----:B------:R-:W-:Y:S01]  /*57910*/  FFMA.FTZ R7, R0, R7, 0.20512372255325317383 ;  /* 0x3e520bf400077423 */ /* 0x000fe20000010007 */
[----:B------:R-:W-:-:S03]  /*57920*/  FSETP.NEU.AND P5, PT, R10, RZ, PT ;  /* 0x000000ff0a00720b */ /* 0x000fc60003fad000 */
[C---:B------:R-:W-:Y:S01]  /*57930*/  FFMA.FTZ R7, R0.reuse, R7, -0.24046532809734344482 ;  /* 0xbe763c8b00077423 */ /* 0x040fe20000010007 */
[----:B------:R-:W0:Y:S03]  /*57940*/  S2R R10, SR_CTAID.X ;  /* 0x00000000000a7919 */ /* 0x000e260000002500 */
[----:B------:R-:W-:-:S04]  /*57950*/  FFMA.FTZ R7, R0, R7, 0.28857114911079406738 ;  /* 0x3e93bf9900077423 */ /* 0x000fc80000010007 */
[----:B------:R-:W-:Y:S01]  /*57960*/  FFMA.FTZ R7, R0, R7, -0.36067417263984680176 ;  /* 0xbeb8aa4900077423 */ /* 0x000fe20000010007 */
[----:B------:R-:W-:-:S03]  /*57970*/  FSETP.NEU.AND P3, PT, R9, RZ, PT ;  /* 0x000000ff0900720b */ /* 0x000fc60003f6d000 */
[----:B------:R-:W-:Y:S01]  /*57980*/  FFMA.FTZ R7, R0, R7, 0.48089820146560668945 ;  /* 0x3ef6384a00077423 */ /* 0x000fe20000010007 */
[----:B------:R-:W-:Y:S02]  /*57990*/  FSETP.NEU.AND P2, PT, R11, RZ, PT ;  /* 0x000000ff0b00720b */ /* 0x000fe40003f4d000 */
[----:B------:R-:W-:Y:S01]  /*579a0*/  I2FP.F32.S32 R8, R8 ;  /* 0x0000000800087245 */ /* 0x000fe20000201400 */
[----:B-1----:R-:W-:Y:S01]  /*579b0*/  UIMAD UR4, UR6, UR4, URZ ;  /* 0x00000004060472a4 */ /* 0x002fe2000f8e02ff */
[----:B0-----:R-:W-:-:S04]  /*579c0*/  LOP3.LUT R11, R17, 0xff, RZ, 0xc0, !PT ;  /* 0x000000ff110b7812 */ /* 0x001fc800078ec0ff */
[----:B------:R-:W-:Y:S01]  /*579d0*/  LEA R10, R10, R11, 0x8 ;  /* 0x0000000b0a0a7211 */ /* 0x000fe200078e40ff */
[----:B---3--:R-:W-:Y:S01]  /*579e0*/  @P6 FMUL R6, R6, 0.25 ;  /* 0x3e80000006066820 */ /* 0x008fe20000400000 */
[----:B----4-:R-:W-:-:S03]  /*579f0*/  @P6 FMUL R5, R5, 0.25 ;  /* 0x3e80000005056820 */ /* 0x010fc60000400000 */
[----:B------:R-:W-:Y:S01]  /*57a00*/  @!P0 FMUL R6, R6, 16777216 ;  /* 0x4b80000006068820 */ /* 0x000fe20000400000 */
[----:B-----5:R-:W-:Y:S01]  /*57a10*/  @P6 FMUL R4, R4, 0.25 ;  /* 0x3e80000004046820 */ /* 0x020fe20000400000 */
[----:B------:R-:W-:Y:S01]  /*57a20*/  @!P0 FMUL R5, R5, 16777216 ;  /* 0x4b80000005058820 */ /* 0x000fe20000400000 */
[----:B--2---:R-:W-:Y:S02]  /*57a30*/  @P6 FMUL R2, R2, 0.25 ;  /* 0x3e80000002026820 */ /* 0x004fe40000400000 */
[----:B------:R-:W-:Y:S01]  /*57a40*/  @!P0 FMUL R4, R4, 16777216 ;  /* 0x4b80000004048820 */ /* 0x000fe20000400000 */
[C---:B------:R-:W-:Y:S01]  /*57a50*/  FMUL R9, R13.reuse, R5 ;  /* 0x000000050d097220 */ /* 0x040fe20000400000 */
[----:B------:R-:W-:Y:S01]  /*57a60*/  FFMA.FTZ R5, R0, R7, -0.72134751081466674805 ;  /* 0xbf38aa3b00057423 */ /* 0x000fe20000010007 */
[----:B------:R-:W-:Y:S01]  /*57a70*/  @!P0 FMUL R2, R2, 16777216 ;  /* 0x4b80000002028820 */ /* 0x000fe20000400000 */
[C---:B------:R-:W-:Y:S01]  /*57a80*/  FMUL R7, R13.reuse, R6 ;  /* 0x000000060d077220 */ /* 0x040fe20000400000 */
[----:B------:R-:W-:-:S02]  /*57a90*/  FMUL R4, R13, R4 ;  /* 0x000000040d047220 */ /* 0x000fc40000400000 */
[----:B------:R-:W-:Y:S01]  /*57aa0*/  FMUL R6, R13, R2 ;  /* 0x000000020d067220 */ /* 0x000fe20000400000 */
[----:B------:R-:W-:Y:S01]  /*57ab0*/  STL [R1+0x424], R9 ;  /* 0x0004240901007387 */ /* 0x000fe20000100800 */
[----:B------:R-:W-:-:S03]  /*57ac0*/  FMUL R2, R0, R5 ;  /* 0x0000000500027220 */ /* 0x000fc60000400000 */
[----:B------:R-:W-:Y:S04]  /*57ad0*/  STL [R1+0x420], R7 ;  /* 0x0004200701007387 */ /* 0x000fe80000100800 */
[----:B------:R-:W-:Y:S04]  /*57ae0*/  STL [R1+0x41c], R4 ;  /* 0x00041c0401007387 */ /* 0x000fe80000100800 */
[----:B------:R0:W-:Y:S01]  /*57af0*/  STL [R1+0x418], R6 ;  /* 0x0004180601007387 */ /* 0x0001e20000100800 */
[C---:B------:R-:W-:Y:S01]  /*57b00*/  FMUL R2, R0.reuse, R2 ;  /* 0x0000000200027220 */ /* 0x040fe20000400000 */
[----:B0-----:R-:W0:Y:S03]  /*57b10*/  LDC.64 R6, c[0x0][0x398] ;  /* 0x0000e600ff067b82 */ /* 0x001e260000000a00 */
[----:B------:R-:W-:Y:S01]  /*57b20*/  FFMA.FTZ R9, R0, 1.4426950216293334961, R2 ;  /* 0x3fb8aa3b00097823 */ /* 0x000fe20000010002 */
[----:B------:R-:W-:-:S05]  /*57b30*/  FSEL R0, RZ, -23, P4 ;  /* 0xc1b80000ff007808 */ /* 0x000fca0002000000 */
[----:B------:R-:W-:Y:S01]  /*57b40*/  FFMA.FTZ R8, R8, 1.1920928955078125e-07, R0 ;  /* 0x3400000008087823 */ /* 0x000fe20000010000 */
[----:B------:R-:W-:Y:S01]  /*57b50*/  IMAD R0, R10, UR5, RZ ;  /* 0x000000050a007c24 */ /* 0x000fe2000f8e02ff */
[----:B------:R-:W-:-:S04]  /*57b60*/  USHF.L.U32 UR5, UR4, 0x1, URZ ;  /* 0x0000000104057899 */ /* 0x000fc800080006ff */
[C---:B------:R-:W-:Y:S01]  /*57b70*/  SHF.L.U32 R2, R0.reuse, 0x1, RZ ;  /* 0x0000000100027819 */ /* 0x040fe200000006ff */
[----:B------:R-:W-:-:S03]  /*57b80*/  IMAD.HI R0, R0, 0x2, RZ ;  /* 0x0000000200007827 */ /* 0x000fc600078e02ff */
[----:B0-----:R-:W-:Y:S01]  /*57b90*/  IADD3 R2, P4, P6, R2, UR5, R6 ;  /* 0x0000000502027c10 */ /* 0x001fe2000fe9e006 */
[----:B------:R-:W-:-:S06]  /*57ba0*/  UIMAD.WIDE UR4, UR4, 0x2, URZ ;  /* 0x00000002040478a5 */ /* 0x000fcc000f8e02ff */
[----:B------:R-:W-:Y:S01]  /*57bb0*/  IADD3.X R0, PT, PT, R0, UR5, R7, P4, P6 ;  /* 0x0000000500007c10 */ /* 0x000fe2000a7ec407 */
[----:B------:R0:W-:Y:S04]  /*57bc0*/  STL [R1+0xcdc], R2 ;  /* 0x000cdc0201007387 */ /* 0x0001e80000100800 */
[----:B------:R1:W-:Y:S01]  /*57bd0*/  STL [R1+0xcd8], R0 ;  /* 0x000cd80001007387 */ /* 0x0003e20000100800 */
[----:B------:R-:W-:Y:S01]  /*57be0*/  ISETP.GE.U32.AND P0, PT, R16, 0x7f800000, PT ;  /* 0x7f8000001000780c */ /* 0x000fe20003f06070 */
[----:B------:R-:W-:Y:S01]  /*57bf0*/  IMAD.MOV.U32 R5, RZ, RZ, R21 ;  /* 0x000000ffff057224 */ /* 0x000fe200078e0015 */
[----:B------:R-:W-:Y:S01]  /*57c00*/  MOV R4, R20 ;  /* 0x0000001400047202 */ /* 0x000fe20000000f00 */
[----:B------:R-:W2:Y:S01]  /*57c10*/  LDL.LU R11, [R1+0x3b8] ;  /* 0x0003b800010b7983 */ /* 0x000ea20000300800 */
[----:B------:R-:W3:Y:S01]  /*57c20*/  LDCU UR4, c[0x0][0x3e8] ;  /* 0x00007d00ff0477ac */ /* 0x000ee20008000800 */
[----:B0-----:R-:W-:-:S02]  /*57c30*/  FADD R2, R8, R9 ;  /* 0x0000000908027221 */ /* 0x001fc40000000000 */
[----:B------:R-:W4:Y:S04]  /*57c40*/  LDL.LU R10, [R1+0x3bc] ;  /* 0x0003bc00010a7983 */ /* 0x000f280000300800 */
[----:B------:R-:W5:Y:S04]  /*57c50*/  LDL.LU R8, [R1+0x3a8] ;  /* 0x0003a80001087983 */ /* 0x000f680000300800 */
[----:B------:R-:W3:Y:S04]  /*57c60*/  LDL.LU R7, [R1+0x3ac] ;  /* 0x0003ac0001077983 */ /* 0x000ee80000300800 */
[----:B------:R-:W3:Y:S04]  /*57c70*/  LDL.LU R15, [R1+0x45c] ;  /* 0x00045c00010f7983 */ /* 0x000ee80000300800 */
[----:B------:R-:W3:Y:S04]  /*57c80*/  LDL.LU R14, [R1+0x33c] ;  /* 0x00033c00010e7983 */ /* 0x000ee80000300800 */
[----:B------:R-:W3:Y:S04]  /*57c90*/  LDL.LU R13, [R1+0x338] ;  /* 0x00033800010d7983 */ /* 0x000ee80000300800 */
[----:B------:R-:W3:Y:S01]  /*57ca0*/  LDL.LU R12, [R1+0x458] ;  /* 0x00045800010c7983 */ /* 0x000ee20000300800 */
[----:B------:R-:W-:Y:S01]  /*57cb0*/  @P0 IMAD.MOV.U32 R6, RZ, RZ, 0x7f800000 ;  /* 0x7f800000ff060424 */ /* 0x000fe200078e00ff */
[----:B------:R-:W-:-:S03]  /*57cc0*/  FSETP.GT.AND P6, PT, |R5|, 8.50705917302346158658e+37, PT ;  /* 0x7e8000000500780b */ /* 0x000fc60003fc4200 */
[----:B------:R-:W-:Y:S01]  /*57cd0*/  @P0 FFMA.FTZ R2, R16, R6, +INF ;  /* 0x7f80000010020423 */ /* 0x000fe20000010006 */
[C---:B------:R-:W-:Y:S01]  /*57ce0*/  FSETP.GEU.AND P0, PT, |R5|.reuse, 1.175494350822287508e-38, PT ;  /* 0x008000000500780b */ /* 0x040fe20003f0e200 */
[C---:B------:R-:W-:Y:S01]  /*57cf0*/  FMUL R23, R5.reuse, 8388608 ;  /* 0x4b00000005177820 */ /* 0x040fe20000400000 */
[----:B------:R-:W-:-:S04]  /*57d00*/  FSETP.GEU.AND P4, PT, R5, 1.175494350822287508e-38, PT ;  /* 0x008000000500780b */ /* 0x000fc80003f8e000 */
[----:B------:R-:W-:-:S03]  /*57d10*/  FSEL R23, R23, R5, !P4 ;  /* 0x0000000517177208 */ /* 0x000fc60006000000 */
[----:B------:R-:W-:Y:S01]  /*57d20*/  @P6 FMUL R5, R5, 0.25 ;  /* 0x3e80000005056820 */ /* 0x000fe20000400000 */
[----:B------:R-:W-:-:S03]  /*57d30*/  FMUL R9, R4, 8388608 ;  /* 0x4b00000004097820 */ /* 0x000fc60000400000 */
[----:B------:R-:W-:Y:S01]  /*57d40*/  @!P0 FMUL R5, R5, 16777216 ;  /* 0x4b80000005058820 */ /* 0x000fe20000400000 */
[----:B--2---:R-:W-:Y:S01]  /*57d50*/  @P6 FMUL R11, R11, 0.25 ;  /* 0x3e8000000b0b6820 */ /* 0x004fe20000400000 */
[----:B----4-:R-:W-:Y:S01]  /*57d60*/  @P6 FMUL R10, R10, 0.25 ;  /* 0x3e8000000a0a6820 */ /* 0x010fe20000400000 */
[----:B-----5:R-:W-:Y:S01]  /*57d70*/  @P6 FMUL R8, R8, 0.25 ;  /* 0x3e80000008086820 */ /* 0x020fe20000400000 */
[----:B---3--:R-:W-:Y:S01]  /*57d80*/  @P6 FMUL R7, R7, 0.25 ;  /* 0x3e80000007076820 */ /* 0x008fe20000400000 */
[----:B------:R-:W-:Y:S01]  /*57d90*/  @P6 FMUL R15, R15, 0.25 ;  /* 0x3e8000000f0f6820 */ /* 0x000fe20000400000 */
[----:B------:R-:W-:Y:S01]  /*57da0*/  @P6 FMUL R14, R14, 0.25 ;  /* 0x3e8000000e0e6820 */ /* 0x000fe20000400000 */
[----:B------:R-:W-:Y:S01]  /*57db0*/  @P6 FMUL R13, R13, 0.25 ;  /* 0x3e8000000d0d6820 */ /* 0x000fe20000400000 */
[----:B------:R-:W-:Y:S01]  /*57dc0*/  @P6 FMUL R12, R12, 0.25 ;  /* 0x3e8000000c0c6820 */ /* 0x000fe20000400000 */
[----:B------:R-:W-:Y:S01]  /*57dd0*/  FSETP.GEU.AND P6, PT, R4, 1.175494350822287508e-38, PT ;  /* 0x008000000400780b */ /* 0x000fe20003fce000 */
[----:B------:R-:W-:Y:S01]  /*57de0*/  @!P0 FMUL R14, R14, 16777216 ;  /* 0x4b8000000e0e8820 */ /* 0x000fe20000400000 */
[----:B------:R-:W-:Y:S01]  /*57df0*/  @!P0 FMUL R13, R13, 16777216 ;  /* 0x4b8000000d0d8820 */ /* 0x000fe20000400000 */
[----:B------:R-:W-:Y:S01]  /*57e00*/  @!P0 FMUL R15, R15, 16777216 ;  /* 0x4b8000000f0f8820 */ /* 0x000fe20000400000 */
[----:B------:R-:W-:Y:S01]  /*57e10*/  @!P0 FMUL R12, R12, 16777216 ;  /* 0x4b8000000c0c8820 */ /* 0x000fe20000400000 */
[----:B------:R-:W-:Y:S01]  /*57e20*/  @!P0 FMUL R7, R7, 16777216 ;  /* 0x4b80000007078820 */ /* 0x000fe20000400000 */
[----:B------:R-:W-:Y:S01]  /*57e30*/  @!P0 FMUL R8, R8, 16777216 ;  /* 0x4b80000008088820 */ /* 0x000fe20000400000 */
[----:B------:R-:W-:Y:S01]  /*57e40*/  @!P0 FMUL R10, R10, 16777216 ;  /* 0x4b8000000a0a8820 */ /* 0x000fe20000400000 */
[----:B------:R-:W-:Y:S01]  /*57e50*/  @!P0 FMUL R11, R11, 16777216 ;  /* 0x4b8000000b0b8820 */ /* 0x000fe20000400000 */
[----:B------:R-:W-:-:S02]  /*57e60*/  FSETP.GT.AND P0, PT, |R4|, 8.50705917302346158658e+37, PT ;  /* 0x7e8000000400780b */ /* 0x000fc40003f04200 */
[----:B------:R-:W-:Y:S02]  /*57e70*/  FSEL R9, R9, R4, !P6 ;  /* 0x0000000409097208 */ /* 0x000fe40007000000 */
[----:B------:R-:W-:Y:S02]  /*57e80*/  FSEL R27, RZ, -23, P6 ;  /* 0xc1b80000ff1b7808 */ /* 0x000fe40003000000 */
[----:B------:R-:W-:-:S07]  /*57e90*/  FSETP.GEU.AND P6, PT, |R4|, 1.175494350822287508e-38, PT ;  /* 0x008000000400780b */ /* 0x000fce0003fce200 */
[----:B------:R-:W-:-:S06]  /*57ea0*/  @P0 FMUL R4, R4, 0.25 ;  /* 0x3e80000004040820 */ /* 0x000fcc0000400000 */
[----:B------:R-:W-:-:S04]  /*57eb0*/  @!P6 FMUL R4, R4, 16777216 ;  /* 0x4b8000000404e820 */ /* 0x000fc80000400000 */
[----:B------:R0:W2:Y:S02]  /*57ec0*/  MUFU.RCP R18, R4 ;  /* 0x0000000400127308 */ /* 0x0000a40000001000 */
[----:B0-----:R-:W3:Y:S04]  /*57ed0*/  LDL.LU R4, [R1+0x3a0] ;  /* 0x0003a00001047983 */ /* 0x001ee80000300800 */
[----:B------:R-:W4:Y:S02]  /*57ee0*/  LDL.LU R6, [R1+0x3b0] ;  /* 0x0003b00001067983 */ /* 0x000f240000300800 */
[----:B------:R0:W5:Y:S02]  /*57ef0*/  MUFU.RCP R17, R5 ;  /* 0x0000000500117308 */ /* 0x0001640000001000 */
[----:B0-----:R-:W5:Y:S01]  /*57f00*/  LDL.LU R5, [R1+0x3a4] ;  /* 0x0003a40001057983 */ /* 0x001f620000300800 */
[----:B---3--:R-:W-:Y:S01]  /*57f10*/  @P0 FMUL R4, R4, 0.25 ;  /* 0x3e80000004040820 */ /* 0x008fe20000400000 */
[----:B----4-:R-:W-:-:S03]  /*57f20*/  @P0 FMUL R6, R6, 0.25 ;  /* 0x3e80000006060820 */ /* 0x010fc60000400000 */
[----:B------:R-:W-:Y:S01]  /*57f30*/  @!P6 FMUL R4, R4, 16777216 ;  /* 0x4b8000000404e820 */ /* 0x000fe20000400000 */
[----:B------:R-:W-:-:S03]  /*57f40*/  @!P6 FMUL R6, R6, 16777216 ;  /* 0x4b8000000606e820 */ /* 0x000fc60000400000 */
[C---:B--2---:R-:W-:Y:S01]  /*57f50*/  FMUL R20, R18.reuse, R4 ;  /* 0x0000000412147220 */ /* 0x044fe20000400000 */
[----:B------:R-:W-:Y:S02]  /*57f60*/  FMUL R4, R18, R6 ;  /* 0x0000000612047220 */ /* 0x000fe40000400000 */
[----:B------:R-:W2:Y:S01]  /*57f70*/  LDL.LU R6, [R1+0x3b4] ;  /* 0x0003b40001067983 */ /* 0x000ea20000300800 */
[----:B-----5:R-:W-:Y:S02]  /*57f80*/  @P0 FMUL R5, R5, 0.25 ;  /* 0x3e80000005050820 */ /* 0x020fe40000400000 */
[----:B------:R-:W-:Y:S02]  /*57f90*/  F2FP.BF16.F32.PACK_AB R4, R20, R4 ;  /* 0x000000041404723e */ /* 0x000fe400000010ff */
[----:B------:R-:W-:Y:S01]  /*57fa0*/  @!P6 FMUL R5, R5, 16777216 ;  /* 0x4b8000000505e820 */ /* 0x000fe20000400000 */
[C---:B------:R-:W-:Y:S01]  /*57fb0*/  FMUL R20, R17.reuse, R8 ;  /* 0x0000000811147220 */ /* 0x040fe20000400000 */
[----:B------:R-:W-:-:S02]  /*57fc0*/  FMUL R21, R17, R7 ;  /* 0x0000000711157220 */ /* 0x000fc40000400000 */
[----:B------:R-:W-:Y:S01]  /*57fd0*/  FMUL R8, R18, R5 ;  /* 0x0000000512087220 */ /* 0x000fe20000400000 */
[----:B------:R-:W-:-:S05]  /*57fe0*/  FMUL R7, R17, R10 ;  /* 0x0000000a11077220 */ /* 0x000fca0000400000 */
[----:B------:R-:W-:Y:S01]  /*57ff0*/  F2FP.BF16.F32.PACK_AB R7, R21, R7 ;  /* 0x000000071507723e */ /* 0x000fe200000010ff */
[----:B------:R-:W-:Y:S01]  /*58000*/  STL [R1+0xd88], R3 ;  /* 0x000d880301007387 */ /* 0x000fe20000100800 */
[C---:B-1----:R-:W-:Y:S01]  /*58010*/  FMUL R0, R17.reuse, R14 ;  /* 0x0000000e11007220 */ /* 0x042fe20000400000 */
[----:B------:R-:W-:Y:S01]  /*58020*/  FMUL R10, R17, R13 ;  /* 0x0000000d110a7220 */ /* 0x000fe20000400000 */
[----:B--2---:R-:W-:-:S04]  /*58030*/  @P0 FMUL R6, R6, 0.25 ;  /* 0x3e80000006060820 */ /* 0x004fc80000400000 */
[----:B------:R-:W-:-:S04]  /*58040*/  @!P6 FMUL R6, R6, 16777216 ;  /* 0x4b8000000606e820 */ /* 0x000fc80000400000 */
[----:B------:R-:W-:Y:S01]  /*58050*/  FMUL R5, R18, R6 ;  /* 0x0000000612057220 */ /* 0x000fe20000400000 */
[----:B------:R-:W-:-:S04]  /*58060*/  FMUL R6, R17, R11 ;  /* 0x0000000b11067220 */ /* 0x000fc80000400000 */
[----:B------:R-:W-:Y:S02]  /*58070*/  F2FP.BF16.F32.PACK_AB R5, R8, R5 ;  /* 0x000000050805723e */ /* 0x000fe400000010ff */
[----:B------:R-:W-:-:S05]  /*58080*/  F2FP.BF16.F32.PACK_AB R6, R20, R6 ;  /* 0x000000061406723e */ /* 0x000fca00000010ff */
[----:B------:R0:W-:Y:S04]  /*58090*/  STSM.16.M88.4 [R3+0x200], R4 ;  /* 0x0002000403007844 */ /* 0x0001e80000000200 */
[----:B0-----:R-:W2:Y:S04]  /*580a0*/  LDL.LU R4, [R1+0x334] ;  /* 0x0003340001047983 */ /* 0x001ea80000300800 */
[----:B------:R-:W3:Y:S04]  /*580b0*/  LDL.LU R5, [R1+0x330] ;  /* 0x0003300001057983 */ /* 0x000ee80000300800 */
[----:B------:R-:W4:Y:S04]  /*580c0*/  LDL.LU R6, [R1+0x454] ;  /* 0x0004540001067983 */ /* 0x000f280000300800 */
[----:B------:R-:W5:Y:S04]  /*580d0*/  LDL.LU R7, [R1+0x450] ;  /* 0x0004500001077983 */ /* 0x000f680000300800 */
[----:B------:R0:W-:Y:S04]  /*580e0*/  STL [R1+0x414], R0 ;  /* 0x0004140001007387 */ /* 0x0001e80000100800 */
[----:B------:R1:W-:Y:S04]  /*580f0*/  STL [R1+0x410], R10 ;  /* 0x0004100a01007387 */ /* 0x0003e80000100800 */
[----:B------:R-:W5:Y:S01]  /*58100*/  LDL.LU.64 R20, [R1+0x298] ;  /* 0x0002980001147983 */ /* 0x000f620000300a00 */
[----:B------:R-:W-:Y:S01]  /*58110*/  IADD3 R8, PT, PT, R9, -0x3f3504f3, RZ ;  /* 0xc0cafb0d09087810 */ /* 0x000fe20007ffe0ff */
[----:B------:R-:W-:-:S03]  /*58120*/  FMUL R3, R17, R15 ;  /* 0x0000000f11037220 */ /* 0x000fc60000400000 */
[----:B------:R-:W-:Y:S01]  /*58130*/  LOP3.LUT R8, R8, 0xff800000, RZ, 0xc0, !PT ;  /* 0xff80000008087812 */ /* 0x000fe200078ec0ff */
[----:B0-----:R-:W-:-:S03]  /*58140*/  FMUL R0, R17, R12 ;  /* 0x0000000c11007220 */ /* 0x001fc60000400000 */
[-C--:B------:R-:W-:Y:S01]  /*58150*/  IADD3 R11, PT, PT, R9, -R8.reuse, RZ ;  /* 0x80000008090b7210 */ /* 0x080fe20007ffe0ff */
[----:B------:R-:W-:Y:S01]  /*58160*/  STL [R1+0x40c], R3 ;  /* 0x00040c0301007387 */ /* 0x000fe20000100800 */
[----:B-1----:R-:W-:-:S03]  /*58170*/  I2FP.F32.S32 R10, R8 ;  /* 0x00000008000a7245 */ /* 0x002fc60000201400 */
[----:B------:R0:W-:Y:S01]  /*58180*/  STL [R1+0x408], R0 ;  /* 0x0004080001007387 */ /* 0x0001e20000100800 */
[----:B------:R-:W-:Y:S01]  /*58190*/  FADD R8, R11, -1 ;  /* 0xbf8000000b087421 */ /* 0x000fe20000000000 */
[----:B------:R-:W-:Y:S01]  /*581a0*/  FFMA.FTZ R27, R10, 1.1920928955078125e-07, R27 ;  /* 0x340000000a1b7823 */ /* 0x000fe2000001001b */
[----:B0-----:R-:W-:-:S04]  /*581b0*/  IMAD.MOV.U32 R0, RZ, RZ, 0x3dc6b27f ;  /* 0x3dc6b27fff007424 */ /* 0x001fc800078e00ff */
        /* <DEDUP_REMOVED lines=12> */
[----:B------:R-:W-:-:S03]  /*58280*/  IADD3 R10, PT, PT, R23, -0x3f3504f3, RZ ;  /* 0xc0cafb0d170a7810 */ /* 0x000fc60007ffe0ff */
[----:B------:R-:W-:Y:S01]  /*58290*/  FADD R27, R27, R8 ;  /* 0x000000081b1b7221 */ /* 0x000fe20000000000 */
[----:B------:R-:W-:Y:S02]  /*582a0*/  LOP3.LUT R10, R10, 0xff800000, RZ, 0xc0, !PT ;  /* 0xff8000000a0a7812 */ /* 0x000fe400078ec0ff */
[----:B------:R-:W-:Y:S02]  /*582b0*/  FSEL R3, R19, -INF , P2 ;  /* 0xff80000013037808 */ /* 0x000fe40001000000 */
[----:B------:R-:W-:-:S03]  /*582c0*/  FSETP.NEU.AND P2, PT, R9, RZ, PT ;  /* 0x000000ff0900720b */ /* 0x000fc60003f4d000 */
[----:B------:R0:W-:Y:S01]  /*582d0*/  STL [R1+0x5b8], R3 ;  /* 0x0005b80301007387 */ /* 0x0001e20000100800 */
[----:B--2---:R-:W-:Y:S01]  /*582e0*/  @P0 FMUL R4, R4, 0.25 ;  /* 0x3e80000004040820 */ /* 0x004fe20000400000 */
[----:B---3--:R-:W-:Y:S01]  /*582f0*/  @P0 FMUL R5, R5, 0.25 ;  /* 0x3e80000005050820 */ /* 0x008fe20000400000 */
[----:B----4-:R-:W-:Y:S01]  /*58300*/  @P0 FMUL R6, R6, 0.25 ;  /* 0x3e80000006060820 */ /* 0x010fe20000400000 */
[----:B-----5:R-:W-:Y:S01]  /*58310*/  @P0 FMUL R7, R7, 0.25 ;  /* 0x3e80000007070820 */ /* 0x020fe20000400000 */
[----:B------:R-:W-:Y:S01]  /*58320*/  @!P6 FMUL R4, R4, 16777216 ;  /* 0x4b8000000404e820 */ /* 0x000fe20000400000 */
[----:B------:R-:W-:Y:S01]  /*58330*/  @!P6 FMUL R5, R5, 16777216 ;  /* 0x4b8000000505e820 */ /* 0x000fe20000400000 */
[----:B------:R-:W-:Y:S01]  /*58340*/  @!P6 FMUL R6, R6, 16777216 ;  /* 0x4b8000000606e820 */ /* 0x000fe20000400000 */
[----:B------:R-:W-:Y:S01]  /*58350*/  @!P6 FMUL R7, R7, 16777216 ;  /* 0x4b8000000707e820 */ /* 0x000fe20000400000 */
[----:B------:R-:W-:-:S13]  /*58360*/  ISETP.GE.U32.AND P6, PT, R9, 0x7f800000, PT ;  /* 0x7f8000000900780c */ /* 0x000fda0003fc6070 */
[----:B------:R-:W-:-:S05]  /*58370*/  @P6 MOV R8, 0x7f800000 ;  /* 0x7f80000000086802 */ /* 0x000fca0000000f00 */
[----:B------:R-:W-:Y:S01]  /*58380*/  @P6 FFMA.FTZ R27, R9, R8, +INF ;  /* 0x7f800000091b6423 */ /* 0x000fe20000010008 */
[----:B------:R-:W-:-:S04]  /*58390*/  IMAD.IADD R8, R23, 0x1, -R10 ;  /* 0x0000000117087824 */ /* 0x000fc800078e0a0a */
[----:B------:R-:W-:-:S04]  /*583a0*/  FADD R8, R8, -1 ;  /* 0xbf80000008087421 */ /* 0x000fc80000000000 */
        /* <DEDUP_REMOVED lines=8> */
[----:B------:R-:W-:Y:S01]  /*58430*/  FFMA.FTZ R9, R8, R9, -0.72134751081466674805 ;  /* 0xbf38aa3b08097423 */ /* 0x000fe20000010009 */
[----:B0-----:R-:W-:Y:S01]  /*58440*/  FMUL R3, R18, R4 ;  /* 0x0000000412037220 */ /* 0x001fe20000400000 */
[----:B------:R-:W-:Y:S02]  /*58450*/  ISETP.GE.U32.AND P6, PT, R23, 0x7f800000, PT ;  /* 0x7f8000001700780c */ /* 0x000fe40003fc6070 */
[C---:B------:R-:W-:Y:S02]  /*58460*/  FMUL R9, R8.reuse, R9 ;  /* 0x0000000908097220 */ /* 0x040fe40000400000 */
[----:B------:R0:W-:Y:S02]  /*58470*/  STL [R1+0x404], R3 ;  /* 0x0004040301007387 */ /* 0x0001e40000100800 */
[----:B------:R-:W-:Y:S01]  /*58480*/  FMUL R4, R8, R9 ;  /* 0x0000000908047220 */ /* 0x000fe20000400000 */
[C---:B------:R-:W-:Y:S01]  /*58490*/  FMUL R9, R18.reuse, R5 ;  /* 0x0000000512097220 */ /* 0x040fe20000400000 */
[----:B------:R-:W-:Y:S01]  /*584a0*/  FMUL R5, R18, R6 ;  /* 0x0000000612057220 */ /* 0x000fe20000400000 */
[----:B------:R-:W-:-:S02]  /*584b0*/  FSEL R6, RZ, -23, P4 ;  /* 0xc1b80000ff067808 */ /* 0x000fc40002000000 */
[----:B------:R-:W-:Y:S01]  /*584c0*/  I2FP.F32.S32 R10, R10 ;  /* 0x0000000a000a7245 */ /* 0x000fe20000201400 */
[----:B0-----:R-:W-:Y:S01]  /*584d0*/  FMUL R3, R18, R7 ;  /* 0x0000000712037220 */ /* 0x001fe20000400000 */
[----:B------:R-:W-:Y:S01]  /*584e0*/  STL [R1+0x400], R9 ;  /* 0x0004000901007387 */ /* 0x000fe20000100800 */
[----:B------:R-:W-:Y:S02]  /*584f0*/  FFMA.FTZ R8, R8, 1.4426950216293334961, R4 ;  /* 0x3fb8aa3b08087823 */ /* 0x000fe40000010004 */
[----:B------:R-:W-:Y:S01]  /*58500*/  FFMA.FTZ R10, R10, 1.1920928955078125e-07, R6 ;  /* 0x340000000a0a7823 */ /* 0x000fe20000010006 */
[----:B------:R0:W-:Y:S01]  /*58510*/  STL [R1+0x3cc], R5 ;  /* 0x0003cc0501007387 */ /* 0x0001e20000100800 */
[----:B------:R-:W-:-:S03]  /*58520*/  MOV R4, R20 ;  /* 0x0000001400047202 */ /* 0x000fc60000000f00 */
[----:B------:R1:W-:Y:S01]  /*58530*/  STL [R1+0x3c8], R3 ;  /* 0x0003c80301007387 */ /* 0x0003e20000100800 */
[----:B------:R-:W-:-:S03]  /*58540*/  @P6 IMAD.MOV.U32 R11, RZ, RZ, 0x7f800000 ;  /* 0x7f800000ff0b6424 */ /* 0x000fc600078e00ff */
[----:B------:R-:W2:Y:S01]  /*58550*/  LDL.LU R22, [R1+0x320] ;  /* 0x0003200001167983 */ /* 0x000ea20000300800 */
[----:B0-----:R-:W-:-:S03]  /*58560*/  MOV R5, R21 ;  /* 0x0000001500057202 */ /* 0x001fc60000000f00 */
[----:B------:R-:W3:Y:S01]  /*58570*/  LDL.LU R21, [R1+0x324] ;  /* 0x0003240001157983 */ /* 0x000ee20000300800 */
[----:B------:R-:W-:-:S03]  /*58580*/  FADD R28, R10, R8 ;  /* 0x000000080a1c7221 */ /* 0x000fc60000000000 */
[----:B------:R-:W4:Y:S04]  /*58590*/  LDL.LU R20, [R1+0x328] ;  /* 0x0003280001147983 */ /* 0x000f280000300800 */
[----:B------:R-:W5:Y:S01]  /*585a0*/  LDL.LU R6, [R1+0x32c] ;  /* 0x00032c0001067983 */ /* 0x000f620000300800 */
[----:B------:R-:W-:-:S03]  /*585b0*/  @P6 FFMA.FTZ R28, R23, R11, +INF ;  /* 0x7f800000171c6423 */ /* 0x000fc6000001000b */
[----:B------:R-:W2:Y:S01]  /*585c0*/  LDL.LU R7, [R1+0x310] ;  /* 0x0003100001077983 */ /* 0x000ea20000300800 */
[----:B-1----:R-:W-:-:S03]  /*585d0*/  FSEL R3, R25, -INF , P5 ;  /* 0xff80000019037808 */ /* 0x002fc60002800000 */
[----:B------:R-:W2:Y:S04]  /*585e0*/  LDL.LU R8, [R1+0x314] ;  /* 0x0003140001087983 */ /* 0x000ea80000300800 */
[----:B------:R-:W2:Y:S04]  /*585f0*/  LDL.LU R9, [R1+0x318] ;  /* 0x0003180001097983 */ /* 0x000ea80000300800 */
[----:B------:R-:W3:Y:S04]  /*58600*/  LDL.LU R10, [R1+0x31c] ;  /* 0x00031c00010a7983 */ /* 0x000ee80000300800 */
[----:B------:R-:W3:Y:S04]  /*58610*/  LDL.LU R11, [R1+0x300] ;  /* 0x00030000010b7983 */ /* 0x000ee80000300800 */
[----:B------:R-:W3:Y:S04]  /*58620*/  LDL.LU R12, [R1+0x30c] ;  /* 0x00030c00010c7983 */ /* 0x000ee80000300800 */
[----:B------:R-:W3:Y:S04]  /*58630*/  LDL.LU R13, [R1+0x27c] ;  /* 0x00027c00010d7983 */ /* 0x000ee80000300800 */
[----:B------:R-:W3:Y:S04]  /*58640*/  LDL.LU R14, [R1+0x278] ;  /* 0x00027800010e7983 */ /* 0x000ee80000300800 */
[----:B------:R0:W-:Y:S04]  /*58650*/  STL [R1+0x5b4], R3 ;  /* 0x0005b40301007387 */ /* 0x0001e80000100800 */
[----:B------:R-:W3:Y:S01]  /*58660*/  LDL.LU R15, [R1+0x308] ;  /* 0x00030800010f7983 */ /* 0x000ee20000300800 */
[----:B------:R-:W-:-:S03]  /*58670*/  FSETP.NEU.AND P0, PT, R16, RZ, PT ;  /* 0x000000ff1000720b */ /* 0x000fc60003f0d000 */
[----:B------:R-:W3:Y:S04]  /*58680*/  LDL.LU R16, [R1+0x304] ;  /* 0x0003040001107983 */ /* 0x000ee80000300800 */
[----:B------:R-:W3:Y:S04]  /*58690*/  LDL.LU R17, [R1+0x270] ;  /* 0x0002700001117983 */ /* 0x000ee80000300800 */
[----:B------:R-:W3:Y:S01]  /*586a0*/  LDL.LU R18, [R1+0x274] ;  /* 0x0002740001127983 */ /* 0x000ee20000300800 */
[C---:B------:R-:W-:Y:S02]  /*586b0*/  FSETP.GT.AND P4, PT, |R5|.reuse, 8.50705917302346158658e+37, PT ;  /* 0x7e8000000500780b */ /* 0x040fe40003f84200 */
[C---:B------:R-:W-:Y:S01]  /*586c0*/  FSETP.GEU.AND P6, PT, |R5|.reuse, 1.175494350822287508e-38, PT ;  /* 0x008000000500780b */ /* 0x040fe20003fce200 */
[C---:B------:R-:W-:Y:S01]  /*586d0*/  FMUL R24, R5.reuse, 8388608 ;  /* 0x4b00000005187820 */ /* 0x040fe20000400000 */
[----:B------:R-:W-:-:S04]  /*586e0*/  FSETP.GEU.AND P5, PT, R5, 1.175494350822287508e-38, PT ;  /* 0x008000000500780b */ /* 0x000fc80003fae000 */
[----:B------:R-:W-:-:S05]  /*586f0*/  FSEL R24, R24, R5, !P5 ;  /* 0x0000000518187208 */ /* 0x000fca0006800000 */
[----:B------:R-:W-:-:S04]  /*58700*/  @P4 FMUL R5, R5, 0.25 ;  /* 0x3e80000005054820 */ /* 0x000fc80000400000 */
[----:B------:R-:W-:-:S04]  /*58710*/  @!P6 FMUL R5, R5, 16777216 ;  /* 0x4b8000000505e820 */ /* 0x000fc80000400000 */
[----:B------:R-:W1:Y:S01]  /*58720*/  MUFU.RCP R25, R5 ;  /* 0x0000000500197308 */ /* 0x000e620000001000 */
[----:B------:R-:W-:Y:S01]  /*58730*/  FMUL R19, R4, 8388608 ;  /* 0x4b00000004137820 */ /* 0x000fe20000400000 */
[----:B----4-:R-:W-:Y:S01]  /*58740*/  @P4 FMUL R20, R20, 0.25 ;  /* 0x3e80000014144820 */ /* 0x010fe20000400000 */
[----:B-----5:R-:W-:-:S03]  /*58750*/  @P4 FMUL R6, R6, 0.25 ;  /* 0x3e80000006064820 */ /* 0x020fc60000400000 */
[----:B------:R-:W-:Y:S01]  /*58760*/  @!P6 FMUL R20, R20, 16777216 ;  /* 0x4b8000001414e820 */ /* 0x000fe20000400000 */
[----:B------:R-:W-:Y:S01]  /*58770*/  @!P6 FMUL R6, R6, 16777216 ;  /* 0x4b8000000606e820 */ /* 0x000fe20000400000 */
[----:B--2---:R-:W-:Y:S01]  /*58780*/  @P4 FMUL R9, R9, 0.25 ;  /* 0x3e80000009094820 */ /* 0x004fe20000400000 */
[----:B---3--:R-:W-:-:S03]  /*58790*/  @P4 FMUL R10, R10, 0.25 ;  /* 0x3e8000000a0a4820 */ /* 0x008fc60000400000 */
[----:B------:R-:W-:Y:S01]  /*587a0*/  @!P6 FMUL R9, R9, 16777216 ;  /* 0x4b8000000909e820 */ /* 0x000fe20000400000 */
[----:B------:R-:W-:Y:S01]  /*587b0*/  @P4 FMUL R12, R12, 0.25 ;  /* 0x3e8000000c0c4820 */ /* 0x000fe20000400000 */
[----:B------:R-:W-:Y:S01]  /*587c0*/  @P4 FMUL R13, R13, 0.25 ;  /* 0x3e8000000d0d4820 */ /* 0x000fe20000400000 */
[----:B------:R-:W-:-:S03]  /*587d0*/  @P4 FMUL R14, R14, 0.25 ;  /* 0x3e8000000e0e4820 */ /* 0x000fc60000400000 */
[----:B------:R-:W-:Y:S01]  /*587e0*/  @!P6 FMUL R13, R13, 16777216 ;  /* 0x4b8000000d0de820 */ /* 0x000fe20000400000 */
[----:B------:R-:W-:Y:S01]  /*587f0*/  @P4 FMUL R15, R15, 0.25 ;  /* 0x3e8000000f0f4820 */ /* 0x000fe20000400000 */
[----:B------:R-:W-:Y:S01]  /*58800*/  FSETP.GT.AND P4, PT, |R4|, 8.50705917302346158658e+37, PT ;  /* 0x7e8000000400780b */ /* 0x000fe20003f84200 */
[----:B------:R-:W-:Y:S01]  /*58810*/  @!P6 FMUL R14, R14, 16777216 ;  /* 0x4b8000000e0ee820 */ /* 0x000fe20000400000 */
[----:B------:R-:W-:Y:S01]  /*58820*/  @!P6 FMUL R12, R12, 16777216 ;  /* 0x4b8000000c0ce820 */ /* 0x000fe20000400000 */
[----:B------:R-:W-:Y:S01]  /*58830*/  @!P6 FMUL R15, R15, 16777216 ;  /* 0x4b8000000f0fe820 */ /* 0x000fe20000400000 */
[----:B------:R-:W-:Y:S01]  /*58840*/  @!P6 FMUL R10, R10, 16777216 ;  /* 0x4b8000000a0ae820 */ /* 0x000fe20000400000 */
[----:B------:R-:W-:-:S04]  /*58850*/  FSETP.GEU.AND P6, PT, R4, 1.175494350822287508e-38, PT ;  /* 0x008000000400780b */ /* 0x000fc80003fce000 */
[----:B------:R-:W-:Y:S02]  /*58860*/  FSEL R19, R19, R4, !P6 ;  /* 0x0000000413137208 */ /* 0x000fe40007000000 */
[----:B------:R-:W-:Y:S02]  /*58870*/  FSEL R26, RZ, -23, P6 ;  /* 0xc1b80000ff1a7808 */ /* 0x000fe40003000000 */
[----:B------:R-:W-:Y:S01]  /*58880*/  FSETP.GEU.AND P6, PT, |R4|, 1.175494350822287508e-38, PT ;  /* 0x008000000400780b */ /* 0x000fe20003fce200 */
[----:B------:R-:W-:Y:S01]  /*58890*/  @P4 FMUL R18, R18, 0.25 ;  /* 0x3e80000012124820 */ /* 0x000fe20000400000 */
        /* <DEDUP_REMOVED lines=8> */
[----:B------:R-:W-:Y:S01]  /*58920*/  FSETP.NEU.AND P4, PT, R23, RZ, PT ;  /* 0x000000ff1700720b */ /* 0x000fe20003f8d000 */
[C---:B-1----:R-:W-:Y:S01]  /*58930*/  FMUL R23, R25.reuse, R13 ;  /* 0x0000000d19177220 */ /* 0x042fe20000400000 */
[C---:B0-----:R-:W-:Y:S01]  /*58940*/  FMUL R3, R25.reuse, R14 ;  /* 0x0000000e19037220 */ /* 0x041fe20000400000 */
[C---:B------:R-:W-:Y:S01]  /*58950*/  FMUL R13, R25.reuse, R12 ;  /* 0x0000000c190d7220 */ /* 0x040fe20000400000 */
[----:B------:R-:W-:-:S02]  /*58960*/  FMUL R12, R25, R15 ;  /* 0x0000000f190c7220 */ /* 0x000fc40000400000 */
[----:B------:R-:W-:Y:S01]  /*58970*/  STL [R1+0x3c4], R23 ;  /* 0x0003c41701007387 */ /* 0x000fe20000100800 */
[----:B------:R-:W-:-:S03]  /*58980*/  FMUL R9, R25, R9 ;  /* 0x0000000919097220 */ /* 0x000fc60000400000 */
[----:B------:R0:W-:Y:S04]  /*58990*/  STL [R1+0x3c0], R3 ;  /* 0x0003c00301007387 */ /* 0x0001e80000100800 */
[----:B------:R-:W-:Y:S01]  /*589a0*/  STL [R1+0x3bc], R13 ;  /* 0x0003bc0d01007387 */ /* 0x000fe20000100800 */
[----:B0-----:R-:W-:-:S03]  /*589b0*/  FMUL R3, R25, R10 ;  /* 0x0000000a19037220 */ /* 0x001fc60000400000 */
[----:B------:R0:W-:Y:S04]  /*589c0*/  STL [R1+0x3b8], R12 ;  /* 0x0003b80c01007387 */ /* 0x0001e80000100800 */
[----:B------:R-:W-:Y:S04]  /*589d0*/  STL [R1+0x394], R3 ;  /* 0x0003940301007387 */ /* 0x000fe80000100800 */
[----:B------:R1:W-:Y:S04]  /*589e0*/  STL [R1+0x390], R9 ;  /* 0x0003900901007387 */ /* 0x0003e80000100800 */
[----:B0-----:R-:W2:Y:S01]  /*589f0*/  LDL.LU.64 R12, [R1+0x2a0] ;  /* 0x0002a000010c7983 */ /* 0x001ea20000300a00 */
[----:B------:R-:W-:Y:S01]  /*58a00*/  IADD3 R5, PT, PT, R19, -0x3f3504f3, RZ ;  /* 0xc0cafb0d13057810 */ /* 0x000fe20007ffe0ff */
[----:B------:R-:W-:-:S03]  /*58a10*/  FMUL R6, R25, R6 ;  /* 0x0000000619067220 */ /* 0x000fc60000400000 */
[----:B------:R-:W-:Y:S02]  /*58a20*/  LOP3.LUT R5, R5, 0xff800000, RZ, 0xc0, !PT ;  /* 0xff80000005057812 */ /* 0x000fe400078ec0ff */
[----:B------:R0:W-:Y:S02]  /*58a30*/  STL [R1+0x37c], R6 ;  /* 0x00037c0601007387 */ /* 0x0001e40000100800 */
[-C--:B-1----:R-:W-:Y:S02]  /*58a40*/  IADD3 R9, PT, PT, R19, -R5.reuse, RZ ;  /* 0x8000000513097210 */ /* 0x082fe40007ffe0ff */
[----:B0-----:R-:W-:-:S03]  /*58a50*/  I2FP.F32.S32 R6, R5 ;  /* 0x0000000500067245 */ /* 0x001fc60000201400 */
[----:B------:R-:W-:Y:S02]  /*58a60*/  FADD R5, R9, -1 ;  /* 0xbf80000009057421 */ /* 0x000fe40000000000 */
[----:B------:R-:W-:Y:S02]  /*58a70*/  FFMA.FTZ R26, R6, 1.1920928955078125e-07, R26 ;  /* 0x34000000061a7823 */ /* 0x000fe4000001001a */
[----:B------:R-:W-:-:S04]  /*58a80*/  FFMA.FTZ R6, R5, R0, -0.16845393180847167969 ;  /* 0xbe2c7f3005067423 */ /* 0x000fc80000010000 */
[----:B------:R-:W-:-:S04]  /*58a90*/  FFMA.FTZ R6, R5, R6, 0.1716887056827545166 ;  /* 0x3e2fcf2a05067423 */ /* 0x000fc80000010006 */
[----:B------:R-:W-:-:S04]  /*58aa0*/  FFMA.FTZ R6, R5, R6, -0.17900948226451873779 ;  /* 0xbe374e4305067423 */ /* 0x000fc80000010006 */
[----:B------:R-:W-:-:S04]  /*58ab0*/  FFMA.FTZ R6, R5, R6, 0.20512372255325317383 ;  /* 0x3e520bf405067423 */ /* 0x000fc80000010006 */
[----:B------:R-:W-:-:S04]  /*58ac0*/  FFMA.FTZ R6, R5, R6, -0.24046532809734344482 ;  /* 0xbe763c8b05067423 */ /* 0x000fc80000010006 */
[----:B------:R-:W-:-:S04]  /*58ad0*/  FFMA.FTZ R6, R5, R6, 0.28857114911079406738 ;  /* 0x3e93bf9905067423 */ /* 0x000fc80000010006 */
[----:B------:R-:W-:-:S04]  /*58ae0*/  FFMA.FTZ R6, R5, R6, -0.36067417263984680176 ;  /* 0xbeb8aa4905067423 */ /* 0x000fc80000010006 */
[----:B------:R-:W-:Y:S01]  /*58af0*/  FFMA.FTZ R6, R5, R6, 0.48089820146560668945 ;  /* 0x3ef6384a05067423 */ /* 0x000fe20000010006 */
[----:B------:R-:W-:-:S03]  /*58b00*/  @!P6 FMUL R18, R18, 16777216 ;  /* 0x4b8000001212e820 */ /* 0x000fc60000400000 */
[----:B------:R-:W-:Y:S01]  /*58b10*/  FFMA.FTZ R6, R5, R6, -0.72134751081466674805 ;  /* 0xbf38aa3b05067423 */ /* 0x000fe20000010006 */
        /* <DEDUP_REMOVED lines=8> */
[----:B------:R-:W-:Y:S01]  /*58ba0*/  FMUL R6, R5, R6 ;  /* 0x0000000605067220 */ /* 0x000fe20000400000 */
[----:B------:R-:W-:-:S03]  /*58bb0*/  ISETP.GE.U32.AND P6, PT, R19, 0x7f800000, PT ;  /* 0x7f8000001300780c */ /* 0x000fc60003fc6070 */
[----:B------:R-:W-:-:S04]  /*58bc0*/  FMUL R6, R5, R6 ;  /* 0x0000000605067220 */ /* 0x000fc80000400000 */
[----:B------:R-:W-:Y:S01]  /*58bd0*/  FFMA.FTZ R5, R5, 1.4426950216293334961, R6 ;  /* 0x3fb8aa3b05057823 */ /* 0x000fe20000010006 */
[----:B------:R-:W-:-:S03]  /*58be0*/  VIADD R6, R24, 0xc0cafb0d ;  /* 0xc0cafb0d18067836 */ /* 0x000fc60000000000 */
[----:B------:R-:W-:Y:S02]  /*58bf0*/  FADD R26, R26, R5 ;  /* 0x000000051a1a7221 */ /* 0x000fe40000000000 */
[----:B------:R-:W-:Y:S02]  /*58c00*/  @P6 MOV R5, 0x7f800000 ;  /* 0x7f80000000056802 */ /* 0x000fe40000000f00 */
[----:B------:R-:W-:-:S03]  /*58c10*/  LOP3.LUT R6, R6, 0xff800000, RZ, 0xc0, !PT ;  /* 0xff80000006067812 */ /* 0x000fc600078ec0ff */
[----:B------:R-:W-:Y:S01]  /*58c20*/  @P6 FFMA.FTZ R26, R19, R5, +INF ;  /* 0x7f800000131a6423 */ /* 0x000fe20000010005 */
[----:B------:R-:W-:-:S05]  /*58c30*/  IADD3 R5, PT, PT, R24, -R6, RZ ;  /* 0x8000000618057210 */ /* 0x000fca0007ffe0ff */
[----:B------:R-:W-:-:S04]  /*58c40*/  FADD R5, R5, -1 ;  /* 0xbf80000005057421 */ /* 0x000fc80000000000 */
[----:B------:R-:W-:-:S04]  /*58c50*/  FFMA.FTZ R9, R5, R0, -0.16845393180847167969 ;  /* 0xbe2c7f3005097423 */ /* 0x000fc80000010000 */
[----:B------:R-:W-:-:S04]  /*58c60*/  FFMA.FTZ R9, R5, R9, 0.1716887056827545166 ;  /* 0x3e2fcf2a05097423 */ /* 0x000fc80000010009 */
[C---:B------:R-:W-:Y:S01]  /*58c70*/  FFMA.FTZ R9, R5.reuse, R9, -0.17900948226451873779 ;  /* 0xbe374e4305097423 */ /* 0x040fe20000010009 */
[----:B------:R-:W0:Y:S03]  /*58c80*/  MUFU.RCP R4, R4 ;  /* 0x0000000400047308 */ /* 0x000e260000001000 */
[----:B------:R-:W-:Y:S01]  /*58c90*/  FFMA.FTZ R9, R5, R9, 0.20512372255325317383 ;  /* 0x3e520bf405097423 */ /* 0x000fe20000010009 */
[----:B------:R-:W-:-:S03]  /*58ca0*/  FMUL R3, R25, R20 ;  /* 0x0000001419037220 */ /* 0x000fc60000400000 */
[----:B------:R-:W-:-:S04]  /*58cb0*/  FFMA.FTZ R9, R5, R9, -0.24046532809734344482 ;  /* 0xbe763c8b05097423 */ /* 0x000fc80000010009 */
[C---:B------:R-:W-:Y:S01]  /*58cc0*/  FFMA.FTZ R9, R5.reuse, R9, 0.28857114911079406738 ;  /* 0x3e93bf9905097423 */ /* 0x040fe20000010009 */
[----:B------:R1:W-:Y:S03]  /*58cd0*/  STL [R1+0x378], R3 ;  /* 0x0003780301007387 */ /* 0x0003e60000100800 */
[----:B------:R-:W-:Y:S01]  /*58ce0*/  FFMA.FTZ R9, R5, R9, -0.36067417263984680176 ;  /* 0xbeb8aa4905097423 */ /* 0x000fe20000010009 */
[----:B0-----:R-:W-:-:S03]  /*58cf0*/  FMUL R10, R4, R18 ;  /* 0x00000012040a7220 */ /* 0x001fc60000400000 */
[----:B------:R-:W-:Y:S01]  /*58d00*/  FFMA.FTZ R9, R5, R9, 0.48089820146560668945 ;  /* 0x3ef6384a05097423 */ /* 0x000fe20000010009 */
[----:B-1----:R-:W-:-:S03]  /*58d10*/  FSEL R3, R29, -INF , P3 ;  /* 0xff8000001d037808 */ /* 0x002fc60001800000 */
[C---:B------:R-:W-:Y:S02]  /*58d20*/  FFMA.FTZ R9, R5.reuse, R9, -0.72134751081466674805 ;  /* 0xbf38aa3b05097423 */ /* 0x040fe40000010009 */
[----:B------:R0:W-:Y:S01]  /*58d30*/  STL [R1+0x5b0], R3 ;  /* 0x0005b00301007387 */ /* 0x0001e20000100800 */
[C---:B------:R-:W-:Y:S01]  /*58d40*/  FMUL R14, R4.reuse, R16 ;  /* 0x00000010040e7220 */ /* 0x040fe20000400000 */
[----:B------:R-:W-:Y:S02]  /*58d50*/  FMUL R9, R5, R9 ;  /* 0x0000000905097220 */ /* 0x000fe40000400000 */
[----:B------:R1:W-:Y:S01]  /*58d60*/  STL [R1+0x3b4], R10 ;  /* 0x0003b40a01007387 */ /* 0x0003e20000100800 */
[----:B0-----:R-:W-:Y:S01]  /*58d70*/  FMUL R3, R4, R17 ;  /* 0x0000001104037220 */ /* 0x001fe20000400000 */
[----:B------:R-:W-:Y:S01]  /*58d80*/  ISETP.GE.U32.AND P6, PT, R24, 0x7f800000, PT ;  /* 0x7f8000001800780c */ /* 0x000fe20003fc6070 */
[----:B-1----:R-:W-:-:S03]  /*58d90*/  FMUL R10, R4, R11 ;  /* 0x0000000b040a7220 */ /* 0x002fc60000400000 */
[----:B------:R0:W-:Y:S01]  /*58da0*/  STL [R1+0x3b0], R3 ;  /* 0x0003b00301007387 */ /* 0x0001e20000100800 */
[----:B------:R-:W-:-:S03]  /*58db0*/  FSEL R29, RZ, -23, P5 ;  /* 0xc1b80000ff1d7808 */ /* 0x000fc60002800000 */
[----:B------:R-:W-:Y:S01]  /*58dc0*/  STL [R1+0x3ac], R14 ;  /* 0x0003ac0e01007387 */ /* 0x000fe20000100800 */
[C---:B0-----:R-:W-:Y:S01]  /*58dd0*/  FMUL R3, R4.reuse, R8 ;  /* 0x0000000804037220 */ /* 0x041fe20000400000 */
[C---:B------:R-:W-:Y:S02]  /*58de0*/  FMUL R8, R5.reuse, R9 ;  /* 0x0000000905087220 */ /* 0x040fe40000400000 */
[----:B------:R0:W-:Y:S01]  /*58df0*/  STL [R1+0x3a8], R10 ;  /* 0x0003a80a01007387 */ /* 0x0001e20000100800 */
[C---:B------:R-:W-:Y:S01]  /*58e00*/  FMUL R9, R4.reuse, R7 ;  /* 0x0000000704097220 */ /* 0x040fe20000400000 */
[----:B------:R-:W-:Y:S01]  /*58e10*/  FMUL R7, R4, R21 ;  /* 0x0000001504077220 */ /* 0x000fe20000400000 */
[----:B------:R-:W-:Y:S01]  /*58e20*/  I2FP.F32.S32 R6, R6 ;  /* 0x0000000600067245 */ /* 0x000fe20000201400 */
[----:B------:R1:W-:Y:S04]  /*58e30*/  STL [R1+0x328], R3 ;  /* 0x0003280301007387 */ /* 0x0003e80000100800 */
[----:B------:R-:W-:Y:S01]  /*58e40*/  STL [R1+0x31c], R9 ;  /* 0x00031c0901007387 */ /* 0x000fe20000100800 */
[----:B------:R-:W-:Y:S01]  /*58e50*/  FFMA.FTZ R29, R6, 1.1920928955078125e-07, R29 ;  /* 0x34000000061d7823 */ /* 0x000fe2000001001d */
[----:B0-----:R-:W-:Y:S01]  /*58e60*/  FFMA.FTZ R10, R5, 1.4426950216293334961, R8 ;  /* 0x3fb8aa3b050a7823 */ /* 0x001fe20000010008 */
[----:B-1----:R-:W-:Y:S01]  /*58e70*/  FMUL R3, R4, R22 ;  /* 0x0000001604037220 */ /* 0x002fe20000400000 */
[----:B------:R0:W-:Y:S01]  /*58e80*/  STL [R1+0x320], R7 ;  /* 0x0003200701007387 */ /* 0x0001e20000100800 */
[----:B------:R-:W-:-:S03]  /*58e90*/  @P6 MOV R14, 0x7f800000 ;  /* 0x7f800000000e6802 */ /* 0x000fc60000000f00 */
[----:B------:R-:W-:Y:S01]  /*58ea0*/  STL [R1+0x318], R3 ;  /* 0x0003180301007387 */ /* 0x000fe20000100800 */
[----:B------:R-:W-:-:S03]  /*58eb0*/  FADD R29, R29, R10 ;  /* 0x0000000a1d1d7221 */ /* 0x000fc60000000000 */
[----:B------:R-:W3:Y:S04]  /*58ec0*/  LDL.LU R6, [R1+0x480] ;  /* 0x0004800001067983 */ /* 0x000ee80000300800 */
[----:B0-----:R-:W4:Y:S04]  /*58ed0*/  LDL.LU R7, [R1+0x484] ;  /* 0x0004840001077983 */ /* 0x001f280000300800 */
[----:B------:R-:W5:Y:S04]  /*58ee0*/  LDL.LU R8, [R1+0x488] ;  /* 0x0004880001087983 */ /* 0x000f680000300800 */
[----:B------:R-:W3:Y:S01]  /*58ef0*/  LDL.LU R9, [R1+0x48c] ;  /* 0x00048c0001097983 */ /* 0x000ee20000300800 */
[----:B------:R-:W-:-:S03]  /*58f00*/  @P6 FFMA.FTZ R29, R24, R14, +INF ;  /* 0x7f800000181d6423 */ /* 0x000fc6000001000e */
[----:B------:R-:W4:Y:S01]  /*58f10*/  LDL.LU R10, [R1+0x260] ;  /* 0x00026000010a7983 */ /* 0x000f220000300800 */
[----:B------:R-:W-:-:S03]  /*58f20*/  FSEL R2, R2, -INF , P0 ;  /* 0xff80000002027808 */ /* 0x000fc60000000000 */
[----:B------:R-:W4:Y:S01]  /*58f30*/  LDL.LU R11, [R1+0x264] ;  /* 0x00026400010b7983 */ /* 0x000f220000300800 */
[----:B--2---:R-:W-:Y:S01]  /*58f40*/  IMAD.MOV.U32 R5, RZ, RZ, R12 ;  /* 0x000000ffff057224 */ /* 0x004fe200078e000c */
[----:B------:R-:W-:Y:S02]  /*58f50*/  MOV R4, R13 ;  /* 0x0000000d00047202 */ /* 0x000fe40000000f00 */
[----:B------:R-:W2:Y:S04]  /*58f60*/  LDL.LU R12, [R1+0x268] ;  /* 0x00026800010c7983 */ /* 0x000ea80000300800 */
[----:B------:R-:W4:Y:S04]  /*58f70*/  LDL.LU R13, [R1+0x26c] ;  /* 0x00026c00010d7983 */ /* 0x000f280000300800 */
[----:B------:R-:W4:Y:S04]  /*58f80*/  LDL.LU R14, [R1+0x250] ;  /* 0x00025000010e7983 */ /* 0x000f280000300800 */
[----:B------:R-:W4:Y:S04]  /*58f90*/  LDL.LU R15, [R1+0x25c] ;  /* 0x00025c00010f7983 */ /* 0x000f280000300800 */
[----:B------:R-:W4:Y:S04]  /*58fa0*/  LDL.LU R16, [R1+0x24c] ;  /* 0x00024c0001107983 */ /* 0x000f280000300800 */
[----:B------:R-:W4:Y:S04]  /*58fb0*/  LDL.LU R17, [R1+0x248] ;  /* 0x0002480001117983 */ /* 0x000f280000300800 */
[----:B------:R0:W-:Y:S04]  /*58fc0*/  STL [R1+0x47c], R2 ;  /* 0x00047c0201007387 */ /* 0x0001e80000100800 */
[----:B------:R-:W4:Y:S04]  /*58fd0*/  LDL.LU R18, [R1+0x258] ;  /* 0x0002580001127983 */ /* 0x000f280000300800 */
[----:B------:R-:W4:Y:S04]  /*58fe0*/  LDL.LU R20, [R1+0x254] ;  /* 0x0002540001147983 */ /* 0x000f280000300800 */
[----:B------:R-:W4:Y:S04]  /*58ff0*/  LDL.LU R21, [R1+0x240] ;  /* 0x0002400001157983 */ /* 0x000f280000300800 */
[----:B------:R-:W4:Y:S01]  /*59000*/  LDL.LU R22, [R1+0x244] ;  /* 0x0002440001167983 */ /* 0x000f220000300800 */
[----:B------:R-:W-:-:S02]  /*59010*/  FSETP.GT.AND P5, PT, |R4|, 8.50705917302346158658e+37, PT ;  /* 0x7e8000000400780b */ /* 0x000fc40003fa4200 */
[C---:B------:R-:W-:Y:S02]  /*59020*/  FSETP.GEU.AND P6, PT, |R4|.reuse, 1.175494350822287508e-38, PT ;  /* 0x008000000400780b */ /* 0x040fe40003fce200 */
[----:B------:R-:W-:Y:S01]  /*59030*/  FSETP.NEU.AND P3, PT, R19, RZ, PT ;  /* 0x000000ff1300720b */ /* 0x000fe20003f6d000 */
[C---:B------:R-:W-:Y:S01]  /*59040*/  FMUL R19, R4.reuse, 8388608 ;  /* 0x4b00000004137820 */ /* 0x040fe20000400000 */
[----:B------:R-:W-:-:S04]  /*59050*/  FSETP.GEU.AND P0, PT, R4, 1.175494350822287508e-38, PT ;  /* 0x008000000400780b */ /* 0x000fc80003f0e000 */
[----:B------:R-:W-:-:S03]  /*59060*/  FSEL R19, R19, R4, !P0 ;  /* 0x0000000413137208 */ /* 0x000fc60004000000 */
[----:B------:R-:W-:-:S04]  /*59070*/  @P5 FMUL R4, R4, 0.25 ;  /* 0x3e80000004045820 */ /* 0x000fc80000400000 */
[----:B------:R-:W-:-:S04]  /*59080*/  @!P6 FMUL R4, R4, 16777216 ;  /* 0x4b8000000404e820 */ /* 0x000fc80000400000 */
[----:B------:R-:W1:Y:S01]  /*59090*/  MUFU.RCP R25, R4 ;  /* 0x0000000400197308 */ /* 0x000e620000001000 */
[----:B------:R-:W-:Y:S01]  /*590a0*/  FMUL R23, R5, 8388608 ;  /* 0x4b00000005177820 */ /* 0x000fe20000400000 */
[----:B-----5:R-:W-:Y:S01]  /*590b0*/  @P5 FMUL R8, R8, 0.25 ;  /* 0x3e80000008085820 */ /* 0x020fe20000400000 */
[----:B---3--:R-:W-:-:S03]  /*590c0*/  @P5 FMUL R9, R9, 0.25 ;  /* 0x3e80000009095820 */ /* 0x008fc60000400000 */
[----:B------:R-:W-:Y:S01]  /*590d0*/  @!P6 FMUL R8, R8, 16777216 ;  /* 0x4b8000000808e820 */ /* 0x000fe20000400000 */
[----:B------:R-:W-:Y:S01]  /*590e0*/  @!P6 FMUL R9, R9, 16777216 ;  /* 0x4b8000000909e820 */ /* 0x000fe20000400000 */
[----:B--2---:R-:W-:Y:S01]  /*590f0*/  @P5 FMUL R12, R12, 0.25 ;  /* 0x3e8000000c0c5820 */ /* 0x004fe20000400000 */
[----:B----4-:R-:W-:-:S03]  /*59100*/  @P5 FMUL R13, R13, 0.25 ;  /* 0x3e8000000d0d5820 */ /* 0x010fc60000400000 */
        /* <DEDUP_REMOVED lines=13> */
[----:B0-----:R-:W-:Y:S02]  /*591e0*/  FSEL R2, RZ, -23, P6 ;  /* 0xc1b80000ff027808 */ /* 0x001fe40003000000 */
        /* <DEDUP_REMOVED lines=12> */
[----:B------:R-:W-:Y:S01]  /*592b0*/  FMUL R3, R25, R17 ;  /* 0x0000001119037220 */ /* 0x000fe20000400000 */
[----:B------:R-:W-:-:S02]  /*592c0*/  VIADD R4, R23, 0xc0cafb0d ;  /* 0xc0cafb0d17047836 */ /* 0x000fc40000000000 */
[C---:B------:R-:W-:Y:S01]  /*592d0*/  FMUL R16, R25.reuse, R15 ;  /* 0x0000000f19107220 */ /* 0x040fe20000400000 */
[----:B------:R-:W-:Y:S01]  /*592e0*/  FMUL R15, R25, R18 ;  /* 0x00000012190f7220 */ /* 0x000fe20000400000 */
[----:B------:R-:W-:Y:S01]  /*592f0*/  STL [R1+0x3a4], R24 ;  /* 0x0003a41801007387 */ /* 0x000fe20000100800 */
[----:B------:R-:W-:-:S03]  /*59300*/  LOP3.LUT R4, R4, 0xff800000, RZ, 0xc0, !PT ;  /* 0xff80000004047812 */ /* 0x000fc600078ec0ff */
[----:B------:R0:W-:Y:S04]  /*59310*/  STL [R1+0x3a0], R3 ;  /* 0x0003a00301007387 */ /* 0x0001e80000100800 */
[----:B------:R-:W-:Y:S01]  /*59320*/  STL [R1+0x39c], R16 ;  /* 0x00039c1001007387 */ /* 0x000fe20000100800 */
[C---:B0-----:R-:W-:Y:S01]  /*59330*/  FMUL R3, R25.reuse, R13 ;  /* 0x0000000d19037220 */ /* 0x041fe20000400000 */
[C---:B------:R-:W-:Y:S01]  /*59340*/  FMUL R13, R25.reuse, R12 ;  /* 0x0000000c190d7220 */ /* 0x040fe20000400000 */
[----:B------:R-:W-:Y:S01]  /*59350*/  FMUL R12, R25, R9 ;  /* 0x00000009190c7220 */ /* 0x000fe20000400000 */
[----:B------:R-:W-:Y:S01]  /*59360*/  STL [R1+0x398], R15 ;  /* 0x0003980f01007387 */ /* 0x000fe20000100800 */
[----:B------:R-:W-:-:S03]  /*59370*/  IADD3 R9, PT, PT, R23, -R4, RZ ;  /* 0x8000000417097210 */ /* 0x000fc60007ffe0ff */
[----:B------:R0:W-:Y:S02]  /*59380*/  STL [R1+0x314], R3 ;  /* 0x0003140301007387 */ /* 0x0001e40000100800 */
[----:B0-----:R-:W-:Y:S01]  /*59390*/  FMUL R3, R25, R8 ;  /* 0x0000000819037220 */ /* 0x001fe20000400000 */
        /* <DEDUP_REMOVED lines=23> */
[C---:B------:R-:W-:Y:S01]  /*59510*/  FMUL R8, R4.reuse, R8 ;  /* 0x0000000804087220 */ /* 0x040fe20000400000 */
[----:B------:R-:W-:Y:S03]  /*59520*/  STL [R1+0x30c], R13 ;  /* 0x00030c0d01007387 */ /* 0x000fe60000100800 */
[----:B------:R-:W-:Y:S01]  /*59530*/  FFMA.FTZ R4, R4, 1.4426950216293334961, R8 ;  /* 0x3fb8aa3b04047823 */ /* 0x000fe20000010008 */
[----:B------:R-:W-:Y:S01]  /*59540*/  IADD3 R8, PT, PT, R19, -0x3f3504f3, RZ ;  /* 0xc0cafb0d13087810 */ /* 0x000fe20007ffe0ff */
[----:B------:R0:W-:Y:S03]  /*59550*/  STL [R1+0x310], R12 ;  /* 0x0003100c01007387 */ /* 0x0001e60000100800 */
[----:B------:R-:W-:Y:S01]  /*59560*/  LOP3.LUT R8, R8, 0xff800000, RZ, 0xc0, !PT ;  /* 0xff80000008087812 */ /* 0x000fe200078ec0ff */
[----:B0-----:R-:W-:Y:S01]  /*59570*/  FADD R12, R9, R4 ;  /* 0x00000004090c7221 */ /* 0x001fe20000000000 */
[----:B------:R-:W-:-:S04]  /*59580*/  @P6 IMAD.MOV.U32 R4, RZ, RZ, 0x7f800000 ;  /* 0x7f800000ff046424 */ /* 0x000fc800078e00ff */
[----:B------:R-:W-:Y:S01]  /*59590*/  @P6 FFMA.FTZ R12, R23, R4, +INF ;  /* 0x7f800000170c6423 */ /* 0x000fe20000010004 */
[----:B------:R-:W-:-:S05]  /*595a0*/  IADD3 R4, PT, PT, R19, -R8, RZ ;  /* 0x8000000813047210 */ /* 0x000fca0007ffe0ff */
[----:B------:R-:W-:-:S04]  /*595b0*/  FADD R4, R4, -1 ;  /* 0xbf80000004047421 */ /* 0x000fc80000000000 */
[C---:B------:R-:W-:Y:S01]  /*595c0*/  FFMA.FTZ R9, R4.reuse, R0, -0.16845393180847167969 ;  /* 0xbe2c7f3004097423 */ /* 0x040fe20000010000 */
[----:B------:R-:W0:Y:S03]  /*595d0*/  MUFU.RCP R5, R5 ;  /* 0x0000000500057308 */ /* 0x000e260000001000 */
[----:B------:R-:W-:-:S04]  /*595e0*/  FFMA.FTZ R9, R4, R9, 0.1716887056827545166 ;  /* 0x3e2fcf2a04097423 */ /* 0x000fc80000010009 */
[C---:B------:R-:W-:Y:S01]  /*595f0*/  FFMA.FTZ R9, R4.reuse, R9, -0.17900948226451873779 ;  /* 0xbe374e4304097423 */ /* 0x040fe20000010009 */
[----:B------:R1:W-:Y:S03]  /*59600*/  STL [R1+0x308], R3 ;  /* 0x0003080301007387 */ /* 0x0003e60000100800 */
[----:B------:R-:W-:-:S04]  /*59610*/  FFMA.FTZ R9, R4, R9, 0.20512372255325317383 ;  /* 0x3e520bf404097423 */ /* 0x000fc80000010009 */
[C---:B------:R-:W-:Y:S01]  /*59620*/  FFMA.FTZ R9, R4.reuse, R9, -0.24046532809734344482 ;  /* 0xbe763c8b04097423 */ /* 0x040fe20000010009 */
[----:B-1----:R-:W2:Y:S03]  /*59630*/  LDL.LU.64 R2, [R1+0x2a8] ;  /* 0x0002a80001027983 */ /* 0x002ea60000300a00 */
[C---:B------:R-:W-:Y:S01]  /*59640*/  FFMA.FTZ R9, R4.reuse, R9, 0.28857114911079406738 ;  /* 0x3e93bf9904097423 */ /* 0x040fe20000010009 */
[----:B------:R1:W-:Y:S03]  /*59650*/  STL [R1+0xc], R12 ;  /* 0x00000c0c01007387 */ /* 0x0003e60000100800 */
[----:B------:R-:W-:Y:S01]  /*59660*/  FFMA.FTZ R9, R4, R9, -0.36067417263984680176 ;  /* 0xbeb8aa4904097423 */ /* 0x000fe20000010009 */
[----:B0-----:R-:W-:Y:S01]  /*59670*/  FMUL R0, R5, R21 ;  /* 0x0000001505007220 */ /* 0x001fe20000400000 */
[----:B-1----:R-:W-:-:S05]  /*59680*/  FSEL R12, R27, -INF , P2 ;  /* 0xff8000001b0c7808 */ /* 0x002fca0001000000 */
[----:B------:R0:W-:Y:S01]  /*59690*/  STL [R1+0x478], R12 ;  /* 0x0004780c01007387 */ /* 0x0001e20000100800 */
[C---:B------:R-:W-:Y:S01]  /*596a0*/  FFMA.FTZ R9, R4.reuse, R9, 0.48089820146560668945 ;  /* 0x3ef6384a04097423 */ /* 0x040fe20000010009 */
[C---:B------:R-:W-:Y:S01]  /*596b0*/  FMUL R13, R5.reuse, R20 ;  /* 0x00000014050d7220 */ /* 0x040fe20000400000 */
[C---:B0-----:R-:W-:Y:S02]  /*596c0*/  FMUL R12, R5.reuse, R22 ;  /* 0x00000016050c7220 */ /* 0x041fe40000400000 */
[----:B------:R-:W-:Y:S01]  /*596d0*/  FFMA.FTZ R9, R4, R9, -0.72134751081466674805 ;  /* 0xbf38aa3b04097423 */ /* 0x000fe20000010009 */
[----:B------:R-:W-:Y:S02]  /*596e0*/  FMUL R10, R5, R10 ;  /* 0x0000000a050a7220 */ /* 0x000fe40000400000 */
[----:B------:R0:W-:Y:S01]  /*596f0*/  STL [R1+0x334], R12 ;  /* 0x0003340c01007387 */ /* 0x0001e20000100800 */
[----:B------:R-:W-:-:S03]  /*59700*/  ISETP.GE.U32.AND P6, PT, R19, 0x7f800000, PT ;  /* 0x7f8000001300780c */ /* 0x000fc60003fc6070 */
[----:B------:R1:W-:Y:S01]  /*59710*/  STL [R1+0x330], R0 ;  /* 0x0003300001007387 */ /* 0x0003e20000100800 */
[----:B0-----:R-:W-:-:S03]  /*59720*/  FMUL R12, R5, R14 ;  /* 0x0000000e050c7220 */ /* 0x001fc60000400000 */
[----:B------:R-:W-:Y:S01]  /*59730*/  STL [R1+0x32c], R13 ;  /* 0x00032c0d01007387 */ /* 0x000fe20000100800 */
[----:B-1----:R-:W-:-:S03]  /*59740*/  FMUL R0, R5, R11 ;  /* 0x0000000b05007220 */ /* 0x002fc60000400000 */
[----:B------:R-:W-:Y:S01]  /*59750*/  STL [R1+0x324], R12 ;  /* 0x0003240c01007387 */ /* 0x000fe20000100800 */
[----:B------:R-:W-:Y:S01]  /*59760*/  FMUL R9, R4, R9 ;  /* 0x0000000904097220 */ /* 0x000fe20000400000 */
[----:B------:R-:W-:Y:S02]  /*59770*/  FMUL R7, R5, R7 ;  /* 0x0000000705077220 */ /* 0x000fe40000400000 */
[----:B------:R0:W-:Y:S01]  /*59780*/  STL [R1+0x304], R0 ;  /* 0x0003040001007387 */ /* 0x0001e20000100800 */
[----:B------:R-:W-:-:S03]  /*59790*/  I2FP.F32.S32 R8, R8 ;  /* 0x0000000800087245 */ /* 0x000fc60000201400 */
[----:B------:R1:W-:Y:S01]  /*597a0*/  STL [R1+0x300], R10 ;  /* 0x0003000a01007387 */ /* 0x0003e20000100800 */
[C---:B------:R-:W-:Y:S01]  /*597b0*/  FMUL R9, R4.reuse, R9 ;  /* 0x0000000904097220 */ /* 0x040fe20000400000 */
[----:B0-----:R-:W-:Y:S01]  /*597c0*/  FMUL R0, R5, R6 ;  /* 0x0000000605007220 */ /* 0x001fe20000400000 */
[----:B-1----:R-:W-:Y:S01]  /*597d0*/  FSEL R10, RZ, -23, P0 ;  /* 0xc1b80000ff0a7808 */ /* 0x002fe20000000000 */
[----:B------:R0:W-:Y:S01]  /*597e0*/  STL [R1+0x2e4], R7 ;  /* 0x0002e40701007387 */ /* 0x0001e20000100800 */
[----:B------:R-:W-:Y:S01]  /*597f0*/  FFMA.FTZ R11, R4, 1.4426950216293334961, R9 ;  /* 0x3fb8aa3b040b7823 */ /* 0x000fe20000010009 */
[----:B------:R-:W-:Y:S02]  /*59800*/  @P6 MOV R14, 0x7f800000 ;  /* 0x7f800000000e6802 */ /* 0x000fe40000000f00 */
[----:B------:R-:W-:Y:S01]  /*59810*/  FFMA.FTZ R10, R8, 1.1920928955078125e-07, R10 ;  /* 0x34000000080a7823 */ /* 0x000fe2000001000a */
[----:B------:R1:W-:Y:S04]  /*59820*/  STL [R1+0x2e0], R0 ;  /* 0x0002e00001007387 */ /* 0x0003e80000100800 */
[----:B------:R-:W3:Y:S04]  /*59830*/  LDL.LU R6, [R1+0x2f0] ;  /* 0x0002f00001067983 */ /* 0x000ee80000300800 */
[----:B0-----:R-:W4:Y:S01]  /*59840*/  LDL.LU R7, [R1+0x2f4] ;  /* 0x0002f40001077983 */ /* 0x001f220000300800 */
[----:B-1----:R-:W-:-:S03]  /*59850*/  FADD R0, R10, R11 ;  /* 0x0000000b0a007221 */ /* 0x002fc60000000000 */
[----:B------:R-:W5:Y:S01]  /*59860*/  LDL.LU R8, [R1+0x2f8] ;  /* 0x0002f80001087983 */ /* 0x000f620000300800 */
[----:B------:R-:W-:-:S03]  /*59870*/  @P6 FFMA.FTZ R0, R19, R14, +INF ;  /* 0x7f80000013006423 */ /* 0x000fc6000001000e */
[----:B------:R-:W3:Y:S04]  /*59880*/  LDL.LU R9, [R1+0x2fc] ;  /* 0x0002fc0001097983 */ /* 0x000ee80000300800 */
[----:B------:R-:W3:Y:S04]  /*59890*/  LDL.LU R10, [R1+0x230] ;  /* 0x00023000010a7983 */ /* 0x000ee80000300800 */
[----:B------:R-:W3:Y:S04]  /*598a0*/  LDL.LU R11, [R1+0x234] ;  /* 0x00023400010b7983 */ /* 0x000ee80000300800 */
[----:B------:R-:W3:Y:S04]  /*598b0*/  LDL.LU R12, [R1+0x238] ;  /* 0x00023800010c7983 */ /* 0x000ee80000300800 */
[----:B------:R-:W4:Y:S04]  /*598c0*/  LDL.LU R13, [R1+0x23c] ;  /* 0x00023c00010d7983 */ /* 0x000f280000300800 */
[----:B------:R-:W5:Y:S04]  /*598d0*/  LDL.LU R14, [R1+0x220] ;  /* 0x00022000010e7983 */ /* 0x000f680000300800 */
[----:B------:R-:W5:Y:S04]  /*598e0*/  LDL.LU R15, [R1+0x22c] ;  /* 0x00022c00010f7983 */ /* 0x000f680000300800 */
[----:B------:R0:W-:Y:S04]  /*598f0*/  STL [R1+0x8], R0 ;  /* 0x0000080001007387 */ /* 0x0001e80000100800 */
[----:B------:R-:W5:Y:S04]  /*59900*/  LDL.LU R16, [R1+0x21c] ;  /* 0x00021c0001107983 */ /* 0x000f680000300800 */
[----:B------:R-:W5:Y:S01]  /*59910*/  LDL.LU R17, [R1+0x218] ;  /* 0x0002180001117983 */ /* 0x000f620000300800 */
[----:B0-----:R-:W-:-:S05]  /*59920*/  FSEL R0, R28, -INF , P4 ;  /* 0xff8000001c007808 */ /* 0x001fca0002000000 */
[----:B------:R0:W-:Y:S04]  /*59930*/  STL [R1+0x474], R0 ;  /* 0x0004740001007387 */ /* 0x0001e80000100800 */
[----:B------:R-:W5:Y:S01]  /*59940*/  LDL.LU R18, [R1+0x228] ;  /* 0x0002280001127983 */ /* 0x000f620000300800 */
[----:B------:R-:W-:-:S03]  /*59950*/  FSETP.NEU.AND P2, PT, R23, RZ, PT ;  /* 0x000000ff1700720b */ /* 0x000fc60003f4d000 */
[----:B------:R-:W5:Y:S04]  /*59960*/  LDL.LU R21, [R1+0x224] ;  /* 0x0002240001157983 */ /* 0x000f680000300800 */
[----:B------:R-:W5:Y:S04]  /*59970*/  LDL.LU R22, [R1+0x210] ;  /* 0x0002100001167983 */ /* 0x000f680000300800 */
[----:B------:R-:W5:Y:S01]  /*59980*/  LDL.LU R23, [R1+0x214] ;  /* 0x0002140001177983 */ /* 0x000f620000300800 */
[----:B--2---:R-:W-:-:S05]  /*59990*/  IMAD.MOV.U32 R4, RZ, RZ, R3 ;  /* 0x000000ffff047224 */ /* 0x004fca00078e0003 */
        /* <DEDUP_REMOVED lines=8> */
[----:B------:R-:W-:Y:S01]  /*59a20*/  MOV R5, R2 ;  /* 0x0000000200057202 */ /* 0x000fe20000000f00 */
[----:B---3--:R-:W-:Y:S01]  /*59a30*/  @P0 FMUL R12, R12, 0.25 ;  /* 0x3e8000000c0c0820 */ /* 0x008fe20000400000 */
[----:B----4-:R-:W-:Y:S01]  /*59a40*/  @P0 FMUL R13, R13, 0.25 ;  /* 0x3e8000000d0d0820 */ /* 0x010fe20000400000 */
[----:B-----5:R-:W-:Y:S01]  /*59a50*/  @P0 FMUL R15, R15, 0.25 ;  /* 0x3e8000000f0f0820 */ /* 0x020fe20000400000 */
[----:B------:R-:W-:Y:S01]  /*59a60*/  @P0 FMUL R16, R16, 0.25 ;  /* 0x3e80000010100820 */ /* 0x000fe20000400000 */
[----:B------:R-:W-:-:S03]  /*59a70*/  @P0 FMUL R17, R17, 0.25 ;  /* 0x3e80000011110820 */ /* 0x000fc60000400000 */
[----:B------:R-:W-:Y:S01]  /*59a80*/  @!P6 FMUL R16, R16, 16777216 ;  /* 0x4b8000001010e820 */ /* 0x000fe20000400000 */
[----:B------:R-:W-:Y:S01]  /*59a90*/  @!P6 FMUL R15, R15, 16777216 ;  /* 0x4b8000000f0fe820 */ /* 0x000fe20000400000 */
[----:B------:R-:W-:Y:S02]  /*59aa0*/  @!P6 FMUL R17, R17, 16777216 ;  /* 0x4b8000001111e820 */ /* 0x000fe40000400000 */
[C---:B-1----:R-:W-:Y:S01]  /*59ab0*/  FMUL R2, R25.reuse, R16 ;  /* 0x0000001019027220 */ /* 0x042fe20000400000 */
[C---:B------:R-:W-:Y:S01]  /*59ac0*/  FMUL R3, R25.reuse, R15 ;  /* 0x0000000f19037220 */ /* 0x040fe20000400000 */
[----:B0-----:R-:W-:Y:S01]  /*59ad0*/  FMUL R0, R25, R17 ;  /* 0x0000001119007220 */ /* 0x001fe20000400000 */
[----:B------:R-:W-:Y:S01]  /*59ae0*/  @P0 FMUL R18, R18, 0.25 ;  /* 0x3e80000012120820 */ /* 0x000fe20000400000 */
[----:B------:R-:W-:Y:S01]  /*59af0*/  @!P6 FMUL R13, R13, 16777216 ;  /* 0x4b8000000d0de820 */ /* 0x000fe20000400000 */
[----:B------:R-:W-:Y:S02]  /*59b00*/  @!P6 FMUL R12, R12, 16777216 ;  /* 0x4b8000000c0ce820 */ /* 0x000fe40000400000 */
[----:B------:R-:W-:Y:S01]  /*59b10*/  @!P6 FMUL R18, R18, 16777216 ;  /* 0x4b8000001212e820 */ /* 0x000fe20000400000 */
[----:B------:R0:W-:Y:S04]  /*59b20*/  STL [R1+0x374], R2 ;  /* 0x0003740201007387 */ /* 0x0001e80000100800 */
[----:B------:R1:W-:Y:S04]  /*59b30*/  STL [R1+0x370], R0 ;  /* 0x0003700001007387 */ /* 0x0003e80000100800 */
[----:B------:R2:W-:Y:S01]  /*59b40*/  STL [R1+0x33c], R3 ;  /* 0x00033c0301007387 */ /* 0x0005e20000100800 */
[C---:B0-----:R-:W-:Y:S01]  /*59b50*/  FMUL R2, R25.reuse, R18 ;  /* 0x0000001219027220 */ /* 0x041fe20000400000 */
[----:B-1----:R-:W-:-:S04]  /*59b60*/  FMUL R0, R25, R13 ;  /* 0x0000000d19007220 */ /* 0x002fc80000400000 */
[----:B------:R0:W-:Y:S01]  /*59b70*/  STL [R1+0x338], R2 ;  /* 0x0003380201007387 */ /* 0x0001e20000100800 */
[----:B--2---:R-:W-:-:S03]  /*59b80*/  FMUL R3, R25, R12 ;  /* 0x0000000c19037220 */ /* 0x004fc60000400000 */
[----:B------:R1:W-:Y:S04]  /*59b90*/  STL [R1+0x294], R0 ;  /* 0x0002940001007387 */ /* 0x0003e80000100800 */
[----:B------:R-:W-:Y:S04]  /*59ba0*/  STL [R1+0x290], R3 ;  /* 0x0002900301007387 */ /* 0x000fe80000100800 */
[----:B------:R-:W2:Y:S01]  /*59bb0*/  LDL.LU.64 R16, [R1+0x2b0] ;  /* 0x0002b00001107983 */ /* 0x000ea20000300a00 */
[----:B------:R-:W-:Y:S01]  /*59bc0*/  @P0 FMUL R9, R9, 0.25 ;  /* 0x3e80000009090820 */ /* 0x000fe20000400000 */
[----:B------:R-:W-:Y:S01]  /*59bd0*/  @P0 FMUL R8, R8, 0.25 ;  /* 0x3e80000008080820 */ /* 0x000fe20000400000 */
[----:B------:R-:W-:-:S02]  /*59be0*/  FMUL R24, R5, 8388608 ;  /* 0x4b00000005187820 */ /* 0x000fc40000400000 */
[----:B------:R-:W-:Y:S01]  /*59bf0*/  @!P6 FMUL R9, R9, 16777216 ;  /* 0x4b8000000909e820 */ /* 0x000fe20000400000 */
[----:B------:R-:W-:Y:S01]  /*59c00*/  @!P6 FMUL R8, R8, 16777216 ;  /* 0x4b8000000808e820 */ /* 0x000fe20000400000 */
[----:B------:R-:W-:-:S04]  /*59c10*/  FSETP.GEU.AND P6, PT, R5, 1.175494350822287508e-38, PT ;  /* 0x008000000500780b */ /* 0x000fc80003fce000 */
[----:B------:R-:W-:-:S04]  /*59c20*/  FSEL R24, R24, R5, !P6 ;  /* 0x0000000518187208 */ /* 0x000fc80007000000 */
[----:B------:R-:W-:-:S04]  /*59c30*/  IADD3 R4, PT, PT, R24, -0x3f3504f3, RZ ;  /* 0xc0cafb0d18047810 */ /* 0x000fc80007ffe0ff */
[----:B------:R-:W-:Y:S01]  /*59c40*/  LOP3.LUT R4, R4, 0xff800000, RZ, 0xc0, !PT ;  /* 0xff80000004047812 */ /* 0x000fe200078ec0ff */
[C---:B0-----:R-:W-:Y:S01]  /*59c50*/  FMUL R2, R25.reuse, R9 ;  /* 0x0000000919027220 */ /* 0x041fe20000400000 */
[----:B-1----:R-:W-:Y:S01]  /*59c60*/  FMUL R0, R25, R8 ;  /* 0x0000000819007220 */ /* 0x002fe20000400000 */
[----:B------:R-:W-:Y:S02]  /*59c70*/  FSEL R27, RZ, -23, P6 ;  /* 0xc1b80000ff1b7808 */ /* 0x000fe40003000000 */
[----:B------:R-:W-:Y:S01]  /*59c80*/  IMAD.IADD R9, R24, 0x1, -R4 ;  /* 0x0000000118097824 */ /* 0x000fe200078e0a04 */
[----:B------:R-:W-:Y:S02]  /*59c90*/  I2FP.F32.S32 R8, R4 ;  /* 0x0000000400087245 */ /* 0x000fe40000201400 */
[----:B------:R-:W-:Y:S01]  /*59ca0*/  MOV R28, 0x3dc6b27f ;  /* 0x3dc6b27f001c7802 */ /* 0x000fe20000000f00 */
[----:B------:R-:W-:Y:S02]  /*59cb0*/  FADD R4, R9, -1 ;  /* 0xbf80000009047421 */ /* 0x000fe40000000000 */
[----:B------:R-:W-:-:S02]  /*59cc0*/  FFMA.FTZ R9, R8, 1.1920928955078125e-07, R27 ;  /* 0x3400000008097823 */ /* 0x000fc4000001001b */
[----:B------:R-:W-:-:S04]  /*59cd0*/  FFMA.FTZ R8, R4, R28, -0.16845393180847167969 ;  /* 0xbe2c7f3004087423 */ /* 0x000fc8000001001c */
[----:B------:R-:W-:-:S04]  /*59ce0*/  FFMA.FTZ R8, R4, R8, 0.1716887056827545166 ;  /* 0x3e2fcf2a04087423 */ /* 0x000fc80000010008 */
[----:B------:R-:W-:-:S04]  /*59cf0*/  FFMA.FTZ R8, R4, R8, -0.17900948226451873779 ;  /* 0xbe374e4304087423 */ /* 0x000fc80000010008 */
[----:B------:R-:W-:Y:S01]  /*59d00*/  FFMA.FTZ R8, R4, R8, 0.20512372255325317383 ;  /* 0x3e520bf404087423 */ /* 0x000fe20000010008 */
[----:B------:R-:W-:-:S03]  /*59d10*/  FSETP.GT.AND P0, PT, |R5|, 8.50705917302346158658e+37, PT ;  /* 0x7e8000000500780b */ /* 0x000fc60003f04200 */
[----:B------:R-:W-:Y:S01]  /*59d20*/  FFMA.FTZ R8, R4, R8, -0.24046532809734344482 ;  /* 0xbe763c8b04087423 */ /* 0x000fe20000010008 */
[----:B------:R-:W-:-:S03]  /*59d30*/  FSETP.GEU.AND P6, PT, |R5|, 1.175494350822287508e-38, PT ;  /* 0x008000000500780b */ /* 0x000fc60003fce200 */
[----:B------:R-:W-:-:S04]  /*59d40*/  FFMA.FTZ R8, R4, R8, 0.28857114911079406738 ;  /* 0x3e93bf9904087423 */ /* 0x000fc80000010008 */
[----:B------:R-:W-:-:S04]  /*59d50*/  FFMA.FTZ R8, R4, R8, -0.36067417263984680176 ;  /* 0xbeb8aa4904087423 */ /* 0x000fc80000010008 */
[----:B------:R-:W-:Y:S01]  /*59d60*/  FFMA.FTZ R8, R4, R8, 0.48089820146560668945 ;  /* 0x3ef6384a04087423 */ /* 0x000fe20000010008 */
        /* <DEDUP_REMOVED lines=22> */
[----:B------:R0:W-:Y:S03]  /*59ed0*/  STL [R1+0x28c], R2 ;  /* 0x00028c0201007387 */ /* 0x0001e60000100800 */
[----:B------:R-:W-:Y:S01]  /*59ee0*/  FFMA.FTZ R4, R4, 1.4426950216293334961, R8 ;  /* 0x3fb8aa3b04047823 */ /* 0x000fe20000010008 */
[----:B------:R-:W-:-:S04]  /*59ef0*/  IADD3 R8, PT, PT, R20, -0x3f3504f3, RZ ;  /* 0xc0cafb0d14087810 */ /* 0x000fc80007ffe0ff */
        /* <DEDUP_REMOVED lines=9> */
[----:B------:R-:W-:-:S04]  /*59f90*/  FFMA.FTZ R9, R4, R9, -0.17900948226451873779 ;  /* 0xbe374e4304097423 */ /* 0x000fc80000010009 */
[C---:B------:R-:W-:Y:S01]  /*59fa0*/  FFMA.FTZ R9, R4.reuse, R9, 0.20512372255325317383 ;  /* 0x3e520bf404097423 */ /* 0x040fe20000010009 */
[----:B------:R1:W-:Y:S03]  /*59fb0*/  STL [R1+0x288], R0 ;  /* 0x0002880001007387 */ /* 0x0003e60000100800 */
[----:B------:R-:W-:-:S04]  /*59fc0*/  FFMA.FTZ R9, R4, R9, -0.24046532809734344482 ;  /* 0xbe763c8b04097423 */ /* 0x000fc80000010009 */
[----:B------:R-:W-:Y:S01]  /*59fd0*/  FFMA.FTZ R9, R4, R9, 0.28857114911079406738 ;  /* 0x3e93bf9904097423 */ /* 0x000fe20000010009 */
[----:B-1----:R-:W-:-:S03]  /*59fe0*/  FSEL R0, R26, -INF , P3 ;  /* 0xff8000001a007808 */ /* 0x002fc60001800000 */
[C---:B------:R-:W-:Y:S01]  /*59ff0*/  FFMA.FTZ R9, R4.reuse, R9, -0.36067417263984680176 ;  /* 0xbeb8aa4904097423 */ /* 0x040fe20000010009 */
[C---:B0-----:R-:W-:Y:S01]  /*5a000*/  FMUL R3, R5.reuse, R23 ;  /* 0x0000001705037220 */ /* 0x041fe20000400000 */
[----:B------:R0:W-:Y:S02]  /*5a010*/  STL [R1+0x470], R0 ;  /* 0x0004700001007387 */ /* 0x0001e40000100800 */
[C---:B------:R-:W-:Y:S01]  /*5a020*/  FFMA.FTZ R9, R4.reuse, R9, 0.48089820146560668945 ;  /* 0x3ef6384a04097423 */ /* 0x040fe20000010009 */
[C---:B------:R-:W-:Y:S01]  /*5a030*/  FMUL R12, R5.reuse, R21 ;  /* 0x00000015050c7220 */ /* 0x040fe20000400000 */
[----:B------:R1:W-:Y:S01]  /*5a040*/  STL [R1+0x2fc], R3 ;  /* 0x0002fc0301007387 */ /* 0x0003e20000100800 */
[C---:B0-----:R-:W-:Y:S01]  /*5a050*/  FMUL R0, R5.reuse, R22 ;  /* 0x0000001605007220 */ /* 0x041fe20000400000 */
[----:B------:R-:W-:Y:S01]  /*5a060*/  FFMA.FTZ R9, R4, R9, -0.72134751081466674805 ;  /* 0xbf38aa3b04097423 */ /* 0x000fe20000010009 */
[C---:B------:R-:W-:Y:S01]  /*5a070*/  FMUL R10, R5.reuse, R10 ;  /* 0x0000000a050a7220 */ /* 0x040fe20000400000 */
[----:B-1----:R-:W-:-:S02]  /*5a080*/  FMUL R3, R5, R14 ;  /* 0x0000000e05037220 */ /* 0x002fc40000400000 */
[----:B------:R0:W-:Y:S01]  /*5a090*/  STL [R1+0x2f8], R0 ;  /* 0x0002f80001007387 */ /* 0x0001e20000100800 */
[----:B------:R-:W-:Y:S01]  /*5a0a0*/  ISETP.GE.U32.AND P6, PT, R20, 0x7f800000, PT ;  /* 0x7f8000001400780c */ /* 0x000fe20003fc6070 */
[----:B------:R-:W-:Y:S02]  /*5a0b0*/  FMUL R9, R4, R9 ;  /* 0x0000000904097220 */ /* 0x000fe40000400000 */
[----:B------:R-:W-:Y:S01]  /*5a0c0*/  STL [R1+0x2f4], R12 ;  /* 0x0002f40c01007387 */ /* 0x000fe20000100800 */
[----:B0-----:R-:W-:-:S03]  /*5a0d0*/  FMUL R0, R5, R11 ;  /* 0x0000000b05007220 */ /* 0x001fc60000400000 */
[----:B------:R0:W-:Y:S01]  /*5a0e0*/  STL [R1+0x2f0], R3 ;  /* 0x0002f00301007387 */ /* 0x0001e20000100800 */
[----:B------:R-:W-:-:S03]  /*5a0f0*/  I2FP.F32.S32 R8, R8 ;  /* 0x0000000800087245 */ /* 0x000fc60000201400 */
[----:B------:R1:W-:Y:S01]  /*5a100*/  STL [R1+0x274], R0 ;  /* 0x0002740001007387 */ /* 0x0003e20000100800 */
[----:B------:R-:W-:-:S03]  /*5a110*/  FMUL R9, R4, R9 ;  /* 0x0000000904097220 */ /* 0x000fc60000400000 */
[----:B------:R3:W-:Y:S01]  /*5a120*/  STL [R1+0x270], R10 ;  /* 0x0002700a01007387 */ /* 0x0007e20000100800 */
[C---:B0-----:R-:W-:Y:S01]  /*5a130*/  FMUL R3, R5.reuse, R7 ;  /* 0x0000000705037220 */ /* 0x041fe20000400000 */
[----:B-1----:R-:W-:Y:S01]  /*5a140*/  FMUL R0, R5, R6 ;  /* 0x0000000605007220 */ /* 0x002fe20000400000 */
[----:B---3--:R-:W-:-:S03]  /*5a150*/  FSEL R10, RZ, -23, P4 ;  /* 0xc1b80000ff0a7808 */ /* 0x008fc60002000000 */
[----:B------:R-:W-:Y:S01]  /*5a160*/  STL [R1+0x26c], R3 ;  /* 0x00026c0301007387 */ /* 0x000fe20000100800 */
[----:B------:R-:W-:Y:S01]  /*5a170*/  FFMA.FTZ R11, R4, 1.4426950216293334961, R9 ;  /* 0x3fb8aa3b040b7823 */ /* 0x000fe20000010009 */
[----:B------:R-:W-:Y:S02]  /*5a180*/  FFMA.FTZ R10, R8, 1.1920928955078125e-07, R10 ;  /* 0x34000000080a7823 */ /* 0x000fe4000001000a */
[----:B------:R0:W-:Y:S01]  /*5a190*/  STL [R1+0x268], R0 ;  /* 0x0002680001007387 */ /* 0x0001e20000100800 */
[----:B------:R-:W-:-:S03]  /*5a1a0*/  @P6 MOV R14, 0x7f800000 ;  /* 0x7f800000000e6802 */ /* 0x000fc60000000f00 */
[----:B------:R-:W3:Y:S04]  /*5a1b0*/  LDL.LU R6, [R1+0x4c0] ;  /* 0x0004c00001067983 */ /* 0x000ee80000300800 */
[----:B------:R-:W4:Y:S01]  /*5a1c0*/  LDL.LU R7, [R1+0x4c4] ;  /* 0x0004c40001077983 */ /* 0x000f220000300800 */
[----:B0-----:R-:W-:-:S03]  /*5a1d0*/  FADD R0, R10, R11 ;  /* 0x0000000b0a007221 */ /* 0x001fc60000000000 */
[----:B------:R-:W5:Y:S04]  /*5a1e0*/  LDL.LU R8, [R1+0x4c8] ;  /* 0x0004c80001087983 */ /* 0x000f680000300800 */
[----:B------:R-:W3:Y:S01]  /*5a1f0*/  LDL.LU R9, [R1+0x4cc] ;  /* 0x0004cc0001097983 */ /* 0x000ee20000300800 */
[----:B------:R-:W-:-:S03]  /*5a200*/  @P6 FFMA.FTZ R0, R20, R14, +INF ;  /* 0x7f80000014006423 */ /* 0x000fc6000001000e */
[----:B------:R-:W4:Y:S01]  /*5a210*/  LDL.LU R10, [R1+0x4b0] ;  /* 0x0004b000010a7983 */ /* 0x000f220000300800 */
[----:B------:R-:W-:-:S03]  /*5a220*/  FSEL R3, R29, -INF , P5 ;  /* 0xff8000001d037808 */ /* 0x000fc60002800000 */
[----:B------:R-:W4:Y:S04]  /*5a230*/  LDL.LU R11, [R1+0x4b4] ;  /* 0x0004b400010b7983 */ /* 0x000f280000300800 */
[----:B------:R-:W4:Y:S04]  /*5a240*/  LDL.LU R12, [R1+0x4b8] ;  /* 0x0004b800010c7983 */ /* 0x000f280000300800 */
[----:B------:R-:W4:Y:S04]  /*5a250*/  LDL.LU R13, [R1+0x4bc] ;  /* 0x0004bc00010d7983 */ /* 0x000f280000300800 */
[----:B------:R-:W4:Y:S04]  /*5a260*/  LDL.LU R14, [R1+0x4a0] ;  /* 0x0004a000010e7983 */ /* 0x000f280000300800 */
[----:B------:R-:W4:Y:S01]  /*5a270*/  LDL.LU R15, [R1+0x4ac] ;  /* 0x0004ac00010f7983 */ /* 0x000f220000300800 */
[----:B--2---:R-:W-:Y:S01]  /*5a280*/  MOV R5, R16 ;  /* 0x0000001000057202 */ /* 0x004fe20000000f00 */
[----:B------:R-:W-:-:S02]  /*5a290*/  IMAD.MOV.U32 R4, RZ, RZ, R17 ;  /* 0x000000ffff047224 */ /* 0x000fc400078e0011 */
[----:B------:R-:W2:Y:S04]  /*5a2a0*/  LDL.LU R16, [R1+0x49c] ;  /* 0x00049c0001107983 */ /* 0x000ea80000300800 */
[----:B------:R-:W2:Y:S04]  /*5a2b0*/  LDL.LU R17, [R1+0x498] ;  /* 0x0004980001117983 */ /* 0x000ea80000300800 */
[----:B------:R0:W-:Y:S04]  /*5a2c0*/  STL [R1+0x46c], R3 ;  /* 0x00046c0301007387 */ /* 0x0001e80000100800 */
[----:B------:R-:W2:Y:S04]  /*5a2d0*/  LDL.LU R18, [R1+0x4a8] ;  /* 0x0004a80001127983 */ /* 0x000ea80000300800 */
[----:B------:R-:W2:Y:S04]  /*5a2e0*/  LDL.LU R21, [R1+0x4a4] ;  /* 0x0004a40001157983 */ /* 0x000ea80000300800 */
[----:B------:R-:W2:Y:S04]  /*5a2f0*/  LDL.LU R22, [R1+0x490] ;  /* 0x0004900001167983 */ /* 0x000ea80000300800 */
[----:B------:R-:W2:Y:S01]  /*5a300*/  LDL.LU R23, [R1+0x494] ;  /* 0x0004940001177983 */ /* 0x000ea20000300800 */
        /* <DEDUP_REMOVED lines=9> */
[----:B------:R-:W-:Y:S01]  /*5a3a0*/  FSETP.NEU.AND P3, PT, R24, RZ, PT ;  /* 0x000000ff1800720b */ /* 0x000fe20003f6d000 */
[----:B------:R-:W-:Y:S01]  /*5a3b0*/  FMUL R24, R5, 8388608 ;  /* 0x4b00000005187820 */ /* 0x000fe20000400000 */
[----:B-----5:R-:W-:Y:S01]  /*5a3c0*/  @P4 FMUL R8, R8, 0.25 ;  /* 0x3e80000008084820 */ /* 0x020fe20000400000 */
[----:B---3--:R-:W-:-:S03]  /*5a3d0*/  @P4 FMUL R9, R9, 0.25 ;  /* 0x3e80000009094820 */ /* 0x008fc60000400000 */
[----:B------:R-:W-:Y:S01]  /*5a3e0*/  @!P6 FMUL R8, R8, 16777216 ;  /* 0x4b8000000808e820 */ /* 0x000fe20000400000 */
[----:B------:R-:W-:Y:S01]  /*5a3f0*/  @!P6 FMUL R9, R9, 16777216 ;  /* 0x4b8000000909e820 */ /* 0x000fe20000400000 */
[----:B----4-:R-:W-:Y:S01]  /*5a400*/  @P4 FMUL R12, R12, 0.25 ;  /* 0x3e8000000c0c4820 */ /* 0x010fe20000400000 */
[----:B------:R-:W-:-:S03]  /*5a410*/  @P4 FMUL R13, R13, 0.25 ;  /* 0x3e8000000d0d4820 */ /* 0x000fc60000400000 */
[----:B------:R-:W-:Y:S01]  /*5a420*/  @!P6 FMUL R12, R12, 16777216 ;  /* 0x4b8000000c0ce820 */ /* 0x000fe20000400000 */
[----:B------:R-:W-:Y:S01]  /*5a430*/  @P4 FMUL R15, R15, 0.25 ;  /* 0x3e8000000f0f4820 */ /* 0x000fe20000400000 */
[----:B------:R-:W-:-:S03]  /*5a440*/  @!P6 FMUL R13, R13, 16777216 ;  /* 0x4b8000000d0de820 */ /* 0x000fc60000400000 */
[----:B------:R-:W-:Y:S01]  /*5a450*/  @!P6 FMUL R15, R15, 16777216 ;  /* 0x4b8000000f0fe820 */ /* 0x000fe20000400000 */
[----:B-1----:R-:W-:Y:S01]  /*5a460*/  FMUL R12, R25, R12 ;  /* 0x0000000c190c7220 */ /* 0x002fe20000400000 */
[----:B--2---:R-:W-:Y:S01]  /*5a470*/  @P4 FMUL R16, R16, 0.25 ;  /* 0x3e80000010104820 */ /* 0x004fe20000400000 */
[----:B------:R-:W-:-:S03]  /*5a480*/  @P4 FMUL R17, R17, 0.25 ;  /* 0x3e80000011114820 */ /* 0x000fc60000400000 */
[----:B------:R-:W-:Y:S01]  /*5a490*/  @!P6 FMUL R16, R16, 16777216 ;  /* 0x4b8000001010e820 */ /* 0x000fe20000400000 */
[----:B------:R-:W-:Y:S01]  /*5a4a0*/  @P4 FMUL R18, R18, 0.25 ;  /* 0x3e80000012124820 */ /* 0x000fe20000400000 */
[----:B------:R-:W-:Y:S01]  /*5a4b0*/  FSETP.GT.AND P4, PT, |R5|, 8.50705917302346158658e+37, PT ;  /* 0x7e8000000500780b */ /* 0x000fe20003f84200 */
[----:B------:R-:W-:Y:S02]  /*5a4c0*/  @!P6 FMUL R17, R17, 16777216 ;  /* 0x4b8000001111e820 */ /* 0x000fe40000400000 */
        /* <DEDUP_REMOVED lines=15> */
[C---:B------:R-:W-:Y:S01]  /*5a5c0*/  FMUL R20, R25.reuse, R16 ;  /* 0x0000001019147220 */ /* 0x040fe20000400000 */
[C---:B0-----:R-:W-:Y:S01]  /*5a5d0*/  FMUL R3, R25.reuse, R17 ;  /* 0x0000001119037220 */ /* 0x041fe20000400000 */
[----:B------:R-:W-:-:S03]  /*5a5e0*/  FMUL R16, R25, R15 ;  /* 0x0000000f19107220 */ /* 0x000fc60000400000 */
[----:B------:R-:W-:Y:S01]  /*5a5f0*/  STL [R1+0x2b4], R20 ;  /* 0x0002b41401007387 */ /* 0x000fe20000100800 */
[----:B------:R-:W-:-:S03]  /*5a600*/  FMUL R15, R25, R18 ;  /* 0x00000012190f7220 */ /* 0x000fc60000400000 */
[----:B------:R0:W-:Y:S04]  /*5a610*/  STL [R1+0x2b0], R3 ;  /* 0x0002b00301007387 */ /* 0x0001e80000100800 */
[----:B------:R-:W-:Y:S01]  /*5a620*/  STL [R1+0x2ac], R16 ;  /* 0x0002ac1001007387 */ /* 0x000fe20000100800 */
[----:B0-----:R-:W-:-:S05]  /*5a630*/  FMUL R3, R25, R13 ;  /* 0x0000000d19037220 */ /* 0x001fca0000400000 */
[----:B------:R0:W-:Y:S04]  /*5a640*/  STL [R1+0xd8c], R3 ;  /* 0x000d8c0301007387 */ /* 0x0001e80000100800 */
[----:B------:R-:W-:Y:S04]  /*5a650*/  STL [R1+0x2a8], R15 ;  /* 0x0002a80f01007387 */ /* 0x000fe80000100800 */
[----:B------:R1:W-:Y:S04]  /*5a660*/  STL [R1+0x24c], R12 ;  /* 0x00024c0c01007387 */ /* 0x0003e80000100800 */
[----:B------:R-:W2:Y:S01]  /*5a670*/  LDL.LU R27, [R1+0xc] ;  /* 0x00000c00011b7983 */ /* 0x000ea20000300800 */
[----:B------:R-:W-:Y:S01]  /*5a680*/  @!P6 FMUL R5, R5, 16777216 ;  /* 0x4b8000000505e820 */ /* 0x000fe20000400000 */
[----:B------:R-:W-:-:S05]  /*5a690*/  FMUL R9, R25, R9 ;  /* 0x0000000919097220 */ /* 0x000fca0000400000 */
[----:B------:R-:W1:Y:S01]  /*5a6a0*/  MUFU.RCP R5, R5 ;  /* 0x0000000500057308 */ /* 0x000e620000001000 */
[----:B0-----:R-:W-:Y:S01]  /*5a6b0*/  FMUL R3, R25, R8 ;  /* 0x0000000819037220 */ /* 0x001fe20000400000 */
[----:B------:R0:W-:Y:S04]  /*5a6c0*/  STL [R1+0x248], R9 ;  /* 0x0002480901007387 */ /* 0x0001e80000100800 */
[----:B------:R-:W3:Y:S01]  /*5a6d0*/  LDL.LU.64 R16, [R1+0x2b8] ;  /* 0x0002b80001107983 */ /* 0x000ee20000300a00 */
[----:B------:R-:W-:-:S03]  /*5a6e0*/  @!P6 FMUL R23, R23, 16777216 ;  /* 0x4b8000001717e820 */ /* 0x000fc60000400000 */
[----:B------:R2:W-:Y:S01]  /*5a6f0*/  STL [R1+0x244], R3 ;  /* 0x0002440301007387 */ /* 0x0005e20000100800 */
[----:B------:R-:W-:-:S04]  /*5a700*/  @!P6 FMUL R22, R22, 16777216 ;  /* 0x4b8000001616e820 */ /* 0x000fc80000400000 */
[----:B-1----:R-:W-:Y:S01]  /*5a710*/  FMUL R12, R5, R22 ;  /* 0x00000016050c7220 */ /* 0x002fe20000400000 */
[----:B------:R-:W-:-:S04]  /*5a720*/  IADD3 R4, PT, PT, R24, -0x3f3504f3, RZ ;  /* 0xc0cafb0d18047810 */ /* 0x000fc80007ffe0ff */
[----:B------:R-:W-:-:S05]  /*5a730*/  LOP3.LUT R4, R4, 0xff800000, RZ, 0xc0, !PT ;  /* 0xff80000004047812 */ /* 0x000fca00078ec0ff */
[----:B0-----:R-:W-:Y:S01]  /*5a740*/  IMAD.IADD R9, R24, 0x1, -R4 ;  /* 0x0000000118097824 */ /* 0x001fe200078e0a04 */
[----:B------:R-:W-:-:S03]  /*5a750*/  I2FP.F32.S32 R8, R4 ;  /* 0x0000000400087245 */ /* 0x000fc60000201400 */
        /* <DEDUP_REMOVED lines=10> */
[----:B--2---:R-:W-:-:S05]  /*5a800*/  FSEL R3, R27, -INF , P2 ;  /* 0xff8000001b037808 */ /* 0x004fca0001000000 */
[----:B------:R0:W-:Y:S02]  /*5a810*/  STL [R1+0x468], R3 ;  /* 0x0004680301007387 */ /* 0x0001e40000100800 */
[----:B0-----:R-:W-:-:S05]  /*5a820*/  FMUL R3, R5, R23 ;  /* 0x0000001705037220 */ /* 0x001fca0000400000 */
[----:B------:R0:W-:Y:S04]  /*5a830*/  STL [R1+0x2a4], R3 ;  /* 0x0002a40301007387 */ /* 0x0001e80000100800 */
[----:B------:R1:W-:Y:S04]  /*5a840*/  STL [R1+0x2a0], R12 ;  /* 0x0002a00c01007387 */ /* 0x0003e80000100800 */
[----:B------:R-:W2:Y:S01]  /*5a850*/  LDL.LU R27, [R1+0x8] ;  /* 0x00000800011b7983 */ /* 0x000ea20000300800 */
[----:B------:R-:W-:Y:S01]  /*5a860*/  FFMA.FTZ R8, R4, R8, -0.72134751081466674805 ;  /* 0xbf38aa3b04087423 */ /* 0x000fe20000010008 */
        /* <DEDUP_REMOVED lines=10> */
[----:B------:R-:W-:-:S03]  /*5a910*/  IADD3 R8, PT, PT, R19, -0x3f3504f3, RZ ;  /* 0xc0cafb0d13087810 */ /* 0x000fc60007ffe0ff */
[----:B------:R-:W-:Y:S01]  /*5a920*/  FADD R29, R9, R4 ;  /* 0x00000004091d7221 */ /* 0x000fe20000000000 */
[----:B------:R-:W-:Y:S02]  /*5a930*/  LOP3.LUT R8, R8, 0xff800000, RZ, 0xc0, !PT ;  /* 0xff80000008087812 */ /* 0x000fe400078ec0ff */
[----:B------:R-:W-:-:S05]  /*5a940*/  @P6 MOV R4, 0x7f800000 ;  /* 0x7f80000000046802 */ /* 0x000fca0000000f00 */
[----:B------:R-:W-:Y:S01]  /*5a950*/  @P6 FFMA.FTZ R29, R24, R4, +INF ;  /* 0x7f800000181d6423 */ /* 0x000fe20000010004 */
[----:B------:R-:W-:-:S04]  /*5a960*/  IMAD.IADD R4, R19, 0x1, -R8 ;  /* 0x0000000113047824 */ /* 0x000fc800078e0a08 */
[----:B------:R-:W-:-:S04]  /*5a970*/  FADD R4, R4, -1 ;  /* 0xbf80000004047421 */ /* 0x000fc80000000000 */
[----:B------:R-:W-:-:S04]  /*5a980*/  FFMA.FTZ R9, R4, R28, -0.16845393180847167969 ;  /* 0xbe2c7f3004097423 */ /* 0x000fc8000001001c */
[----:B------:R-:W-:-:S04]  /*5a990*/  FFMA.FTZ R9, R4, R9, 0.1716887056827545166 ;  /* 0x3e2fcf2a04097423 */ /* 0x000fc80000010009 */
[----:B------:R-:W-:-:S04]  /*5a9a0*/  FFMA.FTZ R9, R4, R9, -0.17900948226451873779 ;  /* 0xbe374e4304097423 */ /* 0x000fc80000010009 */
[----:B------:R-:W-:Y:S01]  /*5a9b0*/  FFMA.FTZ R9, R4, R9, 0.20512372255325317383 ;  /* 0x3e520bf404097423 */ /* 0x000fe20000010009 */
[----:B0-----:R-:W-:-:S03]  /*5a9c0*/  FMUL R3, R5, R21 ;  /* 0x0000001505037220 */ /* 0x001fc60000400000 */
[----:B------:R-:W-:-:S04]  /*5a9d0*/  FFMA.FTZ R9, R4, R9, -0.24046532809734344482 ;  /* 0xbe763c8b04097423 */ /* 0x000fc80000010009 */
[C---:B------:R-:W-:Y:S01]  /*5a9e0*/  FFMA.FTZ R9, R4.reuse, R9, 0.28857114911079406738 ;  /* 0x3e93bf9904097423 */ /* 0x040fe20000010009 */
[C---:B-1----:R-:W-:Y:S01]  /*5a9f0*/  FMUL R12, R5.reuse, R14 ;  /* 0x0000000e050c7220 */ /* 0x042fe20000400000 */
[----:B------:R0:W-:Y:S02]  /*5aa00*/  STL [R1+0x29c], R3 ;  /* 0x00029c0301007387 */ /* 0x0001e40000100800 */
[C---:B------:R-:W-:Y:S02]  /*5aa10*/  FFMA.FTZ R9, R4.reuse, R9, -0.36067417263984680176 ;  /* 0xbeb8aa4904097423 */ /* 0x040fe40000010009 */
[----:B------:R-:W-:Y:S02]  /*5aa20*/  STL [R1+0x298], R12 ;  /* 0x0002980c01007387 */ /* 0x000fe40000100800 */
[----:B------:R-:W-:Y:S01]  /*5aa30*/  FFMA.FTZ R9, R4, R9, 0.48089820146560668945 ;  /* 0x3ef6384a04097423 */ /* 0x000fe20000010009 */
[----:B0-----:R-:W-:-:S03]  /*5aa40*/  FMUL R3, R5, R11 ;  /* 0x0000000b05037220 */ /* 0x001fc60000400000 */
[C---:B------:R-:W-:Y:S02]  /*5aa50*/  FFMA.FTZ R9, R4.reuse, R9, -0.72134751081466674805 ;  /* 0xbf38aa3b04097423 */ /* 0x040fe40000010009 */
[----:B------:R0:W-:Y:S01]  /*5aa60*/  STL [R1+0x228], R3 ;  /* 0x0002280301007387 */ /* 0x0001e20000100800 */
[----:B------:R-:W-:Y:S01]  /*5aa70*/  ISETP.GE.U32.AND P6, PT, R19, 0x7f800000, PT ;  /* 0x7f8000001300780c */ /* 0x000fe20003fc6070 */
[----:B------:R-:W-:Y:S01]  /*5aa80*/  FMUL R9, R4, R9 ;  /* 0x0000000904097220 */ /* 0x000fe20000400000 */
[C---:B------:R-:W-:Y:S01]  /*5aa90*/  FMUL R10, R5.reuse, R10 ;  /* 0x0000000a050a7220 */ /* 0x040fe20000400000 */
[----:B0-----:R-:W-:Y:S01]  /*5aaa0*/  FMUL R3, R5, R7 ;  /* 0x0000000705037220 */ /* 0x001fe20000400000 */
[----:B------:R-:W-:-:S04]  /*5aab0*/  I2FP.F32.S32 R8, R8 ;  /* 0x0000000800087245 */ /* 0x000fc80000201400 */
[----:B------:R0:W-:Y:S01]  /*5aac0*/  STL [R1+0xd90], R3 ;  /* 0x000d900301007387 */ /* 0x0001e20000100800 */
[----:B------:R-:W-:-:S03]  /*5aad0*/  FMUL R9, R4, R9 ;  /* 0x0000000904097220 */ /* 0x000fc60000400000 */
[----:B------:R1:W-:Y:S01]  /*5aae0*/  STL [R1+0x220], R10 ;  /* 0x0002200a01007387 */ /* 0x0003e20000100800 */
[----:B0-----:R-:W-:Y:S01]  /*5aaf0*/  FMUL R3, R5, R6 ;  /* 0x0000000605037220 */ /* 0x001fe20000400000 */
[----:B------:R-:W-:Y:S01]  /*5ab00*/  FSEL R6, RZ, -23, P5 ;  /* 0xc1b80000ff067808 */ /* 0x000fe20002800000 */
[----:B------:R-:W-:-:S03]  /*5ab10*/  FFMA.FTZ R11, R4, 1.4426950216293334961, R9 ;  /* 0x3fb8aa3b040b7823 */ /* 0x000fc60000010009 */
[----:B------:R2:W-:Y:S01]  /*5ab20*/  STL [R1+0x21c], R3 ;  /* 0x00021c0301007387 */ /* 0x0005e20000100800 */
[----:B-1----:R-:W-:Y:S01]  /*5ab30*/  FFMA.FTZ R10, R8, 1.1920928955078125e-07, R6 ;  /* 0x34000000080a7823 */ /* 0x002fe20000010006 */
[----:B------:R-:W-:Y:S02]  /*5ab40*/  @P6 IMAD.MOV.U32 R14, RZ, RZ, 0x7f800000 ;  /* 0x7f800000ff0e6424 */ /* 0x000fe400078e00ff */
[----:B------:R-:W4:Y:S01]  /*5ab50*/  LDL.LU R6, [R1+0x4f0] ;  /* 0x0004f00001067983 */ /* 0x000f220000300800 */
[----:B------:R-:W-:-:S03]  /*5ab60*/  FADD R28, R10, R11 ;  /* 0x0000000b0a1c7221 */ /* 0x000fc60000000000 */
[----:B------:R-:W5:Y:S04]  /*5ab70*/  LDL.LU R7, [R1+0x4f4] ;  /* 0x0004f40001077983 */ /* 0x000f680000300800 */
[----:B------:R-:W4:Y:S04]  /*5ab80*/  LDL.LU R8, [R1+0x4f8] ;  /* 0x0004f80001087983 */ /* 0x000f280000300800 */
[----:B------:R-:W5:Y:S01]  /*5ab90*/  LDL.LU R9, [R1+0x4fc] ;  /* 0x0004fc0001097983 */ /* 0x000f620000300800 */
[----:B------:R-:W-:-:S03]  /*5aba0*/  @P6 FFMA.FTZ R28, R19, R14, +INF ;  /* 0x7f800000131c6423 */ /* 0x000fc6000001000e */
[----:B------:R-:W5:Y:S04]  /*5abb0*/  LDL.LU R10, [R1+0x4e0] ;  /* 0x0004e000010a7983 */ /* 0x000f680000300800 */
[----:B------:R-:W5:Y:S01]  /*5abc0*/  LDL.LU R11, [R1+0x4e4] ;  /* 0x0004e400010b7983 */ /* 0x000f620000300800 */
[----:B---3--:R-:W-:-:S03]  /*5abd0*/  MOV R5, R16 ;  /* 0x0000001000057202 */ /* 0x008fc60000000f00 */
[----:B------:R-:W3:Y:S01]  /*5abe0*/  LDL.LU R12, [R1+0x4e8] ;  /* 0x0004e800010c7983 */ /* 0x000ee20000300800 */
[----:B------:R-:W-:-:S03]  /*5abf0*/  MOV R4, R17 ;  /* 0x0000001100047202 */ /* 0x000fc60000000f00 */
[----:B------:R-:W3:Y:S04]  /*5ac00*/  LDL.LU R13, [R1+0x4ec] ;  /* 0x0004ec00010d7983 */ /* 0x000ee80000300800 */
[----:B------:R-:W3:Y:S04]  /*5ac10*/  LDL.LU R14, [R1+0x4d0] ;  /* 0x0004d000010e7983 */ /* 0x000ee80000300800 */
[----:B------:R-:W3:Y:S04]  /*5ac20*/  LDL.LU R15, [R1+0x4dc] ;  /* 0x0004dc00010f7983 */ /* 0x000ee80000300800 */
[----:B------:R-:W3:Y:S04]  /*5ac30*/  LDL.LU R16, [R1+0x20c] ;  /* 0x00020c0001107983 */ /* 0x000ee80000300800 */
[----:B------:R-:W3:Y:S01]  /*5ac40*/  LDL.LU R17, [R1+0x208] ;  /* 0x0002080001117983 */ /* 0x000ee20000300800 */
[----:B--2---:R-:W-:-:S05]  /*5ac50*/  FSEL R3, R27, -INF , P0 ;  /* 0xff8000001b037808 */ /* 0x004fca0000000000 */
[----:B------:R0:W-:Y:S04]  /*5ac60*/  STL [R1+0x45c], R3 ;  /* 0x00045c0301007387 */ /* 0x0001e80000100800 */
[----:B------:R-:W2:Y:S04]  /*5ac70*/  LDL.LU R18, [R1+0x4d8] ;  /* 0x0004d80001127983 */ /* 0x000ea80000300800 */
[----:B------:R-:W2:Y:S04]  /*5ac80*/  LDL.LU R21, [R1+0x4d4] ;  /* 0x0004d40001157983 */ /* 0x000ea80000300800 */
[----:B------:R-:W2:Y:S04]  /*5ac90*/  LDL.LU R22, [R1+0x200] ;  /* 0x0002000001167983 */ /* 0x000ea80000300800 */
[----:B------:R-:W2:Y:S01]  /*5aca0*/  LDL.LU R23, [R1+0x204] ;  /* 0x0002040001177983 */ /* 0x000ea20000300800 */
[----:B------:R-:W-:-:S02]  /*5acb0*/  FSETP.GT.AND P5, PT, |R4|, 8.50705917302346158658e+37, PT ;  /* 0x7e8000000400780b */ /* 0x000fc40003fa4200 */
[C---:B------:R-:W-:Y:S01]  /*5acc0*/  FSETP.GEU.AND P6, PT, |R4|.reuse, 1.175494350822287508e-38, PT ;  /* 0x008000000400780b */ /* 0x040fe20003fce200 */
[C---:B------:R-:W-:Y:S01]  /*5acd0*/  FMUL R20, R4.reuse, 8388608 ;  /* 0x4b00000004147820 */ /* 0x040fe20000400000 */
[----:B------:R-:W-:-:S04]  /*5ace0*/  FSETP.GEU.AND P0, PT, R4, 1.175494350822287508e-38, PT ;  /* 0x008000000400780b */ /* 0x000fc80003f0e000 */
[----:B------:R-:W-:-:S05]  /*5acf0*/  FSEL R20, R20, R4, !P0 ;  /* 0x0000000414147208 */ /* 0x000fca0004000000 */
[----:B------:R-:W-:-:S04]  /*5ad00*/  @P5 FMUL R4, R4, 0.25 ;  /* 0x3e80000004045820 */ /* 0x000fc80000400000 */
[----:B------:R-:W-:-:S04]  /*5ad10*/  @!P6 FMUL R4, R4, 16777216 ;  /* 0x4b8000000404e820 */ /* 0x000fc80000400000 */
[----:B------:R-:W0:Y:S01]  /*5ad20*/  MUFU.RCP R25, R4 ;  /* 0x0000000400197308 */ /* 0x000e220000001000 */
[----:B------:R-:W-:Y:S01]  /*5ad30*/  FSETP.NEU.AND P2, PT, R24, RZ, PT ;  /* 0x000000ff1800720b */ /* 0x000fe20003f4d000 */
[----:B------:R-:W-:Y:S01]  /*5ad40*/  FMUL R24, R5, 8388608 ;  /* 0x4b00000005187820 */ /* 0x000fe20000400000 */
[----:B----4-:R-:W-:Y:S01]  /*5ad50*/  @P5 FMUL R8, R8, 0.25 ;  /* 0x3e80000008085820 */ /* 0x010fe20000400000 */
[----:B-----5:R-:W-:-:S03]  /*5ad60*/  @P5 FMUL R9, R9, 0.25 ;  /* 0x3e80000009095820 */ /* 0x020fc60000400000 */
[----:B------:R-:W-:Y:S01]  /*5ad70*/  @!P6 FMUL R8, R8, 16777216 ;  /* 0x4b8000000808e820 */ /* 0x000fe20000400000 */
[----:B------:R-:W-:Y:S01]  /*5ad80*/  @!P6 FMUL R9, R9, 16777216 ;  /* 0x4b8000000909e820 */ /* 0x000fe20000400000 */
[----:B---3--:R-:W-:Y:S01]  /*5ad90*/  @P5 FMUL R12, R12, 0.25 ;  /* 0x3e8000000c0c5820 */ /* 0x008fe20000400000 */
[----:B------:R-:W-:-:S03]  /*5ada0*/  @P5 FMUL R13, R13, 0.25 ;  /* 0x3e8000000d0d5820 */ /* 0x000fc60000400000 */
[----:B------:R-:W-:Y:S01]  /*5adb0*/  @!P6 FMUL R12, R12, 16777216 ;  /* 0x4b8000000c0ce820 */ /* 0x000fe20000400000 */
[----:B------:R-:W-:Y:S01]  /*5adc0*/  @P5 FMUL R15, R15, 0.25 ;  /* 0x3e8000000f0f5820 */ /* 0x000fe20000400000 */
[----:B------:R-:W-:Y:S01]  /*5add0*/  @P5 FMUL R16, R16, 0.25 ;  /* 0x3e80000010105820 */ /* 0x000fe20000400000 */
[----:B------:R-:W-:-:S03]  /*5ade0*/  @P5 FMUL R17, R17, 0.25 ;  /* 0x3e80000011115820 */ /* 0x000fc60000400000 */
[----:B------:R-:W-:Y:S01]  /*5adf0*/  @!P6 FMUL R16, R16, 16777216 ;  /* 0x4b8000001010e820 */ /* 0x000fe20000400000 */
[----:B------:R-:W-:Y:S01]  /*5ae00*/  @!P6 FMUL R15, R15, 16777216 ;  /* 0x4b8000000f0fe820 */ /* 0x000fe20000400000 */
[----:B------:R-:W-:Y:S01]  /*5ae10*/  @!P6 FMUL R13, R13, 16777216 ;  /* 0x4b8000000d0de820 */ /* 0x000fe20000400000 */
[----:B------:R-:W-:-:S04]  /*5ae20*/  @!P6 FMUL R17, R17, 16777216 ;  /* 0x4b8000001111e820 */ /* 0x000fc80000400000 */
[C---:B0-----:R-:W-:Y:S01]  /*5ae30*/  FMUL R3, R25.reuse, R17 ;  /* 0x0000001119037220 */ /* 0x041fe20000400000 */
[----:B------:R-:W-:Y:S01]  /*5ae40*/  FMUL R12, R25, R12 ;  /* 0x0000000c190c7220 */ /* 0x000fe20000400000 */
[----:B--2---:R-:W-:Y:S01]  /*5ae50*/  @P5 FMUL R18, R18, 0.25 ;  /* 0x3e80000012125820 */ /* 0x004fe20000400000 */
[----:B------:R-:W-:-:S03]  /*5ae60*/  FSETP.GT.AND P5, PT, |R5|, 8.50705917302346158658e+37, PT ;  /* 0x7e8000000500780b */ /* 0x000fc60003fa4200 */
        /* <DEDUP_REMOVED lines=16> */
[C---:B------:R-:W-:Y:S01]  /*5af70*/  FMUL R16, R25.reuse, R15 ;  /* 0x0000000f19107220 */ /* 0x040fe20000400000 */
[----:B------:R-:W-:-:S03]  /*5af80*/  FMUL R15, R25, R18 ;  /* 0x00000012190f7220 */ /* 0x000fc60000400000 */
[----:B------:R-:W-:Y:S04]  /*5af90*/  STL [R1+0x284], R19 ;  /* 0x0002841301007387 */ /* 0x000fe80000100800 */
[----:B------:R0:W-:Y:S04]  /*5afa0*/  STL [R1+0x280], R3 ;  /* 0x0002800301007387 */ /* 0x0001e80000100800 */
[----:B------:R1:W-:Y:S01]  /*5afb0*/  STL [R1+0x27c], R16 ;  /* 0x00027c1001007387 */ /* 0x0003e20000100800 */
[----:B0-----:R-:W-:-:S03]  /*5afc0*/  FMUL R3, R25, R13 ;  /* 0x0000000d19037220 */ /* 0x001fc60000400000 */
[----:B------:R-:W-:Y:S04]  /*5afd0*/  STL [R1+0x278], R15 ;  /* 0x0002780f01007387 */ /* 0x000fe80000100800 */
[----:B------:R0:W-:Y:S04]  /*5afe0*/  STL [R1+0x204], R3 ;  /* 0x0002040301007387 */ /* 0x0001e80000100800 */
[----:B------:R-:W-:Y:S04]  /*5aff0*/  STL [R1+0x200], R12 ;  /* 0x0002000c01007387 */ /* 0x000fe80000100800 */
[----:B-1----:R-:W2:Y:S01]  /*5b000*/  LDL.LU.64 R16, [R1+0x2e8] ;  /* 0x0002e80001107983 */ /* 0x002ea20000300a00 */
[----:B------:R-:W-:Y:S01]  /*5b010*/  IADD3 R4, PT, PT, R24, -0x3f3504f3, RZ ;  /* 0xc0cafb0d18047810 */ /* 0x000fe20007ffe0ff */
[----:B------:R-:W-:-:S03]  /*5b020*/  FMUL R9, R25, R9 ;  /* 0x0000000919097220 */ /* 0x000fc60000400000 */
[----:B------:R-:W-:Y:S01]  /*5b030*/  LOP3.LUT R4, R4, 0xff800000, RZ, 0xc0, !PT ;  /* 0xff80000004047812 */ /* 0x000fe200078ec0ff */
[----:B0-----:R-:W-:Y:S01]  /*5b040*/  FMUL R3, R25, R8 ;  /* 0x0000000819037220 */ /* 0x001fe20000400000 */
[----:B------:R0:W-:Y:S02]  /*5b050*/  STL [R1+0x1fc], R9 ;  /* 0x0001fc0901007387 */ /* 0x0001e40000100800 */
[-C--:B------:R-:W-:Y:S02]  /*5b060*/  I2FP.F32.S32 R8, R4.reuse ;  /* 0x0000000400087245 */ /* 0x080fe40000201400 */
[----:B------:R1:W-:Y:S01]  /*5b070*/  STL [R1+0x1f8], R3 ;  /* 0x0001f80301007387 */ /* 0x0003e20000100800 */
[----:B0-----:R-:W-:Y:S01]  /*5b080*/  IADD3 R9, PT, PT, R24, -R4, RZ ;  /* 0x8000000418097210 */ /* 0x001fe20007ffe0ff */
[----:B-1----:R-:W-:-:S04]  /*5b090*/  IMAD.MOV.U32 R3, RZ, RZ, 0x3dc6b27f ;  /* 0x3dc6b27fff037424 */ /* 0x002fc800078e00ff */
[----:B------:R-:W-:Y:S01]  /*5b0a0*/  FADD R4, R9, -1 ;  /* 0xbf80000009047421 */ /* 0x000fe20000000000 */
[----:B------:R-:W-:-:S03]  /*5b0b0*/  FFMA.FTZ R9, R8, 1.1920928955078125e-07, R26 ;  /* 0x3400000008097823 */ /* 0x000fc6000001001a */
        /* <DEDUP_REMOVED lines=29> */
[C---:B------:R-:W-:Y:S01]  /*5b290*/  FFMA.FTZ R9, R4.reuse, R3, -0.16845393180847167969 ;  /* 0xbe2c7f3004097423 */ /* 0x040fe20000010003 */
[----:B------:R-:W0:Y:S03]  /*5b2a0*/  MUFU.RCP R5, R5 ;  /* 0x0000000500057308 */ /* 0x000e260000001000 */
[----:B------:R-:W-:-:S04]  /*5b2b0*/  FFMA.FTZ R9, R4, R9, 0.1716887056827545166 ;  /* 0x3e2fcf2a04097423 */ /* 0x000fc80000010009 */
[----:B------:R-:W-:-:S04]  /*5b2c0*/  FFMA.FTZ R9, R4, R9, -0.17900948226451873779 ;  /* 0xbe374e4304097423 */ /* 0x000fc80000010009 */
[----:B------:R-:W-:Y:S01]  /*5b2d0*/  FFMA.FTZ R9, R4, R9, 0.20512372255325317383 ;  /* 0x3e520bf404097423 */ /* 0x000fe20000010009 */
[----:B------:R-:W-:-:S03]  /*5b2e0*/  FSEL R2, R2, -INF , P3 ;  /* 0xff80000002027808 */ /* 0x000fc60001800000 */
[----:B------:R-:W-:-:S04]  /*5b2f0*/  FFMA.FTZ R9, R4, R9, -0.24046532809734344482 ;  /* 0xbe763c8b04097423 */ /* 0x000fc80000010009 */
[C---:B------:R-:W-:Y:S01]  /*5b300*/  FFMA.FTZ R9, R4.reuse, R9, 0.28857114911079406738 ;  /* 0x3e93bf9904097423 */ /* 0x040fe20000010009 */
[----:B------:R1:W-:Y:S01]  /*5b310*/  STL [R1+0x458], R2 ;  /* 0x0004580201007387 */ /* 0x0003e20000100800 */
[C---:B0-----:R-:W-:Y:S02]  /*5b320*/  FMUL R12, R5.reuse, R23 ;  /* 0x00000017050c7220 */ /* 0x041fe40000400000 */
[C---:B------:R-:W-:Y:S01]  /*5b330*/  FFMA.FTZ R9, R4.reuse, R9, -0.36067417263984680176 ;  /* 0xbeb8aa4904097423 */ /* 0x040fe20000010009 */
[C---:B------:R-:W-:Y:S02]  /*5b340*/  FMUL R13, R5.reuse, R21 ;  /* 0x00000015050d7220 */ /* 0x040fe40000400000 */
[----:B------:R0:W-:Y:S01]  /*5b350*/  STL [R1+0x264], R12 ;  /* 0x0002640c01007387 */ /* 0x0001e20000100800 */
[----:B------:R-:W-:Y:S01]  /*5b360*/  FFMA.FTZ R9, R4, R9, 0.48089820146560668945 ;  /* 0x3ef6384a04097423 */ /* 0x000fe20000010009 */
[----:B-1----:R-:W-:-:S03]  /*5b370*/  FMUL R2, R5, R22 ;  /* 0x0000001605027220 */ /* 0x002fc60000400000 */
[----:B------:R-:W-:Y:S02]  /*5b380*/  FFMA.FTZ R9, R4, R9, -0.72134751081466674805 ;  /* 0xbf38aa3b04097423 */ /* 0x000fe40000010009 */
[----:B------:R1:W-:Y:S01]  /*5b390*/  STL [R1+0x260], R2 ;  /* 0x0002600201007387 */ /* 0x0003e20000100800 */
[C---:B0-----:R-:W-:Y:S01]  /*5b3a0*/  FMUL R12, R5.reuse, R14 ;  /* 0x0000000e050c7220 */ /* 0x041fe20000400000 */
[----:B------:R-:W-:Y:S02]  /*5b3b0*/  ISETP.GE.U32.AND P6, PT, R20, 0x7f800000, PT ;  /* 0x7f8000001400780c */ /* 0x000fe40003fc6070 */
[----:B------:R-:W-:Y:S01]  /*5b3c0*/  STL [R1+0x25c], R13 ;  /* 0x00025c0d01007387 */ /* 0x000fe20000100800 */
[----:B------:R-:W-:Y:S01]  /*5b3d0*/  FMUL R9, R4, R9 ;  /* 0x0000000904097220 */ /* 0x000fe20000400000 */
[C---:B-1----:R-:W-:Y:S02]  /*5b3e0*/  FMUL R2, R5.reuse, R11 ;  /* 0x0000000b05027220 */ /* 0x042fe40000400000 */
[----:B------:R-:W-:Y:S01]  /*5b3f0*/  STL [R1+0x258], R12 ;  /* 0x0002580c01007387 */ /* 0x000fe20000100800 */
[C---:B------:R-:W-:Y:S01]  /*5b400*/  FMUL R10, R5.reuse, R10 ;  /* 0x0000000a050a7220 */ /* 0x040fe20000400000 */
[----:B------:R-:W-:-:S02]  /*5b410*/  FMUL R7, R5, R7 ;  /* 0x0000000705077220 */ /* 0x000fc40000400000 */
[----:B------:R0:W-:Y:S01]  /*5b420*/  STL [R1+0x1e4], R2 ;  /* 0x0001e40201007387 */ /* 0x0001e20000100800 */
[----:B------:R-:W-:Y:S01]  /*5b430*/  I2FP.F32.S32 R8, R8 ;  /* 0x0000000800087245 */ /* 0x000fe20000201400 */
[C---:B------:R-:W-:Y:S02]  /*5b440*/  FMUL R9, R4.reuse, R9 ;  /* 0x0000000904097220 */ /* 0x040fe40000400000 */
[----:B------:R1:W-:Y:S01]  /*5b450*/  STL [R1+0x1e0], R10 ;  /* 0x0001e00a01007387 */ /* 0x0003e20000100800 */
[----:B0-----:R-:W-:Y:S01]  /*5b460*/  FMUL R2, R5, R6 ;  /* 0x0000000605027220 */ /* 0x001fe20000400000 */
[----:B------:R-:W-:Y:S02]  /*5b470*/  FSEL R6, RZ, -23, P0 ;  /* 0xc1b80000ff067808 */ /* 0x000fe40000000000 */
[----:B------:R0:W-:Y:S01]  /*5b480*/  STL [R1+0x1dc], R7 ;  /* 0x0001dc0701007387 */ /* 0x0001e20000100800 */
[----:B------:R-:W-:Y:S02]  /*5b490*/  FFMA.FTZ R11, R4, 1.4426950216293334961, R9 ;  /* 0x3fb8aa3b040b7823 */ /* 0x000fe40000010009 */
[----:B-1----:R-:W-:Y:S01]  /*5b4a0*/  FFMA.FTZ R10, R8, 1.1920928955078125e-07, R6 ;  /* 0x34000000080a7823 */ /* 0x002fe20000010006 */
[----:B------:R1:W-:Y:S01]  /*5b4b0*/  STL [R1+0x1d8], R2 ;  /* 0x0001d80201007387 */ /* 0x0003e20000100800 */
[----:B------:R-:W-:-:S03]  /*5b4c0*/  @P6 IMAD.MOV.U32 R14, RZ, RZ, 0x7f800000 ;  /* 0x7f800000ff0e6424 */ /* 0x000fc600078e00ff */
[----:B------:R-:W3:Y:S04]  /*5b4d0*/  LDL.LU R6, [R1+0x510] ;  /* 0x0005100001067983 */ /* 0x000ee80000300800 */
[----:B0-----:R-:W4:Y:S01]  /*5b4e0*/  LDL.LU R7, [R1+0x514] ;  /* 0x0005140001077983 */ /* 0x001f220000300800 */
[----:B-1----:R-:W-:-:S03]  /*5b4f0*/  FADD R2, R10, R11 ;  /* 0x0000000b0a027221 */ /* 0x002fc60000000000 */
        /* <DEDUP_REMOVED lines=10> */
[----:B--2---:R-:W-:-:S02]  /*5b5a0*/  MOV R5, R16 ;  /* 0x0000001000057202 */ /* 0x004fc40000000f00 */
[----:B------:R-:W-:Y:S01]  /*5b5b0*/  MOV R4, R17 ;  /* 0x0000001100047202 */ /* 0x000fe20000000f00 */
        /* <DEDUP_REMOVED lines=51> */
[C---:B------:R-:W-:Y:S01]  /*5b8f0*/  FMUL R16, R25.reuse, R15 ;  /* 0x0000000f19107220 */ /* 0x040fe20000400000 */
[----:B------:R-:W-:-:S02]  /*5b900*/  FMUL R15, R25, R18 ;  /* 0x00000012190f7220 */ /* 0x000fc40000400000 */
        /* <DEDUP_REMOVED lines=10> */
[----:B------:R-:W-:Y:S02]  /*5b9b0*/  LOP3.LUT R4, R4, 0xff800000, RZ, 0xc0, !PT ;  /* 0xff80000004047812 */ /* 0x000fe400078ec0ff */
[----:B------:R1:W-:Y:S01]  /*5b9c0*/  STL [R1+0xfc], R9 ;  /* 0x0000fc0901007387 */ /* 0x0003e20000100800 */
[----:B0-----:R-:W-:Y:S01]  /*5b9d0*/  FMUL R0, R25, R8 ;  /* 0x0000000819007220 */ /* 0x001fe20000400000 */
[-C--:B------:R-:W-:Y:S02]  /*5b9e0*/  I2FP.F32.S32 R8, R4.reuse ;  /* 0x0000000400087245 */ /* 0x080fe40000201400 */
[----:B-1----:R-:W-:-:S05]  /*5b9f0*/  IADD3 R9, PT, PT, R24, -R4, RZ ;  /* 0x8000000418097210 */ /* 0x002fca0007ffe0ff */
        /* <DEDUP_REMOVED lines=25> */
[----:B------:R-:W-:-:S03]  /*5bb90*/  VIADD R8, R19, 0xc0cafb0d ;  /* 0xc0cafb0d13087836 */ /* 0x000fc60000000000 */
[----:B0-----:R-:W-:Y:S02]  /*5bba0*/  FADD R0, R9, R4 ;  /* 0x0000000409007221 */ /* 0x001fe40000000000 */
[----:B------:R-:W-:Y:S02]  /*5bbb0*/  @P6 MOV R4, 0x7f800000 ;  /* 0x7f80000000046802 */ /* 0x000fe40000000f00 */
[----:B------:R-:W-:-:S03]  /*5bbc0*/  LOP3.LUT R8, R8, 0xff800000, RZ, 0xc0, !PT ;  /* 0xff80000008087812 */ /* 0x000fc600078ec0ff */
[----:B------:R-:W-:Y:S01]  /*5bbd0*/  @P6 FFMA.FTZ R0, R24, R4, +INF ;  /* 0x7f80000018006423 */ /* 0x000fe20000010004 */
[----:B------:R-:W-:-:S05]  /*5bbe0*/  IADD3 R4, PT, PT, R19, -R8, RZ ;  /* 0x8000000813047210 */ /* 0x000fca0007ffe0ff */
[----:B------:R-:W-:-:S04]  /*5bbf0*/  FADD R4, R4, -1 ;  /* 0xbf80000004047421 */ /* 0x000fc80000000000 */
[----:B------:R-:W-:-:S04]  /*5bc00*/  FFMA.FTZ R9, R4, R3, -0.16845393180847167969 ;  /* 0xbe2c7f3004097423 */ /* 0x000fc80000010003 */
[C---:B------:R-:W-:Y:S01]  /*5bc10*/  FFMA.FTZ R9, R4.reuse, R9, 0.1716887056827545166 ;  /* 0x3e2fcf2a04097423 */ /* 0x040fe20000010009 */
[----:B------:R-:W0:Y:S03]  /*5bc20*/  MUFU.RCP R5, R5 ;  /* 0x0000000500057308 */ /* 0x000e260000001000 */
[----:B------:R-:W-:-:S04]  /*5bc30*/  FFMA.FTZ R9, R4, R9, -0.17900948226451873779 ;  /* 0xbe374e4304097423 */ /* 0x000fc80000010009 */
[----:B------:R-:W-:-:S04]  /*5bc40*/  FFMA.FTZ R9, R4, R9, 0.20512372255325317383 ;  /* 0x3e520bf404097423 */ /* 0x000fc80000010009 */
[----:B------:R-:W-:Y:S01]  /*5bc50*/  FFMA.FTZ R9, R4, R9, -0.24046532809734344482 ;  /* 0xbe763c8b04097423 */ /* 0x000fe20000010009 */
[----:B------:R-:W-:-:S03]  /*5bc60*/  FSEL R12, R29, -INF , P2 ;  /* 0xff8000001d0c7808 */ /* 0x000fc60001000000 */
[----:B------:R-:W-:-:S04]  /*5bc70*/  FFMA.FTZ R9, R4, R9, 0.28857114911079406738 ;  /* 0x3e93bf9904097423 */ /* 0x000fc80000010009 */
[C---:B------:R-:W-:Y:S01]  /*5bc80*/  FFMA.FTZ R9, R4.reuse, R9, -0.36067417263984680176 ;  /* 0xbeb8aa4904097423 */ /* 0x040fe20000010009 */
[----:B------:R1:W-:Y:S01]  /*5bc90*/  STL [R1+0x450], R12 ;  /* 0x0004500c01007387 */ /* 0x0003e20000100800 */
[----:B0-----:R-:W-:Y:S02]  /*5bca0*/  FMUL R13, R5, R23 ;  /* 0x00000017050d7220 */ /* 0x001fe40000400000 */
[C---:B------:R-:W-:Y:S01]  /*5bcb0*/  FFMA.FTZ R9, R4.reuse, R9, 0.48089820146560668945 ;  /* 0x3ef6384a04097423 */ /* 0x040fe20000010009 */
[----:B------:R-:W-:Y:S02]  /*5bcc0*/  ISETP.GE.U32.AND P6, PT, R19, 0x7f800000, PT ;  /* 0x7f8000001300780c */ /* 0x000fe40003fc6070 */
[----:B------:R0:W-:Y:S01]  /*5bcd0*/  STL [R1+0x218], R13 ;  /* 0x0002180d01007387 */ /* 0x0001e20000100800 */
[----:B------:R-:W-:Y:S01]  /*5bce0*/  FFMA.FTZ R9, R4, R9, -0.72134751081466674805 ;  /* 0xbf38aa3b04097423 */ /* 0x000fe20000010009 */
[----:B-1----:R-:W-:-:S03]  /*5bcf0*/  FMUL R12, R5, R22 ;  /* 0x00000016050c7220 */ /* 0x002fc60000400000 */
[C---:B------:R-:W-:Y:S01]  /*5bd00*/  FMUL R9, R4.reuse, R9 ;  /* 0x0000000904097220 */ /* 0x040fe20000400000 */
[C---:B------:R-:W-:Y:S01]  /*5bd10*/  FMUL R11, R5.reuse, R11 ;  /* 0x0000000b050b7220 */ /* 0x040fe20000400000 */
[C---:B------:R-:W-:Y:S01]  /*5bd20*/  FMUL R10, R5.reuse, R10 ;  /* 0x0000000a050a7220 */ /* 0x040fe20000400000 */
[----:B------:R1:W-:Y:S01]  /*5bd30*/  STL [R1+0x214], R12 ;  /* 0x0002140c01007387 */ /* 0x0003e20000100800 */
[C---:B0-----:R-:W-:Y:S01]  /*5bd40*/  FMUL R13, R5.reuse, R21 ;  /* 0x00000015050d7220 */ /* 0x041fe20000400000 */
[C---:B------:R-:W-:Y:S01]  /*5bd50*/  FMUL R7, R5.reuse, R7 ;  /* 0x0000000705077220 */ /* 0x040fe20000400000 */
[----:B------:R-:W-:Y:S01]  /*5bd60*/  I2FP.F32.S32 R8, R8 ;  /* 0x0000000800087245 */ /* 0x000fe20000201400 */
[----:B------:R-:W-:Y:S02]  /*5bd70*/  FMUL R9, R4, R9 ;  /* 0x0000000904097220 */ /* 0x000fe40000400000 */
[----:B------:R-:W-:Y:S01]  /*5bd80*/  STL [R1+0x210], R13 ;  /* 0x0002100d01007387 */ /* 0x000fe20000100800 */
[C---:B-1----:R-:W-:Y:S01]  /*5bd90*/  FMUL R12, R5.reuse, R14 ;  /* 0x0000000e050c7220 */ /* 0x042fe20000400000 */
[----:B------:R-:W-:Y:S01]  /*5bda0*/  FMUL R5, R5, R6 ;  /* 0x0000000605057220 */ /* 0x000fe20000400000 */
[----:B------:R-:W-:-:S03]  /*5bdb0*/  FSEL R6, RZ, -23, P4 ;  /* 0xc1b80000ff067808 */ /* 0x000fc60002000000 */
[----:B------:R-:W-:Y:S04]  /*5bdc0*/  STL [R1+0x20c], R12 ;  /* 0x00020c0c01007387 */ /* 0x000fe80000100800 */
[----:B------:R0:W-:Y:S04]  /*5bdd0*/  STL [R1+0xf4], R11 ;  /* 0x0000f40b01007387 */ /* 0x0001e80000100800 */
[----:B------:R1:W-:Y:S04]  /*5bde0*/  STL [R1+0xec], R10 ;  /* 0x0000ec0a01007387 */ /* 0x0003e80000100800 */
[----:B------:R3:W-:Y:S01]  /*5bdf0*/  STL [R1+0xf0], R7 ;  /* 0x0000f00701007387 */ /* 0x0007e20000100800 */
[----:B0-----:R-:W-:-:S03]  /*5be00*/  FFMA.FTZ R11, R4, 1.4426950216293334961, R9 ;  /* 0x3fb8aa3b040b7823 */ /* 0x001fc60000010009 */
[----:B------:R2:W-:Y:S01]  /*5be10*/  STL [R1+0xe8], R5 ;  /* 0x0000e80501007387 */ /* 0x0005e20000100800 */
[----:B-1----:R-:W-:-:S03]  /*5be20*/  FFMA.FTZ R10, R8, 1.1920928955078125e-07, R6 ;  /* 0x34000000080a7823 */ /* 0x002fc60000010006 */
[----:B------:R-:W4:Y:S01]  /*5be30*/  LDL.LU R6, [R1+0x3f0] ;  /* 0x0003f00001067983 */ /* 0x000f220000300800 */
[----:B------:R-:W-:Y:S01]  /*5be40*/  @P6 MOV R14, 0x7f800000 ;  /* 0x7f800000000e6802 */ /* 0x000fe20000000f00 */
[----:B------:R-:W-:Y:S02]  /*5be50*/  FADD R29, R10, R11 ;  /* 0x0000000b0a1d7221 */ /* 0x000fe40000000000 */
[----:B---3--:R-:W3:Y:S04]  /*5be60*/  LDL.LU R7, [R1+0x3f4] ;  /* 0x0003f40001077983 */ /* 0x008ee80000300800 */
        /* <DEDUP_REMOVED lines=10> */
[----:B--2---:R-:W-:Y:S01]  /*5bf10*/  IMAD.MOV.U32 R5, RZ, RZ, R16 ;  /* 0x000000ffff057224 */ /* 0x004fe200078e0010 */
[----:B------:R-:W-:-:S02]  /*5bf20*/  MOV R4, R17 ;  /* 0x0000001100047202 */ /* 0x000fc40000000f00 */
[----:B------:R-:W2:Y:S04]  /*5bf30*/  LDL.LU R16, [R1+0x38c] ;  /* 0x00038c0001107983 */ /* 0x000ea80000300800 */
[----:B------:R-:W2:Y:S04]  /*5bf40*/  LDL.LU R17, [R1+0x388] ;  /* 0x0003880001117983 */ /* 0x000ea80000300800 */
[----:B------:R0:W-:Y:S04]  /*5bf50*/  STL [R1+0x38c], R18 ;  /* 0x00038c1201007387 */ /* 0x0001e80000100800 */
[----:B0-----:R-:W2:Y:S04]  /*5bf60*/  LDL.LU R18, [R1+0x3d8] ;  /* 0x0003d80001127983 */ /* 0x001ea80000300800 */
        /* <DEDUP_REMOVED lines=23> */
[C---:B0-----:R-:W-:Y:S01]  /*5c0e0*/  FMUL R13, R25.reuse, R13 ;  /* 0x0000000d190d7220 */ /* 0x041fe20000400000 */
[----:B------:R-:W-:Y:S01]  /*5c0f0*/  FMUL R12, R25, R12 ;  /* 0x0000000c190c7220 */ /* 0x000fe20000400000 */
[----:B--2---:R-:W-:Y:S01]  /*5c100*/  @P4 FMUL R16, R16, 0.25 ;  /* 0x3e80000010104820 */ /* 0x004fe20000400000 */
[----:B------:R-:W-:-:S03]  /*5c110*/  @P4 FMUL R17, R17, 0.25 ;  /* 0x3e80000011114820 */ /* 0x000fc60000400000 */
[----:B------:R-:W-:Y:S01]  /*5c120*/  @!P6 FMUL R16, R16, 16777216 ;  /* 0x4b8000001010e820 */ /* 0x000fe20000400000 */
[----:B------:R-:W-:Y:S01]  /*5c130*/  @!P6 FMUL R17, R17, 16777216 ;  /* 0x4b8000001111e820 */ /* 0x000fe20000400000 */
[----:B------:R-:W-:Y:S01]  /*5c140*/  @P4 FMUL R18, R18, 0.25 ;  /* 0x3e80000012124820 */ /* 0x000fe20000400000 */
        /* <DEDUP_REMOVED lines=18> */
[C---:B------:R-:W-:Y:S01]  /*5c270*/  FMUL R16, R25.reuse, R15 ;  /* 0x0000000f19107220 */ /* 0x040fe20000400000 */
[----:B------:R-:W-:-:S02]  /*5c280*/  FMUL R15, R25, R18 ;  /* 0x00000012190f7220 */ /* 0x000fc40000400000 */
[----:B------:R-:W-:Y:S04]  /*5c290*/  STL [R1+0x1f4], R19 ;  /* 0x0001f41301007387 */ /* 0x000fe80000100800 */
[----:B------:R-:W-:Y:S04]  /*5c2a0*/  STL [R1+0x1f0], R17 ;  /* 0x0001f01101007387 */ /* 0x000fe80000100800 */
[----:B------:R0:W-:Y:S04]  /*5c2b0*/  STL [R1+0x1ec], R16 ;  /* 0x0001ec1001007387 */ /* 0x0001e80000100800 */
[----:B------:R-:W-:Y:S04]  /*5c2c0*/  STL [R1+0x1e8], R15 ;  /* 0x0001e80f01007387 */ /* 0x000fe80000100800 */
[----:B------:R-:W-:Y:S04]  /*5c2d0*/  STL [R1+0xe4], R13 ;  /* 0x0000e40d01007387 */ /* 0x000fe80000100800 */
[----:B------:R-:W-:Y:S04]  /*5c2e0*/  STL [R1+0xdc], R12 ;  /* 0x0000dc0c01007387 */ /* 0x000fe80000100800 */
[----:B0-----:R-:W2:Y:S01]  /*5c2f0*/  LDL.LU.64 R16, [R1+0x670] ;  /* 0x0006700001107983 */ /* 0x001ea20000300a00 */
[----:B------:R-:W-:-:S02]  /*5c300*/  VIADD R4, R24, 0xc0cafb0d ;  /* 0xc0cafb0d18047836 */ /* 0x000fc40000000000 */
[C---:B------:R-:W-:Y:S01]  /*5c310*/  FMUL R9, R25.reuse, R9 ;  /* 0x0000000919097220 */ /* 0x040fe20000400000 */
[----:B------:R-:W-:Y:S02]  /*5c320*/  FMUL R8, R25, R8 ;  /* 0x0000000819087220 */ /* 0x000fe40000400000 */
[----:B------:R-:W-:Y:S02]  /*5c330*/  LOP3.LUT R4, R4, 0xff800000, RZ, 0xc0, !PT ;  /* 0xff80000004047812 */ /* 0x000fe400078ec0ff */
[----:B------:R0:W-:Y:S04]  /*5c340*/  STL [R1+0xe0], R9 ;  /* 0x0000e00901007387 */ /* 0x0001e80000100800 */
[----:B------:R1:W-:Y:S01]  /*5c350*/  STL [R1+0xd8], R8 ;  /* 0x0000d80801007387 */ /* 0x0003e20000100800 */
[----:B0-----:R-:W-:-:S02]  /*5c360*/  IADD3 R9, PT, PT, R24, -R4, RZ ;  /* 0x8000000418097210 */ /* 0x001fc40007ffe0ff */
[----:B-1----:R-:W-:-:S03]  /*5c370*/  I2FP.F32.S32 R8, R4 ;  /* 0x0000000400087245 */ /* 0x002fc60000201400 */
        /* <DEDUP_REMOVED lines=26> */
[----:B------:R-:W-:Y:S01]  /*5c520*/  LOP3.LUT R8, R8, 0xff800000, RZ, 0xc0, !PT ;  /* 0xff80000008087812 */ /* 0x000fe200078ec0ff */
[----:B------:R-:W-:-:S04]  /*5c530*/  @P6 IMAD.MOV.U32 R4, RZ, RZ, 0x7f800000 ;  /* 0x7f800000ff046424 */ /* 0x000fc800078e00ff */
        /* <DEDUP_REMOVED lines=13> */
[C---:B0-----:R-:W-:Y:S02]  /*5c610*/  FMUL R13, R5.reuse, R23 ;  /* 0x00000017050d7220 */ /* 0x041fe40000400000 */
[----:B------:R-:W-:Y:S01]  /*5c620*/  FFMA.FTZ R9, R4, R9, 0.48089820146560668945 ;  /* 0x3ef6384a04097423 */ /* 0x000fe20000010009 */
        /* <DEDUP_REMOVED lines=37> */
[----:B------:R-:W-:-:S02]  /*5c880*/  FSETP.NEU.AND P3, PT, R24, RZ, PT ;  /* 0x000000ff1800720b */ /* 0x000fc40003f6d000 */
[----:B--2---:R-:W-:Y:S01]  /*5c890*/  MOV R5, R16 ;  /* 0x0000001000057202 */ /* 0x004fe20000000f00 */
[----:B------:R-:W-:Y:S01]  /*5c8a0*/  IMAD.MOV.U32 R4, RZ, RZ, R17 ;  /* 0x000000ffff047224 */ /* 0x000fe200078e0011 */
        /* <DEDUP_REMOVED lines=65> */
[----:B------:R-:W-:Y:S01]  /*5ccc0*/  I2FP.F32.S32 R8, R4 ;  /* 0x0000000400087245 */ /* 0x000fe20000201400 */
[----:B-1----:R-:W-:-:S04]  /*5ccd0*/  IMAD.IADD R9, R23, 0x1, -R4 ;  /* 0x0000000117097824 */ /* 0x002fc800078e0a04 */
        /* <DEDUP_REMOVED lines=11> */
[----:B------:R-:W-:Y:S01]  /*5cd90*/  @!P6 FMUL R24, R24, 16777216 ;  /* 0x4b8000001818e820 */ /* 0x000fe20000400000 */
[----:B------:R-:W-:Y:S02]  /*5cda0*/  @!P6 FMUL R22, R22, 16777216 ;  /* 0x4b8000001616e820 */ /* 0x000fe40000400000 */
[----:B------:R-:W-:Y:S01]  /*5cdb0*/  FMUL R8, R4, R8 ;  /* 0x0000000804087220 */ /* 0x000fe20000400000 */
[----:B------:R-:W-:Y:S01]  /*5cdc0*/  @!P6 FMUL R21, R21, 16777216 ;  /* 0x4b8000001515e820 */ /* 0x000fe20000400000 */
[----:B------:R-:W-:Y:S01]  /*5cdd0*/  @!P6 FMUL R14, R14, 16777216 ;  /* 0x4b8000000e0ee820 */ /* 0x000fe20000400000 */
[----:B------:R-:W-:Y:S01]  /*5cde0*/  @!P6 FMUL R11, R11, 16777216 ;  /* 0x4b8000000b0be820 */ /* 0x000fe20000400000 */
[----:B------:R-:W-:Y:S01]  /*5cdf0*/  @!P6 FMUL R10, R10, 16777216 ;  /* 0x4b8000000a0ae820 */ /* 0x000fe20000400000 */
[----:B------:R-:W-:Y:S01]  /*5ce00*/  @!P6 FMUL R7, R7, 16777216 ;  /* 0x4b8000000707e820 */ /* 0x000fe20000400000 */
[----:B------:R-:W-:Y:S01]  /*5ce10*/  @!P6 FMUL R5, R5, 16777216 ;  /* 0x4b8000000505e820 */ /* 0x000fe20000400000 */
[----:B------:R-:W-:Y:S01]  /*5ce20*/  @!P6 FMUL R6, R6, 16777216 ;  /* 0x4b8000000606e820 */ /* 0x000fe20000400000 */
[----:B------:R-:W-:Y:S01]  /*5ce30*/  ISETP.GE.U32.AND P6, PT, R23, 0x7f800000, PT ;  /* 0x7f8000001700780c */ /* 0x000fe20003fc6070 */
[----:B------:R-:W-:-:S04]  /*5ce40*/  FMUL R8, R4, R8 ;  /* 0x0000000804087220 */ /* 0x000fc80000400000 */
[----:B------:R-:W-:-:S04]  /*5ce50*/  FFMA.FTZ R4, R4, 1.4426950216293334961, R8 ;  /* 0x3fb8aa3b04047823 */ /* 0x000fc80000010008 */
[----:B------:R-:W-:Y:S01]  /*5ce60*/  FADD R26, R9, R4 ;  /* 0x00000004091a7221 */ /* 0x000fe20000000000 */
[----:B------:R-:W-:-:S03]  /*5ce70*/  IADD3 R4, PT, PT, R19, -0x3f3504f3, RZ ;  /* 0xc0cafb0d13047810 */ /* 0x000fc60007ffe0ff */
[----:B------:R-:W-:Y:S02]  /*5ce80*/  @P6 MOV R8, 0x7f800000 ;  /* 0x7f80000000086802 */ /* 0x000fe40000000f00 */
[----:B------:R-:W-:-:S03]  /*5ce90*/  LOP3.LUT R4, R4, 0xff800000, RZ, 0xc0, !PT ;  /* 0xff80000004047812 */ /* 0x000fc600078ec0ff */
[----:B------:R-:W-:Y:S02]  /*5cea0*/  @P6 FFMA.FTZ R26, R23, R8, +INF ;  /* 0x7f800000171a6423 */ /* 0x000fe40000010008 */
        /* <DEDUP_REMOVED lines=8> */
[C---:B------:R-:W-:Y:S01]  /*5cf30*/  FFMA.FTZ R9, R8.reuse, R9, -0.24046532809734344482 ;  /* 0xbe763c8b08097423 */ /* 0x040fe20000010009 */
[----:B------:R0:W-:Y:S03]  /*5cf40*/  STL [R1+0xb8], R2 ;  /* 0x0000b80201007387 */ /* 0x0001e60000100800 */
[C---:B------:R-:W-:Y:S01]  /*5cf50*/  FFMA.FTZ R9, R8.reuse, R9, 0.28857114911079406738 ;  /* 0x3e93bf9908097423 */ /* 0x040fe20000010009 */
[----:B------:R1:W-:Y:S03]  /*5cf60*/  STL [R1+0x2e8], R0 ;  /* 0x0002e80001007387 */ /* 0x0003e60000100800 */
[----:B------:R-:W-:Y:S01]  /*5cf70*/  FFMA.FTZ R9, R8, R9, -0.36067417263984680176 ;  /* 0xbeb8aa4908097423 */ /* 0x000fe20000010009 */
[----:B0-----:R-:W-:-:S03]  /*5cf80*/  FMUL R2, R5, R24 ;  /* 0x0000001805027220 */ /* 0x001fc60000400000 */
[C---:B------:R-:W-:Y:S01]  /*5cf90*/  FFMA.FTZ R9, R8.reuse, R9, 0.48089820146560668945 ;  /* 0x3ef6384a08097423 */ /* 0x040fe20000010009 */
[C---:B-1----:R-:W-:Y:S01]  /*5cfa0*/  FMUL R0, R5.reuse, R22 ;  /* 0x0000001605007220 */ /* 0x042fe20000400000 */
[----:B------:R0:W-:Y:S01]  /*5cfb0*/  STL [R1+0x1b0], R2 ;  /* 0x0001b00201007387 */ /* 0x0001e20000100800 */
[----:B------:R-:W-:Y:S01]  /*5cfc0*/  FMUL R12, R5, R21 ;  /* 0x00000015050c7220 */ /* 0x000fe20000400000 */
[----:B------:R-:W-:Y:S02]  /*5cfd0*/  FFMA.FTZ R9, R8, R9, -0.72134751081466674805 ;  /* 0xbf38aa3b08097423 */ /* 0x000fe40000010009 */
[----:B------:R1:W-:Y:S01]  /*5cfe0*/  STL [R1+0x1ac], R0 ;  /* 0x0001ac0001007387 */ /* 0x0003e20000100800 */
[----:B------:R-:W-:Y:S01]  /*5cff0*/  ISETP.GE.U32.AND P6, PT, R19, 0x7f800000, PT ;  /* 0x7f8000001300780c */ /* 0x000fe20003fc6070 */
[C---:B0-----:R-:W-:Y:S02]  /*5d000*/  FMUL R2, R5.reuse, R14 ;  /* 0x0000000e05027220 */ /* 0x041fe40000400000 */
[----:B------:R-:W-:Y:S01]  /*5d010*/  STL [R1+0x1a8], R12 ;  /* 0x0001a80c01007387 */ /* 0x000fe20000100800 */
[----:B-1----:R-:W-:-:S03]  /*5d020*/  FMUL R0, R5, R11 ;  /* 0x0000000b05007220 */ /* 0x002fc60000400000 */
[----:B------:R0:W-:Y:S01]  /*5d030*/  STL [R1+0x1a4], R2 ;  /* 0x0001a40201007387 */ /* 0x0001e20000100800 */
[C---:B------:R-:W-:Y:S01]  /*5d040*/  FMUL R9, R8.reuse, R9 ;  /* 0x0000000908097220 */ /* 0x040fe20000400000 */
[C---:B------:R-:W-:Y:S02]  /*5d050*/  FMUL R10, R5.reuse, R10 ;  /* 0x0000000a050a7220 */ /* 0x040fe40000400000 */
[----:B------:R1:W-:Y:S01]  /*5d060*/  STL [R1+0xb4], R0 ;  /* 0x0000b40001007387 */ /* 0x0003e20000100800 */
[C---:B------:R-:W-:Y:S01]  /*5d070*/  FMUL R9, R8.reuse, R9 ;  /* 0x0000000908097220 */ /* 0x040fe20000400000 */
[C---:B0-----:R-:W-:Y:S01]  /*5d080*/  FMUL R2, R5.reuse, R7 ;  /* 0x0000000705027220 */ /* 0x041fe20000400000 */
[----:B------:R-:W-:Y:S01]  /*5d090*/  FSEL R7, RZ, -23, P0 ;  /* 0xc1b80000ff077808 */ /* 0x000fe20000000000 */
[----:B-1----:R-:W-:Y:S01]  /*5d0a0*/  FMUL R0, R5, R6 ;  /* 0x0000000605007220 */ /* 0x002fe20000400000 */
[----:B------:R-:W-:Y:S01]  /*5d0b0*/  I2FP.F32.S32 R6, R4 ;  /* 0x0000000400067245 */ /* 0x000fe20000201400 */
[----:B------:R0:W-:Y:S01]  /*5d0c0*/  STL [R1+0xb0], R10 ;  /* 0x0000b00a01007387 */ /* 0x0001e20000100800 */
[----:B------:R-:W-:-:S03]  /*5d0d0*/  FFMA.FTZ R11, R8, 1.4426950216293334961, R9 ;  /* 0x3fb8aa3b080b7823 */ /* 0x000fc60000010009 */
[----:B------:R-:W-:Y:S01]  /*5d0e0*/  STL [R1+0xac], R2 ;  /* 0x0000ac0201007387 */ /* 0x000fe20000100800 */
[----:B------:R-:W-:-:S03]  /*5d0f0*/  @P6 IMAD.MOV.U32 R14, RZ, RZ, 0x7f800000 ;  /* 0x7f800000ff0e6424 */ /* 0x000fc600078e00ff */
[----:B------:R1:W-:Y:S01]  /*5d100*/  STL [R1+0xa8], R0 ;  /* 0x0000a80001007387 */ /* 0x0003e20000100800 */
[----:B0-----:R-:W-:-:S03]  /*5d110*/  FFMA.FTZ R10, R6, 1.1920928955078125e-07, R7 ;  /* 0x34000000060a7823 */ /* 0x001fc60000010007 */
[----:B------:R-:W3:Y:S04]  /*5d120*/  LDL.LU R6, [R1+0x560] ;  /* 0x0005600001067983 */ /* 0x000ee80000300800 */
[----:B------:R-:W4:Y:S01]  /*5d130*/  LDL.LU R7, [R1+0x564] ;  /* 0x0005640001077983 */ /* 0x000f220000300800 */
[----:B-1----:R-:W-:-:S03]  /*5d140*/  FADD R0, R10, R11 ;  /* 0x0000000b0a007221 */ /* 0x002fc60000000000 */
[----:B------:R-:W5:Y:S04]  /*5d150*/  LDL.LU R8, [R1+0x568] ;  /* 0x0005680001087983 */ /* 0x000f680000300800 */
[----:B------:R-:W3:Y:S01]  /*5d160*/  LDL.LU R9, [R1+0x56c] ;  /* 0x00056c0001097983 */ /* 0x000ee20000300800 */
[----:B------:R-:W-:-:S03]  /*5d170*/  @P6 FFMA.FTZ R0, R19, R14, +INF ;  /* 0x7f80000013006423 */ /* 0x000fc6000001000e */
[----:B------:R-:W3:Y:S04]  /*5d180*/  LDL.LU R10, [R1+0x550] ;  /* 0x00055000010a7983 */ /* 0x000ee80000300800 */
[----:B------:R-:W3:Y:S04]  /*5d190*/  LDL.LU R11, [R1+0x554] ;  /* 0x00055400010b7983 */ /* 0x000ee80000300800 */
[----:B------:R-:W3:Y:S01]  /*5d1a0*/  LDL.LU R12, [R1+0x558] ;  /* 0x00055800010c7983 */ /* 0x000ee20000300800 */
[----:B------:R-:W-:-:S03]  /*5d1b0*/  FSEL R2, R29, -INF , P4 ;  /* 0xff8000001d027808 */ /* 0x000fc60002000000 */
[----:B------:R-:W4:Y:S04]  /*5d1c0*/  LDL.LU R13, [R1+0x55c] ;  /* 0x00055c00010d7983 */ /* 0x000f280000300800 */
[----:B------:R-:W5:Y:S04]  /*5d1d0*/  LDL.LU R14, [R1+0x540] ;  /* 0x00054000010e7983 */ /* 0x000f680000300800 */
[----:B------:R-:W5:Y:S01]  /*5d1e0*/  LDL.LU R15, [R1+0x54c] ;  /* 0x00054c00010f7983 */ /* 0x000f620000300800 */
[----:B--2---:R-:W-:Y:S02]  /*5d1f0*/  MOV R5, R16 ;  /* 0x0000001000057202 */ /* 0x004fe40000000f00 */
[----:B------:R-:W-:Y:S01]  /*5d200*/  MOV R4, R17 ;  /* 0x0000001100047202 */ /* 0x000fe20000000f00 */
[----:B------:R-:W2:Y:S04]  /*5d210*/  LDL.LU R16, [R1+0x53c] ;  /* 0x00053c0001107983 */ /* 0x000ea80000300800 */
[----:B------:R-:W2:Y:S04]  /*5d220*/  LDL.LU R17, [R1+0x538] ;  /* 0x0005380001117983 */ /* 0x000ea80000300800 */
[----:B------:R0:W-:Y:S04]  /*5d230*/  STL [R1+0x2dc], R2 ;  /* 0x0002dc0201007387 */ /* 0x0001e80000100800 */
[----:B------:R-:W2:Y:S01]  /*5d240*/  LDL.LU R18, [R1+0x548] ;  /* 0x0005480001127983 */ /* 0x000ea20000300800 */
[----:B------:R-:W-:-:S03]  /*5d250*/  FSETP.NEU.AND P2, PT, R23, RZ, PT ;  /* 0x000000ff1700720b */ /* 0x000fc60003f4d000 */
[----:B------:R-:W2:Y:S04]  /*5d260*/  LDL.LU R21, [R1+0x544] ;  /* 0x0005440001157983 */ /* 0x000ea80000300800 */
[----:B------:R-:W2:Y:S04]  /*5d270*/  LDL.LU R22, [R1+0x530] ;  /* 0x0005300001167983 */ /* 0x000ea80000300800 */
[----:B------:R-:W2:Y:S01]  /*5d280*/  LDL.LU R23, [R1+0x534] ;  /* 0x0005340001177983 */ /* 0x000ea20000300800 */
[C---:B------:R-:W-:Y:S02]  /*5d290*/  FSETP.GT.AND P0, PT, |R4|.reuse, 8.50705917302346158658e+37, PT ;  /* 0x7e8000000400780b */ /* 0x040fe40003f04200 */
[C---:B------:R-:W-:Y:S01]  /*5d2a0*/  FSETP.GEU.AND P6, PT, |R4|.reuse, 1.175494350822287508e-38, PT ;  /* 0x008000000400780b */ /* 0x040fe20003fce200 */
[C---:B------:R-:W-:Y:S01]  /*5d2b0*/  FMUL R20, R4.reuse, 8388608 ;  /* 0x4b00000004147820 */ /* 0x040fe20000400000 */
[----:B------:R-:W-:-:S04]  /*5d2c0*/  FSETP.GEU.AND P4, PT, R4, 1.175494350822287508e-38, PT ;  /* 0x008000000400780b */ /* 0x000fc80003f8e000 */
[----:B------:R-:W-:-:S05]  /*5d2d0*/  FSEL R20, R20, R4, !P4 ;  /* 0x0000000414147208 */ /* 0x000fca0006000000 */
[----:B------:R-:W-:-:S04]  /*5d2e0*/  @P0 FMUL R4, R4, 0.25 ;  /* 0x3e80000004040820 */ /* 0x000fc80000400000 */
[----:B------:R-:W-:-:S06]  /*5d2f0*/  @!P6 FMUL R4, R4, 16777216 ;  /* 0x4b8000000404e820 */ /* 0x000fcc0000400000 */
[----:B------:R-:W1:Y:S01]  /*5d300*/  MUFU.RCP R4, R4 ;  /* 0x0000000400047308 */ /* 0x000e620000001000 */
[----:B---3--:R-:W-:Y:S01]  /*5d310*/  @P0 FMUL R12, R12, 0.25 ;  /* 0x3e8000000c0c0820 */ /* 0x008fe20000400000 */
[----:B----4-:R-:W-:-:S03]  /*5d320*/  @P0 FMUL R13, R13, 0.25 ;  /* 0x3e8000000d0d0820 */ /* 0x010fc60000400000 */
[----:B------:R-:W-:Y:S01]  /*5d330*/  @!P6 FMUL R12, R12, 16777216 ;  /* 0x4b8000000c0ce820 */ /* 0x000fe20000400000 */
[----:B-----5:R-:W-:Y:S01]  /*5d340*/  @P0 FMUL R15, R15, 0.25 ;  /* 0x3e8000000f0f0820 */ /* 0x020fe20000400000 */
[----:B------:R-:W-:-:S03]  /*5d350*/  @!P6 FMUL R13, R13, 16777216 ;  /* 0x4b8000000d0de820 */ /* 0x000fc60000400000 */
[----:B------:R-:W-:Y:S01]  /*5d360*/  @!P6 FMUL R15, R15, 16777216 ;  /* 0x4b8000000f0fe820 */ /* 0x000fe20000400000 */
[----:B-1----:R-:W-:Y:S01]  /*5d370*/  FMUL R12, R4, R12 ;  /* 0x0000000c040c7220 */ /* 0x002fe20000400000 */
[----:B--2---:R-:W-:Y:S01]  /*5d380*/  @P0 FMUL R16, R16, 0.25 ;  /* 0x3e80000010100820 */ /* 0x004fe20000400000 */
[----:B------:R-:W-:-:S03]  /*5d390*/  @P0 FMUL R17, R17, 0.25 ;  /* 0x3e80000011110820 */ /* 0x000fc60000400000 */
[----:B------:R-:W-:Y:S01]  /*5d3a0*/  @!P6 FMUL R16, R16, 16777216 ;  /* 0x4b8000001010e820 */ /* 0x000fe20000400000 */
[----:B------:R-:W-:-:S03]  /*5d3b0*/  @!P6 FMUL R17, R17, 16777216 ;  /* 0x4b8000001111e820 */ /* 0x000fc60000400000 */
[----:B------:R-:W-:Y:S01]  /*5d3c0*/  FMUL R29, R4, R16 ;  /* 0x00000010041d7220 */ /* 0x000fe20000400000 */
[----:B------:R-:W-:Y:S01]  /*5d3d0*/  @P0 FMUL R18, R18, 0.25 ;  /* 0x3e80000012120820 */ /* 0x000fe20000400000 */
[----:B0-----:R-:W-:-:S03]  /*5d3e0*/  FMUL R2, R4, R17 ;  /* 0x0000001104027220 */ /* 0x001fc60000400000 */
[----:B------:R-:W-:Y:S01]  /*5d3f0*/  @!P6 FMUL R18, R18, 16777216 ;  /* 0x4b8000001212e820 */ /* 0x000fe20000400000 */
[C---:B------:R-:W-:Y:S01]  /*5d400*/  FMUL R16, R4.reuse, R15 ;  /* 0x0000000f04107220 */ /* 0x040fe20000400000 */
[----:B------:R-:W-:Y:S02]  /*5d410*/  STL [R1+0x1a0], R29 ;  /* 0x0001a01d01007387 */ /* 0x000fe40000100800 */
[C---:B------:R-:W-:Y:S02]  /*5d420*/  FMUL R15, R4.reuse, R18 ;  /* 0x00000012040f7220 */ /* 0x040fe40000400000 */
[----:B------:R0:W-:Y:S04]  /*5d430*/  STL [R1+0x19c], R2 ;  /* 0x00019c0201007387 */ /* 0x0001e80000100800 */
[----:B------:R1:W-:Y:S01]  /*5d440*/  STL [R1+0x198], R16 ;  /* 0x0001981001007387 */ /* 0x0003e20000100800 */
[----:B0-----:R-:W-:-:S03]  /*5d450*/  FMUL R2, R4, R13 ;  /* 0x0000000d04027220 */ /* 0x001fc60000400000 */
[----:B------:R-:W-:Y:S04]  /*5d460*/  STL [R1+0x194], R15 ;  /* 0x0001940f01007387 */ /* 0x000fe80000100800 */
[----:B------:R0:W-:Y:S04]  /*5d470*/  STL [R1+0xa4], R2 ;  /* 0x0000a40201007387 */ /* 0x0001e80000100800 */
[----:B------:R-:W-:Y:S04]  /*5d480*/  STL [R1+0xa0], R12 ;  /* 0x0000a00c01007387 */ /* 0x000fe80000100800 */
[----:B-1----:R-:W2:Y:S01]  /*5d490*/  LDL.LU.64 R16, [R1+0x688] ;  /* 0x0006880001107983 */ /* 0x002ea20000300a00 */
[----:B------:R-:W-:Y:S01]  /*5d4a0*/  @P0 FMUL R9, R9, 0.25 ;  /* 0x3e80000009090820 */ /* 0x000fe20000400000 */
[----:B------:R-:W-:Y:S01]  /*5d4b0*/  @P0 FMUL R8, R8, 0.25 ;  /* 0x3e80000008080820 */ /* 0x000fe20000400000 */
[C---:B------:R-:W-:Y:S01]  /*5d4c0*/  FSETP.GT.AND P0, PT, |R5|.reuse, 8.50705917302346158658e+37, PT ;  /* 0x7e8000000500780b */ /* 0x040fe20003f04200 */
[----:B------:R-:W-:Y:S01]  /*5d4d0*/  FMUL R24, R5, 8388608 ;  /* 0x4b00000005187820 */ /* 0x000fe20000400000 */
        /* <DEDUP_REMOVED lines=15> */
[----:B------:R-:W-:-:S02]  /*5d5d0*/  FSETP.NEU.AND P0, PT, R19, RZ, PT ;  /* 0x000000ff1300720b */ /* 0x000fc40003f0d000 */
[----:B------:R-:W-:Y:S01]  /*5d5e0*/  IADD3 R19, PT, PT, R24, -0x3f3504f3, RZ ;  /* 0xc0cafb0d18137810 */ /* 0x000fe20007ffe0ff */
[----:B------:R-:W-:-:S03]  /*5d5f0*/  FMUL R9, R4, R9 ;  /* 0x0000000904097220 */ /* 0x000fc60000400000 */
[----:B------:R-:W-:Y:S01]  /*5d600*/  LOP3.LUT R19, R19, 0xff800000, RZ, 0xc0, !PT ;  /* 0xff80000013137812 */ /* 0x000fe200078ec0ff */
[----:B0-----:R-:W-:-:S03]  /*5d610*/  FMUL R2, R4, R8 ;  /* 0x0000000804027220 */ /* 0x001fc60000400000 */
[----:B------:R-:W-:-:S05]  /*5d620*/  IADD3 R4, PT, PT, R24, -R19, RZ ;  /* 0x8000001318047210 */ /* 0x000fca0007ffe0ff */
        /* <DEDUP_REMOVED lines=20> */
[----:B------:R-:W-:Y:S01]  /*5d770*/  I2FP.F32.S32 R19, R19 ;  /* 0x0000001300137245 */ /* 0x000fe20000201400 */
[----:B------:R-:W-:Y:S01]  /*5d780*/  FMUL R8, R4, R8 ;  /* 0x0000000804087220 */ /* 0x000fe20000400000 */
[----:B------:R-:W-:-:S03]  /*5d790*/  ISETP.GE.U32.AND P6, PT, R24, 0x7f800000, PT ;  /* 0x7f8000001800780c */ /* 0x000fc60003fc6070 */
[----:B------:R-:W-:Y:S01]  /*5d7a0*/  FFMA.FTZ R19, R19, 1.1920928955078125e-07, R25 ;  /* 0x3400000013137823 */ /* 0x000fe20000010019 */
[----:B------:R-:W-:-:S04]  /*5d7b0*/  FFMA.FTZ R4, R4, 1.4426950216293334961, R8 ;  /* 0x3fb8aa3b04047823 */ /* 0x000fc80000010008 */
[----:B------:R-:W-:Y:S01]  /*5d7c0*/  FADD R29, R19, R4 ;  /* 0x00000004131d7221 */ /* 0x000fe20000000000 */
[----:B------:R-:W-:-:S04]  /*5d7d0*/  VIADD R4, R20, 0xc0cafb0d ;  /* 0xc0cafb0d14047836 */ /* 0x000fc80000000000 */
[----:B------:R-:W-:Y:S02]  /*5d7e0*/  @P6 MOV R8, 0x7f800000 ;  /* 0x7f80000000086802 */ /* 0x000fe40000000f00 */
[----:B------:R-:W-:-:S03]  /*5d7f0*/  LOP3.LUT R4, R4, 0xff800000, RZ, 0xc0, !PT ;  /* 0xff80000004047812 */ /* 0x000fc600078ec0ff */
[----:B------:R-:W-:Y:S01]  /*5d800*/  @P6 FFMA.FTZ R29, R24, R8, +INF ;  /* 0x7f800000181d6423 */ /* 0x000fe20000010008 */
[----:B------:R-:W-:Y:S01]  /*5d810*/  IADD3 R8, PT, PT, R20, -R4, RZ ;  /* 0x8000000414087210 */ /* 0x000fe20007ffe0ff */
[----:B------:R0:W-:Y:S04]  /*5d820*/  STL [R1+0x9c], R9 ;  /* 0x00009c0901007387 */ /* 0x0001e80000100800 */
[----:B------:R-:W-:-:S04]  /*5d830*/  FADD R8, R8, -1 ;  /* 0xbf80000008087421 */ /* 0x000fc80000000000 */
[C---:B0-----:R-:W-:Y:S01]  /*5d840*/  FFMA.FTZ R9, R8.reuse, R3, -0.16845393180847167969 ;  /* 0xbe2c7f3008097423 */ /* 0x041fe20000010003 */
[----:B------:R-:W0:Y:S03]  /*5d850*/  MUFU.RCP R5, R5 ;  /* 0x0000000500057308 */ /* 0x000e260000001000 */
[----:B------:R-:W-:-:S04]  /*5d860*/  FFMA.FTZ R9, R8, R9, 0.1716887056827545166 ;  /* 0x3e2fcf2a08097423 */ /* 0x000fc80000010009 */
[----:B------:R-:W-:-:S04]  /*5d870*/  FFMA.FTZ R9, R8, R9, -0.17900948226451873779 ;  /* 0xbe374e4308097423 */ /* 0x000fc80000010009 */
[C---:B------:R-:W-:Y:S01]  /*5d880*/  FFMA.FTZ R9, R8.reuse, R9, 0.20512372255325317383 ;  /* 0x3e520bf408097423 */ /* 0x040fe20000010009 */
[----:B------:R1:W-:Y:S03]  /*5d890*/  STL [R1+0x98], R2 ;  /* 0x0000980201007387 */ /* 0x0003e60000100800 */
[----:B------:R-:W-:-:S04]  /*5d8a0*/  FFMA.FTZ R9, R8, R9, -0.24046532809734344482 ;  /* 0xbe763c8b08097423 */ /* 0x000fc80000010009 */
[----:B------:R-:W-:Y:S01]  /*5d8b0*/  FFMA.FTZ R9, R8, R9, 0.28857114911079406738 ;  /* 0x3e93bf9908097423 */ /* 0x000fe20000010009 */
[----:B-1----:R-:W-:Y:S01]  /*5d8c0*/  FSEL R2, R28, -INF , P3 ;  /* 0xff8000001c027808 */ /* 0x002fe20001800000 */
[C---:B0-----:R-:W-:Y:S02]  /*5d8d0*/  FMUL R12, R5.reuse, R23 ;  /* 0x00000017050c7220 */ /* 0x041fe40000400000 */
[C---:B------:R-:W-:Y:S02]  /*5d8e0*/  FFMA.FTZ R9, R8.reuse, R9, -0.36067417263984680176 ;  /* 0xbeb8aa4908097423 */ /* 0x040fe40000010009 */
[----:B------:R0:W-:Y:S02]  /*5d8f0*/  STL [R1+0x2d8], R2 ;  /* 0x0002d80201007387 */ /* 0x0001e40000100800 */
[----:B------:R-:W-:Y:S01]  /*5d900*/  FFMA.FTZ R9, R8, R9, 0.48089820146560668945 ;  /* 0x3ef6384a08097423 */ /* 0x000fe20000010009 */
[C---:B------:R-:W-:Y:S01]  /*5d910*/  FMUL R13, R5.reuse, R21 ;  /* 0x00000015050d7220 */ /* 0x040fe20000400000 */
[----:B------:R1:W-:Y:S01]  /*5d920*/  STL [R1+0x190], R12 ;  /* 0x0001900c01007387 */ /* 0x0003e20000100800 */
[C---:B0-----:R-:W-:Y:S01]  /*5d930*/  FMUL R2, R5.reuse, R22 ;  /* 0x0000001605027220 */ /* 0x041fe20000400000 */
[C---:B------:R-:W-:Y:S01]  /*5d940*/  FMUL R10, R5.reuse, R10 ;  /* 0x0000000a050a7220 */ /* 0x040fe20000400000 */
[----:B-1----:R-:W-:-:S03]  /*5d950*/  FMUL R12, R5, R14 ;  /* 0x0000000e050c7220 */ /* 0x002fc60000400000 */
[----:B------:R0:W-:Y:S01]  /*5d960*/  STL [R1+0x18c], R2 ;  /* 0x00018c0201007387 */ /* 0x0001e20000100800 */
[----:B------:R-:W-:Y:S01]  /*5d970*/  FFMA.FTZ R9, R8, R9, -0.72134751081466674805 ;  /* 0xbf38aa3b08097423 */ /* 0x000fe20000010009 */
[C---:B------:R-:W-:Y:S01]  /*5d980*/  FMUL R7, R5.reuse, R7 ;  /* 0x0000000705077220 */ /* 0x040fe20000400000 */
[----:B------:R-:W-:Y:S01]  /*5d990*/  ISETP.GE.U32.AND P6, PT, R20, 0x7f800000, PT ;  /* 0x7f8000001400780c */ /* 0x000fe20003fc6070 */
[----:B------:R-:W-:Y:S01]  /*5d9a0*/  STL [R1+0x188], R13 ;  /* 0x0001880d01007387 */ /* 0x000fe20000100800 */
[----:B0-----:R-:W-:-:S03]  /*5d9b0*/  FMUL R2, R5, R11 ;  /* 0x0000000b05027220 */ /* 0x001fc60000400000 */
[----:B------:R-:W-:Y:S01]  /*5d9c0*/  STL [R1+0x184], R12 ;  /* 0x0001840c01007387 */ /* 0x000fe20000100800 */
[----:B------:R-:W-:-:S03]  /*5d9d0*/  FMUL R9, R8, R9 ;  /* 0x0000000908097220 */ /* 0x000fc60000400000 */
[----:B------:R0:W-:Y:S04]  /*5d9e0*/  STL [R1+0x94], R2 ;  /* 0x0000940201007387 */ /* 0x0001e80000100800 */
[----:B------:R-:W-:Y:S01]  /*5d9f0*/  STL [R1+0x90], R10 ;  /* 0x0000900a01007387 */ /* 0x000fe20000100800 */
[----:B------:R-:W-:-:S03]  /*5da00*/  FMUL R9, R8, R9 ;  /* 0x0000000908097220 */ /* 0x000fc60000400000 */
[----:B------:R1:W-:Y:S01]  /*5da10*/  STL [R1+0x8c], R7 ;  /* 0x00008c0701007387 */ /* 0x0003e20000100800 */
[----:B0-----:R-:W-:Y:S01]  /*5da20*/  FMUL R2, R5, R6 ;  /* 0x0000000605027220 */ /* 0x001fe20000400000 */
[----:B------:R-:W-:Y:S01]  /*5da30*/  I2FP.F32.S32 R6, R4 ;  /* 0x0000000400067245 */ /* 0x000fe20000201400 */
[----:B------:R-:W-:Y:S01]  /*5da40*/  FFMA.FTZ R11, R8, 1.4426950216293334961, R9 ;  /* 0x3fb8aa3b080b7823 */ /* 0x000fe20000010009 */
[----:B-1----:R-:W-:Y:S02]  /*5da50*/  FSEL R7, RZ, -23, P4 ;  /* 0xc1b80000ff077808 */ /* 0x002fe40002000000 */
[----:B------:R0:W-:Y:S03]  /*5da60*/  STL [R1+0x88], R2 ;  /* 0x0000880201007387 */ /* 0x0001e60000100800 */
[----:B------:R-:W-:Y:S02]  /*5da70*/  FFMA.FTZ R10, R6, 1.1920928955078125e-07, R7 ;  /* 0x34000000060a7823 */ /* 0x000fe40000010007 */
[----:B------:R-:W3:Y:S01]  /*5da80*/  LDL.LU R6, [R1+0x5a0] ;  /* 0x0005a00001067983 */ /* 0x000ee20000300800 */
[----:B------:R-:W-:Y:S01]  /*5da90*/  @P6 MOV R14, 0x7f800000 ;  /* 0x7f800000000e6802 */ /* 0x000fe20000000f00 */
[----:B------:R-:W-:-:S02]  /*5daa0*/  FADD R28, R10, R11 ;  /* 0x0000000b0a1c7221 */ /* 0x000fc40000000000 */
[----:B------:R-:W4:Y:S04]  /*5dab0*/  LDL.LU R7, [R1+0x5a4] ;  /* 0x0005a40001077983 */ /* 0x000f280000300800 */
[----:B------:R-:W5:Y:S04]  /*5dac0*/  LDL.LU R8, [R1+0x5a8] ;  /* 0x0005a80001087983 */ /* 0x000f680000300800 */
[----:B------:R-:W3:Y:S01]  /*5dad0*/  LDL.LU R9, [R1+0x5ac] ;  /* 0x0005ac0001097983 */ /* 0x000ee20000300800 */
[----:B------:R-:W-:-:S03]  /*5dae0*/  @P6 FFMA.FTZ R28, R20, R14, +INF ;  /* 0x7f800000141c6423 */ /* 0x000fc6000001000e */
[----:B------:R-:W3:Y:S04]  /*5daf0*/  LDL.LU R10, [R1+0x590] ;  /* 0x00059000010a7983 */ /* 0x000ee80000300800 */
[----:B------:R-:W3:Y:S04]  /*5db00*/  LDL.LU R11, [R1+0x594] ;  /* 0x00059400010b7983 */ /* 0x000ee80000300800 */
[----:B------:R-:W3:Y:S01]  /*5db10*/  LDL.LU R12, [R1+0x598] ;  /* 0x00059800010c7983 */ /* 0x000ee20000300800 */
[----:B0-----:R-:W-:-:S03]  /*5db20*/  FSEL R2, R27, -INF , P5 ;  /* 0xff8000001b027808 */ /* 0x001fc60002800000 */
[----:B------:R-:W4:Y:S04]  /*5db30*/  LDL.LU R13, [R1+0x59c] ;  /* 0x00059c00010d7983 */ /* 0x000f280000300800 */
[----:B------:R-:W5:Y:S04]  /*5db40*/  LDL.LU R14, [R1+0x580] ;  /* 0x00058000010e7983 */ /* 0x000f680000300800 */
[----:B------:R-:W5:Y:S01]  /*5db50*/  LDL.LU R15, [R1+0x58c] ;  /* 0x00058c00010f7983 */ /* 0x000f620000300800 */
[----:B--2---:R-:W-:Y:S01]  /*5db60*/  IMAD.MOV.U32 R5, RZ, RZ, R16 ;  /* 0x000000ffff057224 */ /* 0x004fe200078e0010 */
[----:B------:R-:W-:-:S02]  /*5db70*/  MOV R4, R17 ;  /* 0x0000001100047202 */ /* 0x000fc40000000f00 */
        /* <DEDUP_REMOVED lines=16> */
[----:B------:R-:W-:Y:S01]  /*5dc80*/  FMUL R23, R5, 8388608 ;  /* 0x4b00000005177820 */ /* 0x000fe20000400000 */
        /* <DEDUP_REMOVED lines=27> */
[----:B------:R-:W-:-:S02]  /*5de40*/  FSETP.GT.AND P4, PT, |R5|, 8.50705917302346158658e+37, PT ;  /* 0x7e8000000500780b */ /* 0x000fc40003f84200 */
        /* <DEDUP_REMOVED lines=16> */
[----:B------:R-:W-:-:S02]  /*5df50*/  VIADD R20, R23, 0xc0cafb0d ;  /* 0xc0cafb0d17147836 */ /* 0x000fc40000000000 */
[C---:B------:R-:W-:Y:S01]  /*5df60*/  FMUL R9, R4.reuse, R9 ;  /* 0x0000000904097220 */ /* 0x040fe20000400000 */
[----:B0-----:R-:W-:Y:S02]  /*5df70*/  FMUL R2, R4, R8 ;  /* 0x0000000804027220 */ /* 0x001fe40000400000 */
[----:B------:R-:W-:-:S04]  /*5df80*/  LOP3.LUT R20, R20, 0xff800000, RZ, 0xc0, !PT ;  /* 0xff80000014147812 */ /* 0x000fc800078ec0ff */
[-C--:B------:R-:W-:Y:S02]  /*5df90*/  IADD3 R4, PT, PT, R23, -R20.reuse, RZ ;  /* 0x8000001417047210 */ /* 0x080fe40007ffe0ff */
[----:B------:R-:W-:Y:S01]  /*5dfa0*/  I2FP.F32.S32 R8, R20 ;  /* 0x0000001400087245 */ /* 0x000fe20000201400 */
[----:B------:R0:W-:Y:S02]  /*5dfb0*/  STL [R1+0x7c], R9 ;  /* 0x00007c0901007387 */ /* 0x0001e40000100800 */
[----:B------:R-:W-:Y:S02]  /*5dfc0*/  FADD R4, R4, -1 ;  /* 0xbf80000004047421 */ /* 0x000fe40000000000 */
[----:B0-----:R-:W-:Y:S02]  /*5dfd0*/  FFMA.FTZ R9, R8, 1.1920928955078125e-07, R25 ;  /* 0x3400000008097823 */ /* 0x001fe40000010019 */
        /* <DEDUP_REMOVED lines=24> */
[----:B------:R-:W-:Y:S01]  /*5e160*/  @P6 IMAD.MOV.U32 R8, RZ, RZ, 0x7f800000 ;  /* 0x7f800000ff086424 */ /* 0x000fe200078e00ff */
        /* <DEDUP_REMOVED lines=8> */
[----:B------:R-:W-:-:S04]  /*5e1f0*/  FFMA.FTZ R9, R8, R9, 0.20512372255325317383 ;  /* 0x3e520bf408097423 */ /* 0x000fc80000010009 */
        /* <DEDUP_REMOVED lines=12> */
[C---:B0-----:R-:W-:Y:S01]  /*5e2c0*/  FMUL R2, R5.reuse, R22 ;  /* 0x0000001605027220 */ /* 0x041fe20000400000 */
[----:B-1----:R-:W-:-:S04]  /*5e2d0*/  FMUL R12, R5, R14 ;  /* 0x0000000e050c7220 */ /* 0x002fc80000400000 */
[----:B------:R0:W-:Y:S01]  /*5e2e0*/  STL [R1+0x16c], R2 ;  /* 0x00016c0201007387 */ /* 0x0001e20000100800 */
[----:B------:R-:W-:Y:S01]  /*5e2f0*/  FMUL R9, R8, R9 ;  /* 0x0000000908097220 */ /* 0x000fe20000400000 */
[----:B------:R-:W-:Y:S02]  /*5e300*/  ISETP.GE.U32.AND P6, PT, R19, 0x7f800000, PT ;  /* 0x7f8000001300780c */ /* 0x000fe40003fc6070 */
[----:B------:R-:W-:Y:S01]  /*5e310*/  STL [R1+0x168], R13 ;  /* 0x0001680d01007387 */ /* 0x000fe20000100800 */
[----:B0-----:R-:W-:-:S03]  /*5e320*/  FMUL R2, R5, R11 ;  /* 0x0000000b05027220 */ /* 0x001fc60000400000 */
[----:B------:R-:W-:Y:S01]  /*5e330*/  STL [R1+0x164], R12 ;  /* 0x0001640c01007387 */ /* 0x000fe20000100800 */
[C---:B------:R-:W-:Y:S01]  /*5e340*/  FMUL R10, R5.reuse, R10 ;  /* 0x0000000a050a7220 */ /* 0x040fe20000400000 */
[C---:B------:R-:W-:Y:S02]  /*5e350*/  FMUL R7, R5.reuse, R7 ;  /* 0x0000000705077220 */ /* 0x040fe40000400000 */
[----:B------:R0:W-:Y:S02]  /*5e360*/  STL [R1+0x74], R2 ;  /* 0x0000740201007387 */ /* 0x0001e40000100800 */
[----:B0-----:R-:W-:Y:S01]  /*5e370*/  FMUL R2, R5, R6 ;  /* 0x0000000605027220 */ /* 0x001fe20000400000 */
[----:B------:R-:W-:Y:S01]  /*5e380*/  FFMA.FTZ R5, R8, 1.4426950216293334961, R9 ;  /* 0x3fb8aa3b08057823 */ /* 0x000fe20000010009 */
[----:B------:R-:W-:Y:S02]  /*5e390*/  FSEL R6, RZ, -23, P5 ;  /* 0xc1b80000ff067808 */ /* 0x000fe40002800000 */
[----:B------:R-:W-:Y:S01]  /*5e3a0*/  I2FP.F32.S32 R8, R4 ;  /* 0x0000000400087245 */ /* 0x000fe20000201400 */
[----:B------:R0:W-:Y:S04]  /*5e3b0*/  STL [R1+0x70], R10 ;  /* 0x0000700a01007387 */ /* 0x0001e80000100800 */
[----:B------:R-:W-:Y:S01]  /*5e3c0*/  FFMA.FTZ R6, R8, 1.1920928955078125e-07, R6 ;  /* 0x3400000008067823 */ /* 0x000fe20000010006 */
[----:B------:R2:W-:Y:S04]  /*5e3d0*/  STL [R1+0x6c], R7 ;  /* 0x00006c0701007387 */ /* 0x0005e80000100800 */
[----:B------:R1:W-:Y:S01]  /*5e3e0*/  STL [R1+0x68], R2 ;  /* 0x0000680201007387 */ /* 0x0003e20000100800 */
[----:B------:R-:W-:Y:S01]  /*5e3f0*/  FADD R26, R6, R5 ;  /* 0x00000005061a7221 */ /* 0x000fe20000000000 */
[----:B------:R-:W-:-:S02]  /*5e400*/  @P6 MOV R6, 0x7f800000 ;  /* 0x7f80000000066802 */ /* 0x000fc40000000f00 */
[----:B------:R-:W3:Y:S04]  /*5e410*/  LDL.LU R8, [R1+0x5e0] ;  /* 0x0005e00001087983 */ /* 0x000ee80000300800 */
[----:B------:R-:W4:Y:S04]  /*5e420*/  LDL.LU R9, [R1+0x5e4] ;  /* 0x0005e40001097983 */ /* 0x000f280000300800 */
[----:B0-----:R-:W5:Y:S04]  /*5e430*/  LDL.LU R10, [R1+0x5e8] ;  /* 0x0005e800010a7983 */ /* 0x001f680000300800 */
[----:B------:R-:W3:Y:S01]  /*5e440*/  LDL.LU R11, [R1+0x5ec] ;  /* 0x0005ec00010b7983 */ /* 0x000ee20000300800 */
[----:B------:R-:W-:-:S03]  /*5e450*/  @P6 FFMA.FTZ R26, R19, R6, +INF ;  /* 0x7f800000131a6423 */ /* 0x000fc60000010006 */
[----:B------:R-:W3:Y:S04]  /*5e460*/  LDL.LU R5, [R1+0x5f0] ;  /* 0x0005f00001057983 */ /* 0x000ee80000300800 */
[----:B------:R-:W3:Y:S04]  /*5e470*/  LDL.LU R12, [R1+0x5f4] ;  /* 0x0005f400010c7983 */ /* 0x000ee80000300800 */
[----:B------:R-:W3:Y:S04]  /*5e480*/  LDL.LU R13, [R1+0x5f8] ;  /* 0x0005f800010d7983 */ /* 0x000ee80000300800 */
[----:B------:R-:W4:Y:S01]  /*5e490*/  LDL.LU R14, [R1+0x5fc] ;  /* 0x0005fc00010e7983 */ /* 0x000f220000300800 */
[----:B------:R-:W-:-:S03]  /*5e4a0*/  FSEL R0, R0, -INF , P0 ;  /* 0xff80000000007808 */ /* 0x000fc60000000000 */
[----:B------:R-:W5:Y:S04]  /*5e4b0*/  LDL.LU R6, [R1+0x610] ;  /* 0x0006100001067983 */ /* 0x000f680000300800 */
[----:B------:R-:W5:Y:S01]  /*5e4c0*/  LDL.LU R15, [R1+0x61c] ;  /* 0x00061c00010f7983 */ /* 0x000f620000300800 */
[----:B--2---:R-:W-:Y:S01]  /*5e4d0*/  MOV R7, R16 ;  /* 0x0000001000077202 */ /* 0x004fe20000000f00 */
[----:B------:R-:W-:Y:S02]  /*5e4e0*/  IMAD.MOV.U32 R4, RZ, RZ, R17 ;  /* 0x000000ffff047224 */ /* 0x000fe400078e0011 */
        /* <DEDUP_REMOVED lines=17> */
[----:B---3--:R-:W-:Y:S01]  /*5e600*/  @P5 FMUL R13, R13, 0.25 ;  /* 0x3e8000000d0d5820 */ /* 0x008fe20000400000 */
[----:B----4-:R-:W-:Y:S01]  /*5e610*/  @P5 FMUL R14, R14, 0.25 ;  /* 0x3e8000000e0e5820 */ /* 0x010fe20000400000 */
[----:B-----5:R-:W-:-:S04]  /*5e620*/  @P5 FMUL R15, R15, 0.25 ;  /* 0x3e8000000f0f5820 */ /* 0x020fc80000400000 */
[----:B------:R-:W-:Y:S01]  /*5e630*/  @!P6 FMUL R15, R15, 16777216 ;  /* 0x4b8000000f0fe820 */ /* 0x000fe20000400000 */
[----:B------:R-:W-:-:S03]  /*5e640*/  @!P6 FMUL R14, R14, 16777216 ;  /* 0x4b8000000e0ee820 */ /* 0x000fc60000400000 */
[----:B-1----:R-:W-:Y:S01]  /*5e650*/  FMUL R2, R25, R15 ;  /* 0x0000000f19027220 */ /* 0x002fe20000400000 */
[----:B------:R-:W-:-:S04]  /*5e660*/  @!P6 FMUL R13, R13, 16777216 ;  /* 0x4b8000000d0de820 */ /* 0x000fc80000400000 */
[----:B------:R-:W-:Y:S01]  /*5e670*/  FMUL R13, R25, R13 ;  /* 0x0000000d190d7220 */ /* 0x000fe20000400000 */
[----:B--2---:R-:W-:Y:S01]  /*5e680*/  @P5 FMUL R16, R16, 0.25 ;  /* 0x3e80000010105820 */ /* 0x004fe20000400000 */
[----:B------:R-:W-:-:S03]  /*5e690*/  @P5 FMUL R17, R17, 0.25 ;  /* 0x3e80000011115820 */ /* 0x000fc60000400000 */
[----:B------:R-:W-:Y:S01]  /*5e6a0*/  @!P6 FMUL R16, R16, 16777216 ;  /* 0x4b8000001010e820 */ /* 0x000fe20000400000 */
[----:B------:R-:W-:-:S03]  /*5e6b0*/  @!P6 FMUL R17, R17, 16777216 ;  /* 0x4b8000001111e820 */ /* 0x000fc60000400000 */
[C---:B------:R-:W-:Y:S01]  /*5e6c0*/  FMUL R16, R25.reuse, R16 ;  /* 0x0000001019107220 */ /* 0x040fe20000400000 */
[----:B------:R-:W-:Y:S01]  /*5e6d0*/  @P5 FMUL R18, R18, 0.25 ;  /* 0x3e80000012125820 */ /* 0x000fe20000400000 */
[----:B0-----:R-:W-:-:S03]  /*5e6e0*/  FMUL R0, R25, R17 ;  /* 0x0000001119007220 */ /* 0x001fc60000400000 */
[----:B------:R-:W-:Y:S01]  /*5e6f0*/  STL [R1+0x160], R16 ;  /* 0x0001601001007387 */ /* 0x000fe20000100800 */
[----:B------:R-:W-:-:S03]  /*5e700*/  @!P6 FMUL R18, R18, 16777216 ;  /* 0x4b8000001212e820 */ /* 0x000fc60000400000 */
[----:B------:R0:W-:Y:S04]  /*5e710*/  STL [R1+0xce0], R2 ;  /* 0x000ce00201007387 */ /* 0x0001e80000100800 */
[----:B------:R1:W-:Y:S01]  /*5e720*/  STL [R1+0x15c], R0 ;  /* 0x00015c0001007387 */ /* 0x0003e20000100800 */
[C---:B0-----:R-:W-:Y:S01]  /*5e730*/  FMUL R2, R25.reuse, R18 ;  /* 0x0000001219027220 */ /* 0x041fe20000400000 */
[----:B-1----:R-:W-:-:S04]  /*5e740*/  FMUL R0, R25, R14 ;  /* 0x0000000e19007220 */ /* 0x002fc80000400000 */
[----:B------:R-:W-:Y:S04]  /*5e750*/  STL [R1+0x154], R2 ;  /* 0x0001540201007387 */ /* 0x000fe80000100800 */
[----:B------:R0:W-:Y:S04]  /*5e760*/  STL [R1+0x64], R0 ;  /* 0x0000640001007387 */ /* 0x0001e80000100800 */
[----:B------:R-:W-:Y:S04]  /*5e770*/  STL [R1+0x60], R13 ;  /* 0x0000600d01007387 */ /* 0x000fe80000100800 */
[----:B------:R-:W2:Y:S01]  /*5e780*/  LDL.LU.64 R16, [R1+0x678] ;  /* 0x0006780001107983 */ /* 0x000ea20000300a00 */
        /* <DEDUP_REMOVED lines=19> */
[----:B------:R-:W-:-:S04]  /*5e8c0*/  IADD3 R19, PT, PT, R21, -0x3f3504f3, RZ ;  /* 0xc0cafb0d15137810 */ /* 0x000fc80007ffe0ff */
[----:B------:R-:W-:Y:S01]  /*5e8d0*/  LOP3.LUT R19, R19, 0xff800000, RZ, 0xc0, !PT ;  /* 0xff80000013137812 */ /* 0x000fe200078ec0ff */
[C---:B0-----:R-:W-:Y:S01]  /*5e8e0*/  FMUL R0, R25.reuse, R10 ;  /* 0x0000000a19007220 */ /* 0x041fe20000400000 */
[----:B------:R-:W-:-:S03]  /*5e8f0*/  FMUL R2, R25, R11 ;  /* 0x0000000b19027220 */ /* 0x000fc60000400000 */
[----:B------:R-:W-:Y:S01]  /*5e900*/  IMAD.IADD R10, R21, 0x1, -R19 ;  /* 0x00000001150a7824 */ /* 0x000fe200078e0a13 */
        /* <DEDUP_REMOVED lines=23> */
[C---:B------:R-:W-:Y:S01]  /*5ea80*/  FMUL R11, R10.reuse, R11 ;  /* 0x0000000b0a0b7220 */ /* 0x040fe20000400000 */
[----:B------:R-:W-:Y:S03]  /*5ea90*/  STL [R1+0x5c], R2 ;  /* 0x00005c0201007387 */ /* 0x000fe60000100800 */
[----:B------:R-:W-:Y:S01]  /*5eaa0*/  FFMA.FTZ R11, R10, 1.4426950216293334961, R11 ;  /* 0x3fb8aa3b0a0b7823 */ /* 0x000fe2000001000b */
[----:B------:R0:W-:Y:S03]  /*5eab0*/  STL [R1+0x58], R0 ;  /* 0x0000580001007387 */ /* 0x0001e60000100800 */
[----:B0-----:R-:W-:Y:S01]  /*5eac0*/  FADD R0, R4, R11 ;  /* 0x0000000b04007221 */ /* 0x001fe20000000000 */
[----:B------:R-:W-:-:S03]  /*5ead0*/  IADD3 R4, PT, PT, R20, -0x3f3504f3, RZ ;  /* 0xc0cafb0d14047810 */ /* 0x000fc60007ffe0ff */
[----:B------:R-:W-:Y:S02]  /*5eae0*/  @P6 MOV R10, 0x7f800000 ;  /* 0x7f800000000a6802 */ /* 0x000fe40000000f00 */
[----:B------:R-:W-:-:S03]  /*5eaf0*/  LOP3.LUT R4, R4, 0xff800000, RZ, 0xc0, !PT ;  /* 0xff80000004047812 */ /* 0x000fc600078ec0ff */
[----:B------:R-:W-:Y:S02]  /*5eb00*/  @P6 FFMA.FTZ R0, R21, R10, +INF ;  /* 0x7f80000015006423 */ /* 0x000fe4000001000a */
[----:B------:R-:W-:-:S04]  /*5eb10*/  IMAD.IADD R10, R20, 0x1, -R4 ;  /* 0x00000001140a7824 */ /* 0x000fc800078e0a04 */
        /* <DEDUP_REMOVED lines=9> */
[----:B------:R-:W-:-:S04]  /*5ebb0*/  FFMA.FTZ R11, R10, R11, -0.36067417263984680176 ;  /* 0xbeb8aa490a0b7423 */ /* 0x000fc8000001000b */
[C---:B------:R-:W-:Y:S01]  /*5ebc0*/  FFMA.FTZ R11, R10.reuse, R11, 0.48089820146560668945 ;  /* 0x3ef6384a0a0b7423 */ /* 0x040fe2000001000b */
[----:B-1----:R-:W-:Y:S01]  /*5ebd0*/  FSEL R0, R29, -INF , P3 ;  /* 0xff8000001d007808 */ /* 0x002fe20001800000 */
[C---:B0-----:R-:W-:Y:S02]  /*5ebe0*/  FMUL R2, R7.reuse, R24 ;  /* 0x0000001807027220 */ /* 0x041fe40000400000 */
[C---:B------:R-:W-:Y:S02]  /*5ebf0*/  FFMA.FTZ R11, R10.reuse, R11, -0.72134751081466674805 ;  /* 0xbf38aa3b0a0b7423 */ /* 0x040fe4000001000b */
[----:B------:R0:W-:Y:S02]  /*5ec00*/  STL [R1+0x2c8], R0 ;  /* 0x0002c80001007387 */ /* 0x0001e40000100800 */
[----:B------:R-:W-:Y:S01]  /*5ec10*/  FMUL R11, R10, R11 ;  /* 0x0000000b0a0b7220 */ /* 0x000fe20000400000 */
[C---:B------:R-:W-:Y:S01]  /*5ec20*/  FMUL R13, R7.reuse, R22 ;  /* 0x00000016070d7220 */ /* 0x040fe20000400000 */
        /* <DEDUP_REMOVED lines=8> */
[----:B------:R0:W-:Y:S01]  /*5ecb0*/  STL [R1+0x144], R2 ;  /* 0x0001440201007387 */ /* 0x0001e20000100800 */
[C---:B------:R-:W-:Y:S01]  /*5ecc0*/  FMUL R5, R7.reuse, R5 ;  /* 0x0000000507057220 */ /* 0x040fe20000400000 */
[----:B------:R-:W-:Y:S02]  /*5ecd0*/  FFMA.FTZ R10, R10, 1.4426950216293334961, R6 ;  /* 0x3fb8aa3b0a0a7823 */ /* 0x000fe40000010006 */
[----:B------:R1:W-:Y:S01]  /*5ece0*/  STL [R1+0x54], R0 ;  /* 0x0000540001007387 */ /* 0x0003e20000100800 */
[----:B------:R-:W-:Y:S01]  /*5ecf0*/  FSEL R6, RZ, -23, P0 ;  /* 0xc1b80000ff067808 */ /* 0x000fe20000000000 */
[C---:B0-----:R-:W-:Y:S01]  /*5ed00*/  FMUL R2, R7.reuse, R9 ;  /* 0x0000000907027220 */ /* 0x041fe20000400000 */
[----:B-1----:R-:W-:Y:S01]  /*5ed10*/  FMUL R0, R7, R8 ;  /* 0x0000000807007220 */ /* 0x002fe20000400000 */
[----:B------:R-:W-:Y:S01]  /*5ed20*/  I2FP.F32.S32 R7, R4 ;  /* 0x0000000400077245 */ /* 0x000fe20000201400 */
[----:B------:R-:W-:Y:S04]  /*5ed30*/  STL [R1+0x50], R5 ;  /* 0x0000500501007387 */ /* 0x000fe80000100800 */
[----:B------:R-:W-:Y:S01]  /*5ed40*/  FFMA.FTZ R8, R7, 1.1920928955078125e-07, R6 ;  /* 0x3400000007087823 */ /* 0x000fe20000010006 */
[----:B------:R-:W-:Y:S04]  /*5ed50*/  STL [R1+0x4c], R2 ;  /* 0x00004c0201007387 */ /* 0x000fe80000100800 */
[----:B------:R0:W-:Y:S04]  /*5ed60*/  STL [R1+0x48], R0 ;  /* 0x0000480001007387 */ /* 0x0001e80000100800 */
[----:B------:R-:W3:Y:S04]  /*5ed70*/  LDL.LU R6, [R1+0x620] ;  /* 0x0006200001067983 */ /* 0x000ee80000300800 */
[----:B------:R-:W4:Y:S01]  /*5ed80*/  LDL.LU R7, [R1+0x624] ;  /* 0x0006240001077983 */ /* 0x000f220000300800 */
[----:B0-----:R-:W-:Y:S01]  /*5ed90*/  FADD R0, R8, R10 ;  /* 0x0000000a08007221 */ /* 0x001fe20000000000 */
[----:B------:R-:W-:-:S02]  /*5eda0*/  @P6 IMAD.MOV.U32 R8, RZ, RZ, 0x7f800000 ;  /* 0x7f800000ff086424 */ /* 0x000fc400078e00ff */
[----:B------:R-:W5:Y:S01]  /*5edb0*/  LDL.LU R9, [R1+0x628] ;  /* 0x0006280001097983 */ /* 0x000f620000300800 */
[----:B------:R-:W-:-:S03]  /*5edc0*/  FSETP.NEU.AND P3, PT, R21, RZ, PT ;  /* 0x000000ff1500720b */ /* 0x000fc60003f6d000 */
[----:B------:R-:W3:Y:S01]  /*5edd0*/  LDL.LU R22, [R1+0x62c] ;  /* 0x00062c0001167983 */ /* 0x000ee20000300800 */
[----:B------:R-:W-:-:S03]  /*5ede0*/  @P6 FFMA.FTZ R0, R20, R8, +INF ;  /* 0x7f80000014006423 */ /* 0x000fc60000010008 */
[----:B------:R-:W3:Y:S04]  /*5edf0*/  LDL.LU R10, [R1+0x630] ;  /* 0x00063000010a7983 */ /* 0x000ee80000300800 */
[----:B------:R-:W3:Y:S04]  /*5ee00*/  LDL.LU R11, [R1+0x634] ;  /* 0x00063400010b7983 */ /* 0x000ee80000300800 */
[----:B------:R-:W3:Y:S04]  /*5ee10*/  LDL.LU R23, [R1+0x638] ;  /* 0x0006380001177983 */ /* 0x000ee80000300800 */
[----:B------:R-:W4:Y:S04]  /*5ee20*/  LDL.LU R21, [R1+0x63c] ;  /* 0x00063c0001157983 */ /* 0x000f280000300800 */
[----:B------:R-:W5:Y:S04]  /*5ee30*/  LDL.LU R12, [R1+0x640] ;  /* 0x00064000010c7983 */ /* 0x000f680000300800 */
[----:B------:R-:W5:Y:S04]  /*5ee40*/  LDL.LU R19, [R1+0x64c] ;  /* 0x00064c0001137983 */ /* 0x000f680000300800 */
[----:B------:R0:W-:Y:S04]  /*5ee50*/  STL [R1+0x254], R0 ;  /* 0x0002540001007387 */ /* 0x0001e80000100800 */
[----:B------:R-:W5:Y:S01]  /*5ee60*/  LDL.LU R24, [R1+0x65c] ;  /* 0x00065c0001187983 */ /* 0x000f620000300800 */
[----:B0-----:R-:W-:-:S02]  /*5ee70*/  FSEL R0, R28, -INF , P4 ;  /* 0xff8000001c007808 */ /* 0x001fc40002000000 */
[----:B--2---:R-:W-:Y:S02]  /*5ee80*/  MOV R4, R17 ;  /* 0x0000001100047202 */ /* 0x004fe40000000f00 */
        /* <DEDUP_REMOVED lines=14> */
[----:B------:R-:W-:-:S05]  /*5ef70*/  MOV R5, R16 ;  /* 0x0000001000057202 */ /* 0x000fca0000000f00 */
[----:B------:R-:W-:Y:S01]  /*5ef80*/  FMUL R16, R5, 8388608 ;  /* 0x4b00000005107820 */ /* 0x000fe20000400000 */
[----:B---3--:R-:W-:Y:S01]  /*5ef90*/  @P0 FMUL R23, R23, 0.25 ;  /* 0x3e80000017170820 */ /* 0x008fe20000400000 */
[----:B----4-:R-:W-:Y:S01]  /*5efa0*/  @P0 FMUL R21, R21, 0.25 ;  /* 0x3e80000015150820 */ /* 0x010fe20000400000 */
[----:B-----5:R-:W-:Y:S01]  /*5efb0*/  @P0 FMUL R19, R19, 0.25 ;  /* 0x3e80000013130820 */ /* 0x020fe20000400000 */
[----:B------:R-:W-:-:S03]  /*5efc0*/  @P0 FMUL R24, R24, 0.25 ;  /* 0x3e80000018180820 */ /* 0x000fc60000400000 */
[----:B------:R-:W-:Y:S01]  /*5efd0*/  @!P6 FMUL R19, R19, 16777216 ;  /* 0x4b8000001313e820 */ /* 0x000fe20000400000 */
[----:B------:R-:W-:Y:S01]  /*5efe0*/  @!P6 FMUL R24, R24, 16777216 ;  /* 0x4b8000001818e820 */ /* 0x000fe20000400000 */
[----:B------:R-:W-:-:S03]  /*5eff0*/  @!P6 FMUL R21, R21, 16777216 ;  /* 0x4b8000001515e820 */ /* 0x000fc60000400000 */
[----:B-1----:R-:W-:Y:S01]  /*5f000*/  FMUL R2, R25, R24 ;  /* 0x0000001819027220 */ /* 0x002fe20000400000 */
[----:B------:R-:W-:-:S04]  /*5f010*/  @!P6 FMUL R23, R23, 16777216 ;  /* 0x4b8000001717e820 */ /* 0x000fc80000400000 */
[----:B------:R1:W-:Y:S01]  /*5f020*/  STL [R1+0x13c], R2 ;  /* 0x00013c0201007387 */ /* 0x0003e20000100800 */
[----:B--2---:R-:W-:-:S04]  /*5f030*/  @P0 FMUL R17, R17, 0.25 ;  /* 0x3e80000011110820 */ /* 0x004fc80000400000 */
[----:B------:R-:W-:Y:S01]  /*5f040*/  @!P6 FMUL R17, R17, 16777216 ;  /* 0x4b8000001111e820 */ /* 0x000fe20000400000 */
[----:B------:R-:W-:-:S03]  /*5f050*/  @P0 FMUL R18, R18, 0.25 ;  /* 0x3e80000012120820 */ /* 0x000fc60000400000 */
[C---:B0-----:R-:W-:Y:S01]  /*5f060*/  FMUL R0, R25.reuse, R17 ;  /* 0x0000001119007220 */ /* 0x041fe20000400000 */
[----:B------:R-:W-:Y:S01]  /*5f070*/  FMUL R17, R25, R19 ;  /* 0x0000001319117220 */ /* 0x000fe20000400000 */
[----:B------:R-:W-:-:S03]  /*5f080*/  @!P6 FMUL R18, R18, 16777216 ;  /* 0x4b8000001212e820 */ /* 0x000fc60000400000 */
[----:B------:R0:W-:Y:S01]  /*5f090*/  STL [R1+0x134], R0 ;  /* 0x0001340001007387 */ /* 0x0001e20000100800 */
[----:B-1----:R-:W-:-:S03]  /*5f0a0*/  FMUL R2, R25, R18 ;  /* 0x0000001219027220 */ /* 0x002fc60000400000 */
[----:B------:R1:W-:Y:S01]  /*5f0b0*/  STL [R1+0x138], R17 ;  /* 0x0001381101007387 */ /* 0x0003e20000100800 */
[----:B0-----:R-:W-:-:S03]  /*5f0c0*/  FMUL R0, R25, R21 ;  /* 0x0000001519007220 */ /* 0x001fc60000400000 */
[----:B------:R-:W-:Y:S01]  /*5f0d0*/  STL [R1+0x130], R2 ;  /* 0x0001300201007387 */ /* 0x000fe20000100800 */
[----:B-1----:R-:W-:-:S03]  /*5f0e0*/  FMUL R17, R25, R23 ;  /* 0x0000001719117220 */ /* 0x002fc60000400000 */
[----:B------:R0:W-:Y:S04]  /*5f0f0*/  STL [R1+0x44], R0 ;  /* 0x0000440001007387 */ /* 0x0001e80000100800 */
[----:B------:R1:W-:Y:S04]  /*5f100*/  STL [R1+0x40], R17 ;  /* 0x0000401101007387 */ /* 0x0003e80000100800 */
        /* <DEDUP_REMOVED lines=21> */
[----:B0-----:R-:W-:-:S03]  /*5f260*/  FMUL R0, R25, R9 ;  /* 0x0000000919007220 */ /* 0x001fc60000400000 */
[----:B------:R-:W-:-:S04]  /*5f270*/  LOP3.LUT R20, R20, 0xff800000, RZ, 0xc0, !PT ;  /* 0xff80000014147812 */ /* 0x000fc800078ec0ff */
[-C--:B------:R-:W-:Y:S02]  /*5f280*/  IADD3 R9, PT, PT, R16, -R20.reuse, RZ ;  /* 0x8000001410097210 */ /* 0x080fe40007ffe0ff */
        /* <DEDUP_REMOVED lines=23> */
[----:B------:R-:W-:Y:S01]  /*5f400*/  FMUL R17, R9, R17 ;  /* 0x0000001109117220 */ /* 0x000fe20000400000 */
[----:B------:R-:W-:-:S03]  /*5f410*/  FMUL R2, R25, R22 ;  /* 0x0000001619027220 */ /* 0x000fc60000400000 */
[----:B------:R-:W-:Y:S02]  /*5f420*/  FFMA.FTZ R9, R9, 1.4426950216293334961, R17 ;  /* 0x3fb8aa3b09097823 */ /* 0x000fe40000010011 */
[----:B------:R-:W-:Y:S04]  /*5f430*/  STL [R1+0x3c], R2 ;  /* 0x00003c0201007387 */ /* 0x000fe80000100800 */
[----:B------:R0:W-:Y:S02]  /*5f440*/  STL [R1+0x38], R0 ;  /* 0x0000380001007387 */ /* 0x0001e40000100800 */
[----:B0-----:R-:W-:Y:S01]  /*5f450*/  FADD R0, R4, R9 ;  /* 0x0000000904007221 */ /* 0x001fe20000000000 */
[----:B------:R-:W-:Y:S01]  /*5f460*/  VIADD R4, R8, 0xc0cafb0d ;  /* 0xc0cafb0d08047836 */ /* 0x000fe20000000000 */
[----:B------:R-:W-:-:S04]  /*5f470*/  @P6 MOV R9, 0x7f800000 ;  /* 0x7f80000000096802 */ /* 0x000fc80000000f00 */
[----:B------:R-:W-:Y:S01]  /*5f480*/  LOP3.LUT R4, R4, 0xff800000, RZ, 0xc0, !PT ;  /* 0xff80000004047812 */ /* 0x000fe200078ec0ff */
[----:B------:R-:W-:-:S03]  /*5f490*/  @P6 FFMA.FTZ R0, R16, R9, +INF ;  /* 0x7f80000010006423 */ /* 0x000fc60000010009 */
[----:B------:R-:W-:Y:S02]  /*5f4a0*/  IADD3 R9, PT, PT, R8, -R4, RZ ;  /* 0x8000000408097210 */ /* 0x000fe40007ffe0ff */
[----:B------:R0:W-:Y:S03]  /*5f4b0*/  STL [R1+0x240], R0 ;  /* 0x0002400001007387 */ /* 0x0001e60000100800 */
[----:B------:R-:W-:Y:S01]  /*5f4c0*/  FADD R9, R9, -1 ;  /* 0xbf80000009097421 */ /* 0x000fe20000000000 */
[----:B------:R-:W1:Y:S01]  /*5f4d0*/  MUFU.RCP R5, R5 ;  /* 0x0000000500057308 */ /* 0x000e620000001000 */
[----:B0-----:R-:W-:Y:S02]  /*5f4e0*/  FSEL R0, R27, -INF , P2 ;  /* 0xff8000001b007808 */ /* 0x001fe40001000000 */
[----:B------:R-:W-:Y:S01]  /*5f4f0*/  FSETP.NEU.AND P2, PT, R16, RZ, PT ;  /* 0x000000ff1000720b */ /* 0x000fe20003f4d000 */
[----:B------:R-:W-:-:S04]  /*5f500*/  FFMA.FTZ R16, R9, R3, -0.16845393180847167969 ;  /* 0xbe2c7f3009107423 */ /* 0x000fc80000010003 */
[----:B------:R-:W-:-:S04]  /*5f510*/  FFMA.FTZ R16, R9, R16, 0.1716887056827545166 ;  /* 0x3e2fcf2a09107423 */ /* 0x000fc80000010010 */
[----:B------:R-:W-:-:S04]  /*5f520*/  FFMA.FTZ R16, R9, R16, -0.17900948226451873779 ;  /* 0xbe374e4309107423 */ /* 0x000fc80000010010 */
[C---:B------:R-:W-:Y:S01]  /*5f530*/  FFMA.FTZ R16, R9.reuse, R16, 0.20512372255325317383 ;  /* 0x3e520bf409107423 */ /* 0x040fe20000010010 */
[----:B------:R1:W-:Y:S03]  /*5f540*/  STL [R1+0x2c0], R0 ;  /* 0x0002c00001007387 */ /* 0x0003e60000100800 */
[----:B------:R-:W-:-:S04]  /*5f550*/  FFMA.FTZ R16, R9, R16, -0.24046532809734344482 ;  /* 0xbe763c8b09107423 */ /* 0x000fc80000010010 */
[----:B------:R-:W-:Y:S01]  /*5f560*/  FFMA.FTZ R16, R9, R16, 0.28857114911079406738 ;  /* 0x3e93bf9909107423 */ /* 0x000fe20000010010 */
[----:B-1----:R-:W-:-:S03]  /*5f570*/  FMUL R0, R5, R15 ;  /* 0x0000000f05007220 */ /* 0x002fc60000400000 */
[----:B------:R-:W-:Y:S01]  /*5f580*/  FFMA.FTZ R16, R9, R16, -0.36067417263984680176 ;  /* 0xbeb8aa4909107423 */ /* 0x000fe20000010010 */
[----:B------:R-:W-:Y:S01]  /*5f590*/  FMUL R2, R5, R14 ;  /* 0x0000000e05027220 */ /* 0x000fe20000400000 */
[----:B------:R0:W-:Y:S02]  /*5f5a0*/  STL [R1+0x12c], R0 ;  /* 0x00012c0001007387 */ /* 0x0001e40000100800 */
[----:B------:R-:W-:Y:S02]  /*5f5b0*/  FFMA.FTZ R16, R9, R16, 0.48089820146560668945 ;  /* 0x3ef6384a09107423 */ /* 0x000fe40000010010 */
[----:B------:R1:W-:Y:S01]  /*5f5c0*/  STL [R1+0x128], R2 ;  /* 0x0001280201007387 */ /* 0x0003e20000100800 */
[----:B0-----:R-:W-:Y:S01]  /*5f5d0*/  FMUL R0, R5, R13 ;  /* 0x0000000d05007220 */ /* 0x001fe20000400000 */
[----:B------:R-:W-:Y:S01]  /*5f5e0*/  FFMA.FTZ R16, R9, R16, -0.72134751081466674805 ;  /* 0xbf38aa3b09107423 */ /* 0x000fe20000010010 */
[----:B-1----:R-:W-:-:S03]  /*5f5f0*/  FMUL R2, R5, R12 ;  /* 0x0000000c05027220 */ /* 0x002fc60000400000 */
[----:B------:R0:W-:Y:S01]  /*5f600*/  STL [R1+0xce4], R0 ;  /* 0x000ce40001007387 */ /* 0x0001e20000100800 */
[----:B------:R-:W-:Y:S01]  /*5f610*/  FMUL R14, R9, R16 ;  /* 0x00000010090e7220 */ /* 0x000fe20000400000 */
[----:B------:R-:W-:Y:S02]  /*5f620*/  ISETP.GE.U32.AND P6, PT, R8, 0x7f800000, PT ;  /* 0x7f8000000800780c */ /* 0x000fe40003fc6070 */
[----:B------:R1:W-:Y:S01]  /*5f630*/  STL [R1+0x120], R2 ;  /* 0x0001200201007387 */ /* 0x0003e20000100800 */
[----:B0-----:R-:W-:Y:S01]  /*5f640*/  FMUL R0, R5, R11 ;  /* 0x0000000b05007220 */ /* 0x001fe20000400000 */
[----:B------:R-:W-:Y:S01]  /*5f650*/  I2FP.F32.S32 R4, R4 ;  /* 0x0000000400047245 */ /* 0x000fe20000201400 */
[----:B------:R-:W-:-:S03]  /*5f660*/  FMUL R11, R9, R14 ;  /* 0x0000000e090b7220 */ /* 0x000fc60000400000 */
[----:B------:R0:W-:Y:S01]  /*5f670*/  STL [R1+0x30], R0 ;  /* 0x0000300001007387 */ /* 0x0001e20000100800 */
[C---:B------:R-:W-:Y:S01]  /*5f680*/  FMUL R10, R5.reuse, R10 ;  /* 0x0000000a050a7220 */ /* 0x040fe20000400000 */
[C---:B-1----:R-:W-:Y:S01]  /*5f690*/  FMUL R2, R5.reuse, R7 ;  /* 0x0000000705027220 */ /* 0x042fe20000400000 */
[----:B0-----:R-:W-:Y:S01]  /*5f6a0*/  FMUL R0, R5, R6 ;  /* 0x0000000605007220 */ /* 0x001fe20000400000 */
[----:B------:R-:W-:Y:S01]  /*5f6b0*/  FSEL R6, RZ, -23, P4 ;  /* 0xc1b80000ff067808 */ /* 0x000fe20002000000 */
[----:B------:R-:W-:Y:S01]  /*5f6c0*/  FFMA.FTZ R5, R9, 1.4426950216293334961, R11 ;  /* 0x3fb8aa3b09057823 */ /* 0x000fe2000001000b */
[----:B------:R-:W-:Y:S03]  /*5f6d0*/  STL [R1+0x2c], R10 ;  /* 0x00002c0a01007387 */ /* 0x000fe60000100800 */
[----:B------:R-:W-:Y:S01]  /*5f6e0*/  FFMA.FTZ R4, R4, 1.1920928955078125e-07, R6 ;  /* 0x3400000004047823 */ /* 0x000fe20000010006 */
[----:B------:R-:W-:Y:S04]  /*5f6f0*/  STL [R1+0x28], R2 ;  /* 0x0000280201007387 */ /* 0x000fe80000100800 */
[----:B------:R0:W-:Y:S04]  /*5f700*/  STL [R1+0x24], R0 ;  /* 0x0000240001007387 */ /* 0x0001e80000100800 */
[----:B------:R-:W3:Y:S04]  /*5f710*/  LDL.LU R13, [R1+0x710] ;  /* 0x00071000010d7983 */ /* 0x000ee80000300800 */
[----:B------:R-:W4:Y:S01]  /*5f720*/  LDL.LU R17, [R1+0x714] ;  /* 0x0007140001117983 */ /* 0x000f220000300800 */
[----:B0-----:R-:W-:Y:S01]  /*5f730*/  FADD R0, R4, R5 ;  /* 0x0000000504007221 */ /* 0x001fe20000000000 */
[----:B------:R-:W-:-:S02]  /*5f740*/  @P6 MOV R4, 0x7f800000 ;  /* 0x7f80000000046802 */ /* 0x000fc40000000f00 */
[----:B------:R-:W5:Y:S04]  /*5f750*/  LDL.LU R18, [R1+0x718] ;  /* 0x0007180001127983 */ /* 0x000f680000300800 */
[----:B------:R-:W3:Y:S01]  /*5f760*/  LDL.LU R14, [R1+0x71c] ;  /* 0x00071c00010e7983 */ /* 0x000ee20000300800 */
[----:B------:R-:W-:-:S03]  /*5f770*/  @P6 FFMA.FTZ R0, R8, R4, +INF ;  /* 0x7f80000008006423 */ /* 0x000fc60000010004 */
[----:B------:R-:W4:Y:S04]  /*5f780*/  LDL.LU R16, [R1+0x720] ;  /* 0x0007200001107983 */ /* 0x000f280000300800 */
[----:B------:R-:W4:Y:S04]  /*5f790*/  LDL.LU R12, [R1+0x724] ;  /* 0x00072400010c7983 */ /* 0x000f280000300800 */
[----:B------:R-:W4:Y:S04]  /*5f7a0*/  LDL.LU R15, [R1+0x728] ;  /* 0x00072800010f7983 */ /* 0x000f280000300800 */
[----:B------:R-:W4:Y:S04]  /*5f7b0*/  LDL.LU R10, [R1+0x72c] ;  /* 0x00072c00010a7983 */ /* 0x000f280000300800 */
[----:B------:R-:W4:Y:S04]  /*5f7c0*/  LDL.LU R11, [R1+0x730] ;  /* 0x00073000010b7983 */ /* 0x000f280000300800 */
[----:B------:R-:W4:Y:S04]  /*5f7d0*/  LDL.LU R6, [R1+0x73c] ;  /* 0x00073c0001067983 */ /* 0x000f280000300800 */
[----:B------:R0:W-:Y:S04]  /*5f7e0*/  STL [R1+0x22c], R0 ;  /* 0x00022c0001007387 */ /* 0x0001e80000100800 */
[----:B------:R-:W4:Y:S04]  /*5f7f0*/  LDL.LU R19, [R1+0x74c] ;  /* 0x00074c0001137983 */ /* 0x000f280000300800 */
[----:B------:R-:W4:Y:S01]  /*5f800*/  LDL.LU R4, [R1+0x748] ;  /* 0x0007480001047983 */ /* 0x000f220000300800 */
[----:B0-----:R-:W-:-:S05]  /*5f810*/  FSEL R0, R26, -INF , P5 ;  /* 0xff8000001a007808 */ /* 0x001fca0002800000 */
[----:B------:R0:W-:Y:S04]  /*5f820*/  STL [R1+0x2bc], R0 ;  /* 0x0002bc0001007387 */ /* 0x0001e80000100800 */
[----:B------:R-:W4:Y:S01]  /*5f830*/  LDL.LU R7, [R1+0x738] ;  /* 0x0007380001077983 */ /* 0x000f220000300800 */
[----:B--2---:R-:W-:Y:S01]  /*5f840*/  MOV R22, R29 ;  /* 0x0000001d00167202 */ /* 0x004fe20000000f00 */
[----:B------:R-:W-:-:S03]  /*5f850*/  IMAD.MOV.U32 R23, RZ, RZ, R28 ;  /* 0x000000ffff177224 */ /* 0x000fc600078e001c */
[C---:B------:R-:W-:Y:S01]  /*5f860*/  FSETP.GEU.AND P5, PT, R22.reuse, 1.175494350822287508e-38, PT ;  /* 0x008000001600780b */ /* 0x040fe20003fae000 */
[----:B------:R-:W-:-:S05]  /*5f870*/  FMUL R5, R22, 8388608 ;  /* 0x4b00000016057820 */ /* 0x000fca0000400000 */
[----:B------:R-:W-:Y:S02]  /*5f880*/  FSEL R28, R5, R22, !P5 ;  /* 0x00000016051c7208 */ /* 0x000fe40006800000 */
[----:B------:R-:W2:Y:S04]  /*5f890*/  LDL.LU R5, [R1+0x734] ;  /* 0x0007340001057983 */ /* 0x000ea80000300800 */
[----:B------:R-:W2:Y:S04]  /*5f8a0*/  LDL.LU R9, [R1+0x740] ;  /* 0x0007400001097983 */ /* 0x000ea80000300800 */
[----:B------:R-:W2:Y:S01]  /*5f8b0*/  LDL.LU R20, [R1+0x744] ;  /* 0x0007440001147983 */ /* 0x000ea20000300800 */
[----:B------:R-:W-:-:S02]  /*5f8c0*/  FSETP.GT.AND P4, PT, |R22|, 8.50705917302346158658e+37, PT ;  /* 0x7e8000001600780b */ /* 0x000fc40003f84200 */
[----:B------:R-:W-:Y:S01]  /*5f8d0*/  FSETP.GEU.AND P6, PT, |R22|, 1.175494350822287508e-38, PT ;  /* 0x008000001600780b */ /* 0x000fe20003fce200 */
[----:B------:R-:W-:-:S10]  /*5f8e0*/  FMUL R21, R23, 8388608 ;  /* 0x4b00000017157820 */ /* 0x000fd40000400000 */
[----:B------:R-:W-:-:S04]  /*5f8f0*/  @P4 FMUL R22, R22, 0.25 ;  /* 0x3e80000016164820 */ /* 0x000fc80000400000 */
[----:B------:R-:W-:-:S04]  /*5f900*/  @!P6 FMUL R22, R22, 16777216 ;  /* 0x4b8000001616e820 */ /* 0x000fc80000400000 */
[----:B------:R1:W0:Y:S01]  /*5f910*/  MUFU.RCP R24, R22 ;  /* 0x0000001600187308 */ /* 0x0002220000001000 */
[----:B-----5:R-:W-:Y:S01]  /*5f920*/  @P4 FMUL R18, R18, 0.25 ;  /* 0x3e80000012124820 */ /* 0x020fe20000400000 */
[----:B---3--:R-:W-:-:S03]  /*5f930*/  @P4 FMUL R14, R14, 0.25 ;  /* 0x3e8000000e0e4820 */ /* 0x008fc60000400000 */
[----:B------:R-:W-:Y:S01]  /*5f940*/  @!P6 FMUL R18, R18, 16777216 ;  /* 0x4b8000001212e820 */ /* 0x000fe20000400000 */
[----:B------:R-:W-:Y:S01]  /*5f950*/  @!P6 FMUL R14, R14, 16777216 ;  /* 0x4b8000000e0ee820 */ /* 0x000fe20000400000 */
[----:B----4-:R-:W-:Y:S01]  /*5f960*/  @P4 FMUL R15, R15, 0.25 ;  /* 0x3e8000000f0f4820 */ /* 0x010fe20000400000 */
[----:B------:R-:W-:-:S03]  /*5f970*/  @P4 FMUL R10, R10, 0.25 ;  /* 0x3e8000000a0a4820 */ /* 0x000fc60000400000 */
[----:B------:R-:W-:Y:S01]  /*5f980*/  @!P6 FMUL R15, R15, 16777216 ;  /* 0x4b8000000f0fe820 */ /* 0x000fe20000400000 */
[----:B------:R-:W-:Y:S01]  /*5f990*/  @!P6 FMUL R10, R10, 16777216 ;  /* 0x4b8000000a0ae820 */ /* 0x000fe20000400000 */
[----:B------:R-:W-:-:S04]  /*5f9a0*/  @P4 FMUL R6, R6, 0.25 ;  /* 0x3e80000006064820 */ /* 0x000fc80000400000 */
[----:B------:R-:W-:Y:S01]  /*5f9b0*/  @!P6 FMUL R6, R6, 16777216 ;  /* 0x4b8000000606e820 */ /* 0x000fe20000400000 */
[----:B------:R-:W-:Y:S01]  /*5f9c0*/  @P4 FMUL R19, R19, 0.25 ;  /* 0x3e80000013134820 */ /* 0x000fe20000400000 */
        /* <DEDUP_REMOVED lines=8> */
[----:B-1----:R-:W-:Y:S02]  /*5fa50*/  FSEL R22, RZ, -23, P6 ;  /* 0xc1b80000ff167808 */ /* 0x002fe40003000000 */
[C---:B------:R-:W-:Y:S01]  /*5fa60*/  FSETP.GEU.AND P6, PT, |R23|.reuse, 1.175494350822287508e-38, PT ;  /* 0x008000001700780b */ /* 0x040fe20003fce200 */
[----:B------:R-:W-:Y:S01]  /*5fa70*/  @P4 FMUL R23, R23, 0.25 ;  /* 0x3e80000017174820 */ /* 0x000fe20000400000 */
[C---:B0-----:R-:W-:Y:S01]  /*5fa80*/  FMUL R2, R24.reuse, R19 ;  /* 0x0000001318027220 */ /* 0x041fe20000400000 */
[C---:B------:R-:W-:Y:S01]  /*5fa90*/  FMUL R0, R24.reuse, R4 ;  /* 0x0000000418007220 */ /* 0x040fe20000400000 */
[----:B------:R-:W-:Y:S01]  /*5faa0*/  FMUL R4, R24, R6 ;  /* 0x0000000618047220 */ /* 0x000fe20000400000 */
[----:B------:R-:W-:-:S08]  /*5fab0*/  @P4 FMUL R11, R11, 0.25 ;  /* 0x3e8000000b0b4820 */ /* 0x000fd00000400000 */
[----:B------:R-:W-:Y:S01]  /*5fac0*/  @!P6 FMUL R23, R23, 16777216 ;  /* 0x4b8000001717e820 */ /* 0x000fe20000400000 */
[----:B------:R-:W-:Y:S01]  /*5fad0*/  @P4 FMUL R12, R12, 0.25 ;  /* 0x3e8000000c0c4820 */ /* 0x000fe20000400000 */
[----:B------:R-:W-:Y:S01]  /*5fae0*/  @P4 FMUL R16, R16, 0.25 ;  /* 0x3e80000010104820 */ /* 0x000fe20000400000 */
[----:B------:R-:W-:Y:S01]  /*5faf0*/  @P4 FMUL R17, R17, 0.25 ;  /* 0x3e80000011114820 */ /* 0x000fe20000400000 */
[----:B------:R-:W-:Y:S02]  /*5fb00*/  @P4 FMUL R13, R13, 0.25 ;  /* 0x3e8000000d0d4820 */ /* 0x000fe40000400000 */
[----:B------:R-:W0:Y:S01]  /*5fb10*/  MUFU.RCP R23, R23 ;  /* 0x0000001700177308 */ /* 0x000e220000001000 */
[----:B------:R1:W-:Y:S01]  /*5fb20*/  STL [R1+0x11c], R2 ;  /* 0x00011c0201007387 */ /* 0x0003e20000100800 */
[----:B--2---:R-:W-:-:S03]  /*5fb30*/  @P4 FMUL R5, R5, 0.25 ;  /* 0x3e80000005054820 */ /* 0x004fc60000400000 */
[----:B------:R2:W-:Y:S01]  /*5fb40*/  STL [R1+0x114], R0 ;  /* 0x0001140001007387 */ /* 0x0005e20000100800 */
[----:B------:R-:W-:Y:S01]  /*5fb50*/  @P4 FMUL R9, R9, 0.25 ;  /* 0x3e80000009094820 */ /* 0x000fe20000400000 */
[----:B------:R-:W-:Y:S01]  /*5fb60*/  @P4 FMUL R20, R20, 0.25 ;  /* 0x3e80000014144820 */ /* 0x000fe20000400000 */
[----:B------:R-:W-:Y:S01]  /*5fb70*/  FSETP.NEU.AND P4, PT, R8, RZ, PT ;  /* 0x000000ff0800720b */ /* 0x000fe20003f8d000 */
[----:B------:R-:W-:Y:S02]  /*5fb80*/  VIADD R8, R21, 0xc0cafb0d ;  /* 0xc0cafb0d15087836 */ /* 0x000fe40000000000 */
[C---:B-1----:R-:W-:Y:S01]  /*5fb90*/  FMUL R2, R24.reuse, R7 ;  /* 0x0000000718027220 */ /* 0x042fe20000400000 */
[----:B--2---:R-:W-:Y:S01]  /*5fba0*/  FMUL R0, R24, R10 ;  /* 0x0000000a18007220 */ /* 0x004fe20000400000 */
[----:B------:R1:W-:Y:S01]  /*5fbb0*/  STL [R1+0x118], R4 ;  /* 0x0001180401007387 */ /* 0x0003e20000100800 */
[----:B------:R-:W-:-:S03]  /*5fbc0*/  LOP3.LUT R8, R8, 0xff800000, RZ, 0xc0, !PT ;  /* 0xff80000008087812 */ /* 0x000fc600078ec0ff */
[----:B------:R2:W-:Y:S01]  /*5fbd0*/  STL [R1+0x110], R2 ;  /* 0x0001100201007387 */ /* 0x0005e20000100800 */
[----:B-1----:R-:W-:-:S03]  /*5fbe0*/  FMUL R4, R24, R15 ;  /* 0x0000000f18047220 */ /* 0x002fc60000400000 */
[----:B------:R1:W-:Y:S01]  /*5fbf0*/  STL [R1+0x20], R0 ;  /* 0x0000200001007387 */ /* 0x0003e20000100800 */
[----:B--2---:R-:W-:-:S03]  /*5fc00*/  FMUL R2, R24, R14 ;  /* 0x0000000e18027220 */ /* 0x004fc60000400000 */
[----:B------:R2:W-:Y:S01]  /*5fc10*/  STL [R1+0x1c], R4 ;  /* 0x00001c0401007387 */ /* 0x0005e20000100800 */
[----:B------:R-:W-:Y:S01]  /*5fc20*/  @!P6 FMUL R20, R20, 16777216 ;  /* 0x4b8000001414e820 */ /* 0x000fe20000400000 */
[----:B------:R-:W-:Y:S01]  /*5fc30*/  @!P6 FMUL R9, R9, 16777216 ;  /* 0x4b8000000909e820 */ /* 0x000fe20000400000 */
[----:B-1----:R-:W-:Y:S01]  /*5fc40*/  FMUL R0, R24, R18 ;  /* 0x0000001218007220 */ /* 0x002fe20000400000 */
[----:B------:R0:W-:Y:S01]  /*5fc50*/  STL [R1+0x18], R2 ;  /* 0x0000180201007387 */ /* 0x0001e20000100800 */
[----:B--2---:R-:W-:-:S03]  /*5fc60*/  IADD3 R4, PT, PT, R21, -R8, RZ ;  /* 0x8000000815047210 */ /* 0x004fc60007ffe0ff */
[----:B------:R1:W-:Y:S01]  /*5fc70*/  STL [R1+0x14], R0 ;  /* 0x0000140001007387 */ /* 0x0003e20000100800 */
[----:B------:R-:W-:Y:S01]  /*5fc80*/  @!P6 FMUL R5, R5, 16777216 ;  /* 0x4b8000000505e820 */ /* 0x000fe20000400000 */
[----:B------:R-:W-:Y:S01]  /*5fc90*/  @!P6 FMUL R12, R12, 16777216 ;  /* 0x4b8000000c0ce820 */ /* 0x000fe20000400000 */
[----:B------:R-:W-:Y:S01]  /*5fca0*/  FADD R4, R4, -1 ;  /* 0xbf80000004047421 */ /* 0x000fe20000000000 */
[C---:B0-----:R-:W-:Y:S01]  /*5fcb0*/  FMUL R2, R23.reuse, R9 ;  /* 0x0000000917027220 */ /* 0x041fe20000400000 */
[----:B-1----:R-:W-:Y:S01]  /*5fcc0*/  FMUL R0, R23, R20 ;  /* 0x0000001417007220 */ /* 0x002fe20000400000 */
[----:B------:R-:W-:Y:S01]  /*5fcd0*/  @!P6 FMUL R11, R11, 16777216 ;  /* 0x4b8000000b0be820 */ /* 0x000fe20000400000 */
[----:B------:R-:W-:Y:S01]  /*5fce0*/  FFMA.FTZ R6, R4, R3, -0.16845393180847167969 ;  /* 0xbe2c7f3004067423 */ /* 0x000fe20000010003 */
[----:B------:R-:W-:Y:S02]  /*5fcf0*/  FMUL R3, R23, R5 ;  /* 0x0000000517037220 */ /* 0x000fe40000400000 */
[----:B------:R0:W-:Y:S01]  /*5fd00*/  STL [R1+0x10c], R0 ;  /* 0x00010c0001007387 */ /* 0x0001e20000100800 */
[----:B------:R-:W-:-:S03]  /*5fd10*/  @!P6 FMUL R16, R16, 16777216 ;  /* 0x4b8000001010e820 */ /* 0x000fc60000400000 */
[----:B------:R1:W-:Y:S01]  /*5fd20*/  STL [R1+0x108], R2 ;  /* 0x0001080201007387 */ /* 0x0003e20000100800 */
[----:B------:R-:W-:Y:S01]  /*5fd30*/  @!P6 FMUL R17, R17, 16777216 ;  /* 0x4b8000001111e820 */ /* 0x000fe20000400000 */
[C---:B0-----:R-:W-:Y:S01]  /*5fd40*/  FMUL R0, R23.reuse, R11 ;  /* 0x0000000b17007220 */ /* 0x041fe20000400000 */
[----:B-1----:R-:W-:Y:S01]  /*5fd50*/  FMUL R2, R23, R12 ;  /* 0x0000000c17027220 */ /* 0x002fe20000400000 */
[----:B------:R-:W-:Y:S04]  /*5fd60*/  STL [R1+0x104], R3 ;  /* 0x0001040301007387 */ /* 0x000fe80000100800 */
[----:B------:R0:W-:Y:S01]  /*5fd70*/  STL [R1+0xd60], R2 ;  /* 0x000d600201007387 */ /* 0x0001e20000100800 */
[----:B------:R-:W-:-:S03]  /*5fd80*/  @!P6 FMUL R13, R13, 16777216 ;  /* 0x4b8000000d0de820 */ /* 0x000fc60000400000 */
[----:B------:R1:W-:Y:S01]  /*5fd90*/  STL [R1+0x100], R0 ;  /* 0x0001000001007387 */ /* 0x0003e20000100800 */
[C---:B0-----:R-:W-:Y:S01]  /*5fda0*/  FMUL R2, R23.reuse, R16 ;  /* 0x0000001017027220 */ /* 0x041fe20000400000 */
[----:B-1----:R-:W-:-:S04]  /*5fdb0*/  FMUL R0, R23, R17 ;  /* 0x0000001117007220 */ /* 0x002fc80000400000 */
[----:B------:R-:W-:Y:S04]  /*5fdc0*/  STL [R1+0x8], R2 ;  /* 0x0000080201007387 */ /* 0x000fe80000100800 */
[----:B------:R0:W-:Y:S02]  /*5fdd0*/  STL [R1+0xd64], R0 ;  /* 0x000d640001007387 */ /* 0x0001e40000100800 */
[----:B0-----:R-:W-:-:S05]  /*5fde0*/  FMUL R0, R23, R13 ;  /* 0x0000000d17007220 */ /* 0x001fca0000400000 */
[----:B------:R0:W-:Y:S04]  /*5fdf0*/  STL [R1+0x4], R0 ;  /* 0x0000040001007387 */ /* 0x0001e80000100800 */
[----:B------:R-:W2:Y:S04]  /*5fe00*/  LDL.LU R27, [R1+0x31c] ;  /* 0x00031c00011b7983 */ /* 0x000ea80000300800 */
[----:B------:R-:W2:Y:S01]  /*5fe10*/  LDL.LU R25, [R1+0x318] ;  /* 0x0003180001197983 */ /* 0x000ea20000300800 */
[C---:B------:R-:W-:Y:S01]  /*5fe20*/  FFMA.FTZ R6, R4.reuse, R6, 0.1716887056827545166 ;  /* 0x3e2fcf2a04067423 */ /* 0x040fe20000010006 */
[----:B------:R-:W0:Y:S03]  /*5fe30*/  S2R R29, SR_TID.X ;  /* 0x00000000001d7919 */ /* 0x000e260000002100 */
[----:B------:R-:W-:Y:S01]  /*5fe40*/  FFMA.FTZ R6, R4, R6, -0.17900948226451873779 ;  /* 0xbe374e4304067423 */ /* 0x000fe20000010006 */
[----:B------:R-:W-:-:S02]  /*5fe50*/  I2FP.F32.S32 R8, R8 ;  /* 0x0000000800087245 */ /* 0x000fc40000201400 */
[----:B------:R-:W-:Y:S01]  /*5fe60*/  ISETP.GE.U32.AND P6, PT, R21, 0x7f800000, PT ;  /* 0x7f8000001500780c */ /* 0x000fe20003fc6070 */
[C---:B------:R-:W-:Y:S01]  /*5fe70*/  FFMA.FTZ R6, R4.reuse, R6, 0.20512372255325317383 ;  /* 0x3e520bf404067423 */ /* 0x040fe20000010006 */
[----:B------:R-:W3:Y:S03]  /*5fe80*/  LDL.LU R3, [R1+0x328] ;  /* 0x0003280001037983 */ /* 0x000ee60000300800 */
[----:B------:R-:W-:Y:S01]  /*5fe90*/  FFMA.FTZ R6, R4, R6, -0.24046532809734344482 ;  /* 0xbe763c8b04067423 */ /* 0x000fe20000010006 */
[----:B------:R-:W-:Y:S01]  /*5fea0*/  FFMA.FTZ R8, R8, 1.1920928955078125e-07, R22 ;  /* 0x3400000008087823 */ /* 0x000fe20000010016 */
[----:B------:R-:W4:Y:S02]  /*5feb0*/  LDL.LU R19, [R1+0x378] ;  /* 0x0003780001137983 */ /* 0x000f240000300800 */
[C---:B------:R-:W-:Y:S02]  /*5fec0*/  FFMA.FTZ R6, R4.reuse, R6, 0.28857114911079406738 ;  /* 0x3e93bf9904067423 */ /* 0x040fe40000010006 */
[----:B------:R-:W5:Y:S02]  /*5fed0*/  LDL.LU R20, [R1+0x394] ;  /* 0x0003940001147983 */ /* 0x000f640000300800 */
[----:B------:R-:W-:-:S02]  /*5fee0*/  FFMA.FTZ R6, R4, R6, -0.36067417263984680176 ;  /* 0xbeb8aa4904067423 */ /* 0x000fc40000010006 */
[----:B------:R-:W5:Y:S02]  /*5fef0*/  LDL.LU R7, [R1+0x37c] ;  /* 0x00037c0001077983 */ /* 0x000f640000300800 */
[----:B------:R-:W-:-:S04]  /*5ff00*/  FFMA.FTZ R6, R4, R6, 0.48089820146560668945 ;  /* 0x3ef6384a04067423 */ /* 0x000fc80000010006 */
[----:B------:R-:W-:-:S04]  /*5ff10*/  FFMA.FTZ R6, R4, R6, -0.72134751081466674805 ;  /* 0xbf38aa3b04067423 */ /* 0x000fc80000010006 */
[----:B------:R-:W-:-:S04]  /*5ff20*/  FMUL R6, R4, R6 ;  /* 0x0000000604067220 */ /* 0x000fc80000400000 */
[----:B------:R-:W-:-:S04]  /*5ff30*/  FMUL R6, R4, R6 ;  /* 0x0000000604067220 */ /* 0x000fc80000400000 */
[----:B------:R-:W-:Y:S01]  /*5ff40*/  FFMA.FTZ R6, R4, 1.4426950216293334961, R6 ;  /* 0x3fb8aa3b04067823 */ /* 0x000fe20000010006 */
[----:B0-----:R-:W-:-:S03]  /*5ff50*/  SHF.L.U32 R0, R29, 0x2, RZ ;  /* 0x000000021d007819 */ /* 0x001fc600000006ff */
[----:B------:R-:W-:Y:S02]  /*5ff60*/  FADD R2, R8, R6 ;  /* 0x0000000608027221 */ /* 0x000fe40000000000 */
[----:B------:R-:W3:Y:S04]  /*5ff70*/  LDL.LU R8, [R1+0x2e0] ;  /* 0x0002e00001087983 */ /* 0x000ee80000300800 */
[----:B------:R-:W3:Y:S01]  /*5ff80*/  LDL.LU R9, [R1+0x2e4] ;  /* 0x0002e40001097983 */ /* 0x000ee20000300800 */
[----:B------:R-:W-:-:S03]  /*5ff90*/  SHF.R.U32.HI R4, RZ, 0x1, R29 ;  /* 0x00000001ff047819 */ /* 0x000fc6000001161d */
[----:B------:R-:W3:Y:S01]  /*5ffa0*/  LDL.LU R10, [R1+0x308] ;  /* 0x00030800010a7983 */ /* 0x000ee20000300800 */
[----:B------:R-:W-:-:S03]  /*5ffb0*/  LOP3.LUT R6, R0, 0x380, RZ, 0xc0, !PT ;  /* 0x0000038000067812 */ /* 0x000fc600078ec0ff */
[----:B------:R-:W3:Y:S01]  /*5ffc0*/  LDL.LU R23, [R1+0x314] ;  /* 0x0003140001177983 */ /* 0x000ee20000300800 */
[----:B------:R-:W-:-:S03]  /*5ffd0*/  @P6 IMAD.MOV.U32 R5, RZ, RZ, 0x7f800000 ;  /* 0x7f800000ff056424 */ /* 0x000fc600078e00ff */
[----:B------:R-:W3:Y:S04]  /*5ffe0*/  LDL.LU R11, [R1+0x310] ;  /* 0x00031000010b7983 */ /* 0x000ee80000300800 */
[----:B------:R-:W3:Y:S01]  /*5fff0*/  LDL.LU R13, [R1+0x270] ;  /* 0x00027000010d7983 */ /* 0x000ee20000300800 */
[----:B------:R-:W-:-:S03]  /*60000*/  LOP3.LUT R4, R4, 0xc, RZ, 0xc0, !PT ;  /* 0x0000000c04047812 */ /* 0x000fc600078ec0ff */
[----:B------:R-:W3:Y:S01]  /*60010*/  LDL.LU R12, [R1+0x268] ;  /* 0x00026800010c7983 */ /* 0x000ee20000300800 */
[----:B------:R-:W-:-:S03]  /*60020*/  SHF.L.U32 R29, R29, 0x4, RZ ;  /* 0x000000041d1d7819 */ /* 0x000fc600000006ff */
[----:B------:R-:W3:Y:S01]  /*60030*/  LDL.LU R0, [R1+0x274] ;  /* 0x0002740001007983 */ /* 0x000ee20000300800 */
[----:B------:R-:W-:-:S03]  /*60040*/  @P6 FFMA.FTZ R2, R21, R5, +INF ;  /* 0x7f80000015026423 */ /* 0x000fc60000010005 */
[----:B------:R-:W3:Y:S04]  /*60050*/  LDL.LU R17, [R1+0x26c] ;  /* 0x00026c0001117983 */ /* 0x000ee80000300800 */
[----:B------:R-:W3:Y:S01]  /*60060*/  LDL.LU R16, [R1+0x290] ;  /* 0x0002900001107983 */ /* 0x000ee20000300800 */
[----:B------:R-:W-:-:S03]  /*60070*/  IADD3 R4, PT, PT, R4, UR7, R6 ;  /* 0x0000000704047c10 */ /* 0x000fc6000fffe006 */
[----:B------:R-:W3:Y:S01]  /*60080*/  LDL.LU R14, [R1+0x288] ;  /* 0x00028800010e7983 */ /* 0x000ee20000300800 */
[----:B------:R-:W-:-:S03]  /*60090*/  LOP3.LUT R29, R29, 0x70, RZ, 0xc0, !PT ;  /* 0x000000701d1d7812 */ /* 0x000fc600078ec0ff */
[----:B------:R-:W3:Y:S04]  /*600a0*/  LDL.LU R22, [R1+0x294] ;  /* 0x0002940001167983 */ /* 0x000ee80000300800 */
[----:B------:R-:W3:Y:S04]  /*600b0*/  LDL.LU R15, [R1+0x28c] ;  /* 0x00028c00010f7983 */ /* 0x000ee80000300800 */
[----:B------:R-:W3:Y:S04]  /*600c0*/  LDL.LU R24, [R1+0x220] ;  /* 0x0002200001187983 */ /* 0x000ee80000300800 */
[----:B------:R-:W3:Y:S04]  /*600d0*/  LDL.LU R18, [R1+0x21c] ;  /* 0x00021c0001127983 */ /* 0x000ee80000300800 */
[----:B------:R-:W3:Y:S04]  /*600e0*/  LDL.LU R26, [R1+0x228] ;  /* 0x00022800011a7983 */ /* 0x000ee80000300800 */
[----:B------:R0:W-:Y:S01]  /*600f0*/  STL [R1+0x208], R2 ;  /* 0x0002080201007387 */ /* 0x0001e20000100800 */
[----:B------:R-:W-:-:S02]  /*60100*/  FSEL R5, RZ, -23, P5 ;  /* 0xc1b80000ff057808 */ /* 0x000fc40002800000 */
[----:B0-----:R-:W-:Y:S01]  /*60110*/  IADD3 R2, PT, PT, R29, R4, RZ ;  /* 0x000000041d027210 */ /* 0x001fe20007ffe0ff */
[----:B------:R-:W-:Y:S01]  /*60120*/  VIADD R29, R28, 0xc0cafb0d ;  /* 0xc0cafb0d1c1d7836 */ /* 0x000fe20000000000 */
[----:B------:R-:W-:Y:S02]  /*60130*/  FSETP.NEU.AND P5, PT, R21, RZ, PT ;  /* 0x000000ff1500720b */ /* 0x000fe40003fad000 */
[----:B------:R-:W3:Y:S02]  /*60140*/  LDL.LU R21, [R1+0x30c] ;  /* 0x00030c0001157983 */ /* 0x000ee40000300800 */
[----:B------:R-:W-:Y:S02]  /*60150*/  LOP3.LUT R29, R29, 0xff800000, RZ, 0xc0, !PT ;  /* 0xff8000001d1d7812 */ /* 0x000fe400078ec0ff */
[----:B------:R0:W-:Y:S02]  /*60160*/  STL [R1+0x2b8], R2 ;  /* 0x0002b80201007387 */ /* 0x0001e40000100800 */
[----:B------:R-:W-:-:S02]  /*60170*/  I2FP.F32.S32 R6, R29 ;  /* 0x0000001d00067245 */ /* 0x000fc40000201400 */
[----:B------:R-:W-:-:S03]  /*60180*/  IADD3 R29, PT, PT, R28, -R29, RZ ;  /* 0x8000001d1c1d7210 */ /* 0x000fc60007ffe0ff */
[----:B0-----:R-:W-:Y:S01]  /*60190*/  FFMA.FTZ R2, R6, 1.1920928955078125e-07, R5 ;  /* 0x3400000006027823 */ /* 0x001fe20000010005 */
[----:B--2---:R-:W-:Y:S02]  /*601a0*/  F2FP.BF16.F32.PACK_AB R4, R27, R25 ;  /* 0x000000191b04723e */ /* 0x004fe400000010ff */
[----:B------:R-:W2:Y:S04]  /*601b0*/  LDL.LU R27, [R1+0x24c] ;  /* 0x00024c00011b7983 */ /* 0x000ea80000300800 */
[----:B------:R-:W2:Y:S04]  /*601c0*/  LDL.LU R25, [R1+0x244] ;  /* 0x0002440001197983 */ /* 0x000ea80000300800 */
[----:B------:R0:W-:Y:S04]  /*601d0*/  STL [R1+0xd68], R28 ;  /* 0x000d681c01007387 */ /* 0x0001e80000100800 */
[----:B0-----:R-:W2:Y:S04]  /*601e0*/  LDL.LU R28, [R1+0x304] ;  /* 0x00030400011c7983 */ /* 0x001ea80000300800 */
[----:B------:R-:W3:Y:S04]  /*601f0*/  LDL.LU R5, [R1+0x320] ;  /* 0x0003200001057983 */ /* 0x000ee80000300800 */
[----:B------:R-:W4:Y:S04]  /*60200*/  LDL.LU R6, [R1+0x390] ;  /* 0x0003900001067983 */ /* 0x000f280000300800 */
[----:B------:R0:W-:Y:S04]  /*60210*/  STL [R1+0xd6c], R2 ;  /* 0x000d6c0201007387 */ /* 0x0001e80000100800 */
[----:B0-----:R-:W2:Y:S01]  /*60220*/  LDL.LU R2, [R1+0x300] ;  /* 0x0003000001027983 */ /* 0x001ea20000300800 */
[----:B---3--:R-:W-:-:S03]  /*60230*/  F2FP.BF16.F32.PACK_AB R5, R3, R5 ;  /* 0x000000050305723e */ /* 0x008fc600000010ff */
[----:B------:R-:W3:Y:S01]  /*60240*/  LDL.LU R3, [R1+0xd90] ;  /* 0x000d900001037983 */ /* 0x000ee20000300800 */
[----:B------:R-:W-:Y:S02]  /*60250*/  F2FP.BF16.F32.PACK_AB R12, R13, R12 ;  /* 0x0000000c0d0c723e */ /* 0x000fe400000010ff */
[----:B----4-:R-:W-:Y:S02]  /*60260*/  F2FP.BF16.F32.PACK_AB R6, R6, R19 ;  /* 0x000000130606723e */ /* 0x010fe400000010ff */
[----:B------:R-:W-:Y:S01]  /*60270*/  F2FP.BF16.F32.PACK_AB R13, R0, R17 ;  /* 0x00000011000d723e */ /* 0x000fe200000010ff */
[----:B------:R-:W4:Y:S01]  /*60280*/  LDL.LU R19, [R1+0x248] ;  /* 0x0002480001137983 */ /* 0x000f220000300800 */
[----:B------:R-:W-:Y:S02]  /*60290*/  F2FP.BF16.F32.PACK_AB R10, R21, R10 ;  /* 0x0000000a150a723e */ /* 0x000fe400000010ff */
[----:B---3--:R-:W-:Y:S02]  /*602a0*/  F2FP.BF16.F32.PACK_AB R17, R26, R3 ;  /* 0x000000031a11723e */ /* 0x008fe400000010ff */
[----:B------:R-:W4:Y:S04]  /*602b0*/  LDL.LU R3, [R1+0xd8c] ;  /* 0x000d8c0001037983 */ /* 0x000f280000300800 */
[----:B------:R-:W3:Y:S01]  /*602c0*/  LDL.LU R21, [R1+0x1dc] ;  /* 0x0001dc0001157983 */ /* 0x000ee20000300800 */
[----:B------:R-:W-:-:S03]  /*602d0*/  F2FP.BF16.F32.PACK_AB R15, R22, R15 ;  /* 0x0000000f160f723e */ /* 0x000fc600000010ff */
[----:B---3--:R0:W-:Y:S04]  /*602e0*/  STL [R1+0xd84], R21 ;  /* 0x000d841501007387 */ /* 0x0081e80000100800 */
[----:B0-----:R-:W3:Y:S04]  /*602f0*/  LDL.LU R21, [R1+0x1e0] ;  /* 0x0001e00001157983 */ /* 0x001ee80000300800 */
[----:B------:R-:W3:Y:S01]  /*60300*/  LDL.LU R22, [R1+0x1f8] ;  /* 0x0001f80001167983 */ /* 0x000ee20000300800 */
[----:B------:R-:W-:Y:S02]  /*60310*/  F2FP.BF16.F32.PACK_AB R11, R23, R11 ;  /* 0x0000000b170b723e */ /* 0x000fe400000010ff */
[----:B------:R-:W-:-:S02]  /*60320*/  F2FP.BF16.F32.PACK_AB R14, R16, R14 ;  /* 0x0000000e100e723e */ /* 0x000fc400000010ff */
[----:B------:R-:W-:Y:S02]  /*60330*/  F2FP.BF16.F32.PACK_AB R16, R24, R18 ;  /* 0x000000121810723e */ /* 0x000fe400000010ff */
[----:B--2---:R-:W-:Y:S02]  /*60340*/  F2FP.BF16.F32.PACK_AB R8, R2, R8 ;  /* 0x000000080208723e */ /* 0x004fe400000010ff */
[----:B------:R-:W-:Y:S02]  /*60350*/  F2FP.BF16.F32.PACK_AB R9, R28, R9 ;  /* 0x000000091c09723e */ /* 0x000fe400000010ff */
[----:B------:R-:W-:Y:S02]  /*60360*/  F2FP.BF16.F32.PACK_AB R18, R27, R25 ;  /* 0x000000191b12723e */ /* 0x000fe400000010ff */
[----:B----4-:R-:W-:Y:S01]  /*60370*/  F2FP.BF16.F32.PACK_AB R19, R3, R19 ;  /* 0x000000130313723e */ /* 0x010fe200000010ff */
[----:B---3--:R0:W-:Y:S04]  /*60380*/  STL [R1+0xd80], R22 ;  /* 0x000d801601007387 */ /* 0x0081e80000100800 */
        /* <DEDUP_REMOVED lines=9> */
[----:B------:R-:W2:Y:S01]  /*60420*/  LDL.LU R3, [R1+0xd88] ;  /* 0x000d880001037983 */ /* 0x000ea20000300800 */
[----:B-----5:R-:W-:Y:S01]  /*60430*/  F2FP.BF16.F32.PACK_AB R7, R20, R7 ;  /* 0x000000071407723e */ /* 0x020fe200000010ff */
[----:B------:R-:W-:Y:S01]  /*60440*/  FADD R29, R29, -1 ;  /* 0xbf8000001d1d7421 */ /* 0x000fe20000000000 */
[----:B------:R-:W-:-:S05]  /*60450*/  MOV R20, 0x3dc6b27f ;  /* 0x3dc6b27f00147802 */ /* 0x000fca0000000f00 */
[----:B------:R-:W-:-:S04]  /*60460*/  FFMA.FTZ R20, R29, R20, -0.16845393180847167969 ;  /* 0xbe2c7f301d147423 */ /* 0x000fc80000010014 */
[----:B------:R-:W-:-:S04]  /*60470*/  FFMA.FTZ R20, R29, R20, 0.1716887056827545166 ;  /* 0x3e2fcf2a1d147423 */ /* 0x000fc80000010014 */
[----:B------:R-:W-:-:S04]  /*60480*/  FFMA.FTZ R20, R29, R20, -0.17900948226451873779 ;  /* 0xbe374e431d147423 */ /* 0x000fc80000010014 */
[C---:B------:R-:W-:Y:S01]  /*60490*/  FFMA.FTZ R20, R29.reuse, R20, 0.20512372255325317383 ;  /* 0x3e520bf41d147423 */ /* 0x040fe20000010014 */
[----:B--2---:R0:W-:Y:S04]  /*604a0*/  STSM.16.M88.4 [R3+0x300], R4 ;  /* 0x0003000403007844 */ /* 0x0041e80000000200 */
[----:B------:R1:W-:Y:S04]  /*604b0*/  STSM.16.M88.4 [R3+0x400], R8 ;  /* 0x0004000803007844 */ /* 0x0003e80000000200 */
[----:B------:R2:W-:Y:S04]  /*604c0*/  STSM.16.M88.4 [R3+0x500], R12 ;  /* 0x0005000c03007844 */ /* 0x0005e80000000200 */
[----:B0-----:R-:W5:Y:S04]  /*604d0*/  LDL.LU R5, [R1+0xcc] ;  /* 0x0000cc0001057983 */ /* 0x001f680000300800 */
[----:B------:R-:W3:Y:S04]  /*604e0*/  LDL.LU R6, [R1+0xd8] ;  /* 0x0000d80001067983 */ /* 0x000ee80000300800 */
[----:B------:R-:W3:Y:S04]  /*604f0*/  LDL.LU R7, [R1+0xe0] ;  /* 0x0000e00001077983 */ /* 0x000ee80000300800 */
[----:B-1----:R-:W4:Y:S04]  /*60500*/  LDL.LU R11, [R1+0xec] ;  /* 0x0000ec00010b7983 */ /* 0x002f280000300800 */
[----:B------:R-:W3:Y:S04]  /*60510*/  LDL.LU R8, [R1+0xb0] ;  /* 0x0000b00001087983 */ /* 0x000ee80000300800 */
[----:B------:R-:W3:Y:S04]  /*60520*/  LDL.LU R9, [R1+0xa8] ;  /* 0x0000a80001097983 */ /* 0x000ee80000300800 */
[----:B------:R-:W3:Y:S01]  /*60530*/  LDL.LU R10, [R1+0xb4] ;  /* 0x0000b400010a7983 */ /* 0x000ee20000300800 */
[----:B------:R-:W-:-:S03]  /*60540*/  FFMA.FTZ R4, R29, R20, -0.24046532809734344482 ;  /* 0xbe763c8b1d047423 */ /* 0x000fc60000010014 */
[----:B--2---:R-:W3:Y:S04]  /*60550*/  LDL.LU R12, [R1+0x204] ;  /* 0x00020400010c7983 */ /* 0x004ee80000300800 */
[----:B------:R-:W5:Y:S04]  /*60560*/  LDL.LU R13, [R1+0xd4] ;  /* 0x0000d400010d7983 */ /* 0x000f680000300800 */
[----:B------:R-:W2:Y:S04]  /*60570*/  LDL.LU R14, [R1+0xdc] ;  /* 0x0000dc00010e7983 */ /* 0x000ea80000300800 */
[----:B------:R-:W2:Y:S04]  /*60580*/  LDL.LU R15, [R1+0xe4] ;  /* 0x0000e400010f7983 */ /* 0x000ea80000300800 */
[----:B------:R-:W2:Y:S04]  /*60590*/  LDL.LU R20, [R1+0x1d8] ;  /* 0x0001d80001147983 */ /* 0x000ea80000300800 */
[----:B------:R0:W-:Y:S04]  /*605a0*/  STSM.16.M88.4 [R3+0x600], R16 ;  /* 0x0006001003007844 */ /* 0x0001e80000000200 */
[----:B0-----:R-:W3:Y:S04]  /*605b0*/  LDL.LU R16, [R1+0x140] ;  /* 0x0001400001107983 */ /* 0x001ee80000300800 */
[----:B------:R-:W3:Y:S04]  /*605c0*/  LDL.LU R17, [R1+0x1c4] ;  /* 0x0001c40001117983 */ /* 0x000ee80000300800 */
[----:B------:R-:W3:Y:S04]  /*605d0*/  LDL.LU R18, [R1+0xd0] ;  /* 0x0000d00001127983 */ /* 0x000ee80000300800 */
[----:B------:R-:W3:Y:S04]  /*605e0*/  LDL.LU R19, [R1+0xc8] ;  /* 0x0000c80001137983 */ /* 0x000ee80000300800 */
[----:B------:R0:W-:Y:S04]  /*605f0*/  STL [R1+0xd7c], R3 ;  /* 0x000d7c0301007387 */ /* 0x0001e80000100800 */
[----:B0-----:R-:W3:Y:S01]  /*60600*/  LDL.LU R3, [R1+0x200] ;  /* 0x0002000001037983 */ /* 0x001ee20000300800 */
[----:B--2---:R-:W-:-:S03]  /*60610*/  F2FP.BF16.F32.PACK_AB R20, R21, R20 ;  /* 0x000000141514723e */ /* 0x004fc600000010ff */
[----:B------:R-:W2:Y:S01]  /*60620*/  LDL.LU R21, [R1+0xd84] ;  /* 0x000d840001157983 */ /* 0x000ea20000300800 */
[C---:B------:R-:W-:Y:S01]  /*60630*/  FFMA.FTZ R4, R29.reuse, R4, 0.28857114911079406738 ;  /* 0x3e93bf991d047423 */ /* 0x040fe20000010004 */
[----:B--2---:R-:W-:Y:S02]  /*60640*/  F2FP.BF16.F32.PACK_AB R21, R22, R21 ;  /* 0x000000151615723e */ /* 0x004fe400000010ff */
[----:B------:R-:W2:Y:S01]  /*60650*/  LDL.LU R22, [R1+0xd80] ;  /* 0x000d800001167983 */ /* 0x000ea20000300800 */
[----:B---3--:R-:W-:Y:S01]  /*60660*/  F2FP.BF16.F32.PACK_AB R23, R12, R23 ;  /* 0x000000170c17723e */ /* 0x008fe200000010ff */
[----:B------:R-:W-:Y:S01]  /*60670*/  FFMA.FTZ R12, R29, R4, -0.36067417263984680176 ;  /* 0xbeb8aa491d0c7423 */ /* 0x000fe20000010004 */
[----:B----4-:R-:W-:Y:S02]  /*60680*/  F2FP.BF16.F32.PACK_AB R24, R11, R24 ;  /* 0x000000180b18723e */ /* 0x010fe400000010ff */
[----:B-----5:R-:W-:Y:S02]  /*60690*/  F2FP.BF16.F32.PACK_AB R5, R13, R5 ;  /* 0x000000050d05723e */ /* 0x020fe400000010ff */
[----:B------:R-:W-:-:S02]  /*606a0*/  F2FP.BF16.F32.PACK_AB R6, R14, R6 ;  /* 0x000000060e06723e */ /* 0x000fc400000010ff */
[----:B------:R-:W-:Y:S02]  /*606b0*/  F2FP.BF16.F32.PACK_AB R7, R15, R7 ;  /* 0x000000070f07723e */ /* 0x000fe400000010ff */
[----:B--2---:R-:W-:Y:S02]  /*606c0*/  F2FP.BF16.F32.PACK_AB R22, R3, R22 ;  /* 0x000000160316723e */ /* 0x004fe400000010ff */
[----:B------:R-:W2:Y:S04]  /*606d0*/  LDL.LU R3, [R1+0xc4] ;  /* 0x0000c40001037983 */ /* 0x000ea80000300800 */
[----:B------:R-:W2:Y:S04]  /*606e0*/  LDL.LU R11, [R1+0xbc] ;  /* 0x0000bc00010b7983 */ /* 0x000ea80000300800 */
[----:B------:R-:W3:Y:S04]  /*606f0*/  LDL.LU R4, [R1+0xf4] ;  /* 0x0000f40001047983 */ /* 0x000ee80000300800 */
[----:B------:R-:W4:Y:S04]  /*60700*/  LDL.LU R13, [R1+0x8c] ;  /* 0x00008c00010d7983 */ /* 0x000f280000300800 */
[----:B------:R-:W5:Y:S04]  /*60710*/  LDL.LU R14, [R1+0x98] ;  /* 0x00009800010e7983 */ /* 0x000f680000300800 */
[----:B------:R-:W2:Y:S01]  /*60720*/  LDL.LU R15, [R1+0x9c] ;  /* 0x00009c00010f7983 */ /* 0x000ea20000300800 */
[----:B------:R-:W-:-:S03]  /*60730*/  F2FP.BF16.F32.PACK_AB R26, R16, R26 ;  /* 0x0000001a101a723e */ /* 0x000fc600000010ff */
[----:B--2---:R0:W-:Y:S04]  /*60740*/  STL [R1+0xd78], R15 ;  /* 0x000d780f01007387 */ /* 0x0041e80000100800 */
[----:B0-----:R-:W5:Y:S04]  /*60750*/  LDL.LU R15, [R1+0xa0] ;  /* 0x0000a000010f7983 */ /* 0x001f680000300800 */
[----:B------:R-:W2:Y:S01]  /*60760*/  LDL.LU R16, [R1+0x68] ;  /* 0x0000680001107983 */ /* 0x000ea20000300800 */
[----:B------:R-:W-:Y:S02]  /*60770*/  F2FP.BF16.F32.PACK_AB R8, R8, R9 ;  /* 0x000000090808723e */ /* 0x000fe400000010ff */
[----:B------:R-:W-:Y:S01]  /*60780*/  F2FP.BF16.F32.PACK_AB R9, R10, R2 ;  /* 0x000000020a09723e */ /* 0x000fe200000010ff */
[----:B--2---:R0:W-:Y:S04]  /*60790*/  STL [R1+0xd74], R16 ;  /* 0x000d741001007387 */ /* 0x0041e80000100800 */
[----:B0-----:R-:W2:Y:S04]  /*607a0*/  LDL.LU R16, [R1+0xa4] ;  /* 0x0000a40001107983 */ /* 0x001ea80000300800 */
[----:B------:R-:W2:Y:S01]  /*607b0*/  LDL.LU R2, [R1+0x74] ;  /* 0x0000740001027983 */ /* 0x000ea20000300800 */
[----:B------:R-:W-:-:S02]  /*607c0*/  F2FP.BF16.F32.PACK_AB R27, R17, R27 ;  /* 0x0000001b111b723e */ /* 0x000fc400000010ff */
[----:B---3--:R-:W-:Y:S02]  /*607d0*/  F2FP.BF16.F32.PACK_AB R25, R4, R25 ;  /* 0x000000190419723e */ /* 0x008fe400000010ff */
[----:B------:R-:W-:Y:S02]  /*607e0*/  F2FP.BF16.F32.PACK_AB R10, R28, R0 ;  /* 0x000000001c0a723e */ /* 0x000fe400000010ff */
[----:B------:R-:W-:Y:S02]  /*607f0*/  F2FP.BF16.F32.PACK_AB R4, R18, R19 ;  /* 0x000000131204723e */ /* 0x000fe400000010ff */
[----:B------:R-:W-:Y:S01]  /*60800*/  F2FP.BF16.F32.PACK_AB R11, R3, R11 ;  /* 0x0000000b030b723e */ /* 0x000fe200000010ff */
[----:B--2---:R0:W-:Y:S04]  /*60810*/  STL [R1+0xd70], R2 ;  /* 0x000d700201007387 */ /* 0x0041e80000100800 */
[----:B0-----:R-:W2:Y:S04]  /*60820*/  LDL.LU R2, [R1+0x70] ;  /* 0x0000700001027983 */ /* 0x001ea80000300800 */
[----:B------:R-:W3:Y:S04]  /*60830*/  LDL.LU R17, [R1+0x6c] ;  /* 0x00006c0001117983 */ /* 0x000ee80000300800 */
[----:B------:R-:W2:Y:S04]  /*60840*/  LDL.LU R28, [R1+0x80] ;  /* 0x00008000011c7983 */ /* 0x000ea80000300800 */
[----:B------:R-:W2:Y:S04]  /*60850*/  LDL.LU R18, [R1+0x78] ;  /* 0x0000780001127983 */ /* 0x000ea80000300800 */
[----:B------:R-:W2:Y:S04]  /*60860*/  LDL.LU R0, [R1+0x84] ;  /* 0x0000840001007983 */ /* 0x000ea80000300800 */
[----:B------:R-:W2:Y:S04]  /*60870*/  LDL.LU R19, [R1+0x7c] ;  /* 0x00007c0001137983 */ /* 0x000ea80000300800 */
[----:B------:R-:W2:Y:S01]  /*60880*/  LDL.LU R3, [R1+0xd7c] ;  /* 0x000d7c0001037983 */ /* 0x000ea20000300800 */
[----:B------:R-:W-:-:S03]  /*60890*/  FFMA.FTZ R12, R29, R12, 0.48089820146560668945 ;  /* 0x3ef6384a1d0c7423 */ /* 0x000fc6000001000c */
[----:B--2---:R0:W-:Y:S04]  /*608a0*/  STSM.16.M88.4 [R3+0x700], R20 ;  /* 0x0007001403007844 */ /* 0x0041e80000000200 */
[----:B------:R1:W-:Y:S04]  /*608b0*/  STSM.16.M88.4 [R3+0x800], R24 ;  /* 0x0008001803007844 */ /* 0x0003e80000000200 */
[----:B------:R2:W-:Y:S04]  /*608c0*/  STSM.16.M88.4 [R3+0x900], R4 ;  /* 0x0009000403007844 */ /* 0x0005e80000000200 */
[----:B0-----:R-:W3:Y:S04]  /*608d0*/  LDL.LU R20, [R1+0x24] ;  /* 0x0000240001147983 */ /* 0x001ee80000300800 */
[----:B------:R-:W3:Y:S04]  /*608e0*/  LDL.LU R21, [R1+0x28] ;  /* 0x0000280001157983 */ /* 0x000ee80000300800 */
[----:B------:R-:W3:Y:S04]  /*608f0*/  LDL.LU R22, [R1+0x38] ;  /* 0x0000380001167983 */ /* 0x000ee80000300800 */
[----:B------:R-:W3:Y:S04]  /*60900*/  LDL.LU R23, [R1+0x3c] ;  /* 0x00003c0001177983 */ /* 0x000ee80000300800 */
[----:B-1----:R-:W3:Y:S04]  /*60910*/  LDL.LU R26, [R1+0x88] ;  /* 0x00008800011a7983 */ /* 0x002ee80000300800 */
[----:B------:R-:W4:Y:S04]  /*60920*/  LDL.LU R27, [R1+0x94] ;  /* 0x00009400011b7983 */ /* 0x000f280000300800 */
[----:B------:R-:W3:Y:S04]  /*60930*/  LDL.LU R24, [R1+0x8] ;  /* 0x0000080001187983 */ /* 0x000ee80000300800 */
[----:B------:R-:W3:Y:S04]  /*60940*/  LDL.LU R25, [R1+0x4] ;  /* 0x0000040001197983 */ /* 0x000ee80000300800 */
[----:B--2---:R-:W2:Y:S04]  /*60950*/  LDL.LU R4, [R1+0x48] ;  /* 0x0000480001047983 */ /* 0x004ea80000300800 */
[----:B------:R-:W2:Y:S04]  /*60960*/  LDL.LU R5, [R1+0x4c] ;  /* 0x00004c0001057983 */ /* 0x000ea80000300800 */
[----:B------:R-:W2:Y:S04]  /*60970*/  LDL.LU R6, [R1+0x58] ;  /* 0x0000580001067983 */ /* 0x000ea80000300800 */
[----:B------:R-:W2:Y:S04]  /*60980*/  LDL.LU R7, [R1+0x5c] ;  /* 0x00005c0001077983 */ /* 0x000ea80000300800 */
[----:B------:R0:W-:Y:S04]  /*60990*/  STSM.16.M88.4 [R3+0xa00], R8 ;  /* 0x000a000803007844 */ /* 0x0001e80000000200 */
[----:B0-----:R-:W3:Y:S01]  /*609a0*/  LDL.LU R11, [R1+0x90] ;  /* 0x00009000010b7983 */ /* 0x001ee20000300800 */
[----:B------:R-:W-:-:S03]  /*609b0*/  FFMA.FTZ R12, R29, R12, -0.72134751081466674805 ;  /* 0xbf38aa3b1d0c7423 */ /* 0x000fc6000001000c */
[----:B------:R-:W2:Y:S01]  /*609c0*/  LDL.LU R9, [R1+0x34] ;  /* 0x0000340001097983 */ /* 0x000ea20000300800 */
[----:B------:R-:W-:-:S03]  /*609d0*/  FMUL R12, R29, R12 ;  /* 0x0000000c1d0c7220 */ /* 0x000fc60000400000 */
[----:B------:R-:W2:Y:S01]  /*609e0*/  LDL.LU R8, [R1+0x44] ;  /* 0x0000440001087983 */ /* 0x000ea20000300800 */
[----:B------:R-:W-:-:S03]  /*609f0*/  FMUL R12, R29, R12 ;  /* 0x0000000c1d0c7220 */ /* 0x000fc60000400000 */
[----:B------:R-:W2:Y:S01]  /*60a00*/  LDL.LU R10, [R1+0x1c] ;  /* 0x00001c00010a7983 */ /* 0x000ea20000300800 */
[----:B------:R-:W-:Y:S01]  /*60a10*/  FFMA.FTZ R29, R29, 1.4426950216293334961, R12 ;  /* 0x3fb8aa3b1d1d7823 */ /* 0x000fe2000001000c */
[----:B-----5:R-:W-:Y:S02]  /*60a20*/  F2FP.BF16.F32.PACK_AB R14, R15, R14 ;  /* 0x0000000e0f0e723e */ /* 0x020fe400000010ff */
[----:B----4-:R-:W-:Y:S02]  /*60a30*/  F2FP.BF16.F32.PACK_AB R13, R27, R13 ;  /* 0x0000000d1b0d723e */ /* 0x010fe400000010ff */
[----:B---3--:R-:W-:Y:S02]  /*60a40*/  F2FP.BF16.F32.PACK_AB R12, R11, R26 ;  /* 0x0000001a0b0c723e */ /* 0x008fe400000010ff */
[----:B------:R-:W3:Y:S04]  /*60a50*/  LDL.LU R26, [R1+0x14] ;  /* 0x00001400011a7983 */ /* 0x000ee80000300800 */
[----:B------:R-:W4:Y:S04]  /*60a60*/  LDL.LU R11, [R1+0x20] ;  /* 0x00002000010b7983 */ /* 0x000f280000300800 */
[----:B------:R-:W4:Y:S04]  /*60a70*/  LDL.LU R27, [R1+0x18] ;  /* 0x00001800011b7983 */ /* 0x000f280000300800 */
[----:B------:R-:W5:Y:S02]  /*60a80*/  LDL.LU R15, [R1+0xd78] ;  /* 0x000d7800010f7983 */ /* 0x000f640000300800 */
[----:B-----5:R-:W-:-:S02]  /*60a90*/  F2FP.BF16.F32.PACK_AB R15, R16, R15 ;  /* 0x0000000f100f723e */ /* 0x020fc400000010ff */
[----:B------:R-:W5:Y:S02]  /*60aa0*/  LDL.LU R16, [R1+0xd74] ;  /* 0x000d740001107983 */ /* 0x000f640000300800 */
[----:B-----5:R-:W-:Y:S02]  /*60ab0*/  F2FP.BF16.F32.PACK_AB R16, R2, R16 ;  /* 0x000000100210723e */ /* 0x020fe400000010ff */
[----:B------:R-:W5:Y:S01]  /*60ac0*/  LDL.LU R2, [R1+0xd70] ;  /* 0x000d700001027983 */ /* 0x000f620000300800 */
[----:B--2---:R-:W-:Y:S02]  /*60ad0*/  FSEL R9, R9, -INF , P3 ;  /* 0xff80000009097808 */ /* 0x004fe40001800000 */
[----:B------:R-:W-:Y:S02]  /*60ae0*/  F2FP.BF16.F32.PACK_AB R18, R28, R18 ;  /* 0x000000121c12723e */ /* 0x000fe400000010ff */
[----:B------:R-:W-:Y:S02]  /*60af0*/  F2FP.BF16.F32.PACK_AB R19, R0, R19 ;  /* 0x000000130013723e */ /* 0x000fe400000010ff */
[----:B-----5:R-:W-:-:S02]  /*60b00*/  F2FP.BF16.F32.PACK_AB R17, R2, R17 ;  /* 0x000000110211723e */ /* 0x020fc400000010ff */
[----:B------:R-:W2:Y:S04]  /*60b10*/  LDL.LU R2, [R1+0xd6c] ;  /* 0x000d6c0001027983 */ /* 0x000ea80000300800 */
[----:B------:R-:W5:Y:S04]  /*60b20*/  LDL.LU R28, [R1+0xd68] ;  /* 0x000d6800011c7983 */ /* 0x000f680000300800 */
[----:B------:R-:W3:Y:S04]  /*60b30*/  LDL.LU R0, [R1+0xd64] ;  /* 0x000d640001007983 */ /* 0x000ee80000300800 */
[----:B------:R0:W-:Y:S04]  /*60b40*/  STSM.16.M88.4 [R3+0xb00], R12 ;  /* 0x000b000c03007844 */ /* 0x0001e80000000200 */
[----:B------:R2:W-:Y:S04]  /*60b50*/  STL [R1+0x1d8], R9 ;  /* 0x0001d80901007387 */ /* 0x0005e80000100800 */
[----:B0-----:R-:W3:Y:S04]  /*60b60*/  LDL.LU R12, [R1+0x64] ;  /* 0x00006400010c7983 */ /* 0x001ee80000300800 */
[----:B------:R-:W3:Y:S04]  /*60b70*/  LDL.LU R13, [R1+0x2c] ;  /* 0x00002c00010d7983 */ /* 0x000ee80000300800 */
[----:B------:R-:W3:Y:S04]  /*60b80*/  LDL.LU R14, [R1+0x30] ;  /* 0x00003000010e7983 */ /* 0x000ee80000300800 */
[----:B------:R-:W3:Y:S01]  /*60b90*/  LDL.LU R15, [R1+0x40] ;  /* 0x00004000010f7983 */ /* 0x000ee20000300800 */
[----:B--2---:R-:W-:-:S03]  /*60ba0*/  FADD R9, R2, R29 ;  /* 0x0000001d02097221 */ /* 0x004fc60000000000 */
[----:B------:R-:W3:Y:S04]  /*60bb0*/  LDL.LU R2, [R1+0xd60] ;  /* 0x000d600001027983 */ /* 0x000ee80000300800 */
[----:B------:R0:W-:Y:S04]  /*60bc0*/  STL [R1+0xcd4], R29 ;  /* 0x000cd41d01007387 */ /* 0x0001e80000100800 */
[----:B0-----:R-:W2:Y:S04]  /*60bd0*/  LDL.LU R29, [R1+0x60] ;  /* 0x00006000011d7983 */ /* 0x001ea80000300800 */
[----:B------:R0:W-:Y:S04]  /*60be0*/  STSM.16.M88.4 [R3+0xc00], R16 ;  /* 0x000c001003007844 */ /* 0x0001e80000000200 */
[----:B0-----:R-:W4:Y:S04]  /*60bf0*/  LDL.LU R18, [R1+0x50] ;  /* 0x0000500001127983 */ /* 0x001f280000300800 */
[----:B------:R-:W4:Y:S01]  /*60c00*/  LDL.LU R19, [R1+0x54] ;  /* 0x0000540001137983 */ /* 0x000f220000300800 */
[----:B--2---:R-:W-:-:S03]  /*60c10*/  F2FP.BF16.F32.PACK_AB R6, R29, R6 ;  /* 0x000000061d06723e */ /* 0x004fc600000010ff */
[----:B------:R-:W2:Y:S01]  /*60c20*/  LDL.LU R29, [R1+0x398] ;  /* 0x00039800011d7983 */ /* 0x000ea20000300800 */
[----:B------:R-:W-:Y:S02]  /*60c30*/  F2FP.BF16.F32.PACK_AB R24, R24, R25 ;  /* 0x000000191818723e */ /* 0x000fe400000010ff */
[----:B---3--:R-:W-:Y:S01]  /*60c40*/  F2FP.BF16.F32.PACK_AB R25, R2, R0 ;  /* 0x000000000219723e */ /* 0x008fe200000010ff */
[----:B--2---:R-:W-:Y:S04]  /*60c50*/  STL [R1+0xd40], R29 ;  /* 0x000d401d01007387 */ /* 0x004fe80000100800 */
[----:B------:R-:W2:Y:S01]  /*60c60*/  LDL.LU R0, [R1+0x3a4] ;  /* 0x0003a40001007983 */ /* 0x000ea20000300800 */
[----:B-----5:R-:W-:Y:S02]  /*60c70*/  ISETP.GE.U32.AND P6, PT, R28, 0x7f800000, PT ;  /* 0x7f8000001c00780c */ /* 0x020fe40003fc6070 */
[----:B------:R-:W-:Y:S01]  /*60c80*/  F2FP.BF16.F32.PACK_AB R23, R8, R23 ;  /* 0x000000170817723e */ /* 0x000fe200000010ff */
[----:B--2---:R-:W-:Y:S04]  /*60c90*/  STL [R1+0xd44], R0 ;  /* 0x000d440001007387 */ /* 0x004fe80000100800 */
[----:B------:R-:W2:Y:S06]  /*60ca0*/  LDL.LU R2, [R1+0x39c] ;  /* 0x00039c0001027983 */ /* 0x000eac0000300800 */
[----:B------:R-:W-:-:S04]  /*60cb0*/  @P6 IMAD.MOV.U32 R8, RZ, RZ, 0x7f800000 ;  /* 0x7f800000ff086424 */ /* 0x000fc800078e00ff */
[----:B------:R-:W-:Y:S01]  /*60cc0*/  @P6 FFMA.FTZ R9, R28, R8, +INF ;  /* 0x7f8000001c096423 */ /* 0x000fe20000010008 */
[----:B--2---:R-:W-:Y:S04]  /*60cd0*/  STL [R1+0xd48], R2 ;  /* 0x000d480201007387 */ /* 0x004fe80000100800 */
[----:B------:R-:W2:Y:S04]  /*60ce0*/  LDL.LU R8, [R1+0x438] ;  /* 0x0004380001087983 */ /* 0x000ea80000300800 */
[----:B------:R0:W-:Y:S04]  /*60cf0*/  STL [R1+0x1c4], R9 ;  /* 0x0001c40901007387 */ /* 0x0001e80000100800 */
[----:B0-----:R-:W3:Y:S01]  /*60d00*/  LDL.LU R9, [R1+0x43c] ;  /* 0x00043c0001097983 */ /* 0x001ee20000300800 */
[----:B------:R-:W-:-:S03]  /*60d10*/  F2FP.BF16.F32.PACK_AB R26, R10, R26 ;  /* 0x0000001a0a1a723e */ /* 0x000fc600000010ff */
[----:B---3--:R0:W-:Y:S04]  /*60d20*/  STL [R1+0xd5c], R9 ;  /* 0x000d5c0901007387 */ /* 0x0081e80000100800 */
[----:B0-----:R-:W2:Y:S04]  /*60d30*/  LDL.LU R9, [R1+0x440] ;  /* 0x0004400001097983 */ /* 0x001ea80000300800 */
[----:B------:R-:W3:Y:S01]  /*60d40*/  LDL.LU R10, [R1+0x448] ;  /* 0x00044800010a7983 */ /* 0x000ee20000300800 */
[----:B----4-:R-:W-:-:S03]  /*60d50*/  F2FP.BF16.F32.PACK_AB R27, R11, R27 ;  /* 0x0000001b0b1b723e */ /* 0x010fc600000010ff */
[----:B---3--:R0:W-:Y:S04]  /*60d60*/  STL [R1+0xd58], R10 ;  /* 0x000d580a01007387 */ /* 0x0081e80000100800 */
[----:B0-----:R-:W3:Y:S04]  /*60d70*/  LDL.LU R10, [R1+0x444] ;  /* 0x00044400010a7983 */ /* 0x001ee80000300800 */
[----:B------:R-:W4:Y:S01]  /*60d80*/  LDL.LU R11, [R1+0x44c] ;  /* 0x00044c00010b7983 */ /* 0x000f220000300800 */
[----:B------:R-:W-:-:S03]  /*60d90*/  F2FP.BF16.F32.PACK_AB R7, R12, R7 ;  /* 0x000000070c07723e */ /* 0x000fc600000010ff */
[----:B----4-:R0:W-:Y:S04]  /*60da0*/  STL [R1+0xd54], R11 ;  /* 0x000d540b01007387 */ /* 0x0101e80000100800 */
[----:B0-----:R-:W4:Y:S04]  /*60db0*/  LDL.LU R11, [R1+0x460] ;  /* 0x00046000010b7983 */ /* 0x001f280000300800 */
[----:B------:R-:W5:Y:S04]  /*60dc0*/  LDL.LU R12, [R1+0x418] ;  /* 0x00041800010c7983 */ /* 0x000f680000300800 */
[----:B-----5:R0:W-:Y:S04]  /*60dd0*/  STL [R1+0xd50], R12 ;  /* 0x000d500c01007387 */ /* 0x0201e80000100800 */
[----:B0-----:R-:W5:Y:S04]  /*60de0*/  LDL.LU R12, [R1+0x464] ;  /* 0x00046400010c7983 */ /* 0x001f680000300800 */
[----:B------:R-:W3:Y:S01]  /*60df0*/  LDL.LU R2, [R1+0x424] ;  /* 0x0004240001027983 */ /* 0x000ee20000300800 */
[----:B------:R-:W-:-:S02]  /*60e00*/  F2FP.BF16.F32.PACK_AB R20, R13, R20 ;  /* 0x000000140d14723e */ /* 0x000fc400000010ff */
[----:B------:R-:W-:Y:S02]  /*60e10*/  F2FP.BF16.F32.PACK_AB R21, R14, R21 ;  /* 0x000000150e15723e */ /* 0x000fe400000010ff */
[----:B------:R-:W-:Y:S02]  /*60e20*/  F2FP.BF16.F32.PACK_AB R22, R15, R22 ;  /* 0x000000160f16723e */ /* 0x000fe400000010ff */
[----:B------:R-:W-:Y:S02]  /*60e30*/  F2FP.BF16.F32.PACK_AB R4, R18, R4 ;  /* 0x000000041204723e */ /* 0x000fe400000010ff */
[----:B------:R-:W-:Y:S02]  /*60e40*/  F2FP.BF16.F32.PACK_AB R5, R19, R5 ;  /* 0x000000051305723e */ /* 0x000fe400000010ff */
[----:B------:R-:W-:-:S03]  /*60e50*/  FSETP.NEU.AND P3, PT, R28, RZ, PT ;  /* 0x000000ff1c00720b */ /* 0x000fc60003f6d000 */
[----:B------:R-:W-:Y:S04]  /*60e60*/  STSM.16.M88.4 [R3+0xd00], R4 ;  /* 0x000d000403007844 */ /* 0x000fe80000000200 */
[----:B------:R-:W-:Y:S04]  /*60e70*/  STSM.16.M88.4 [R3+0xe00], R20 ;  /* 0x000e001403007844 */ /* 0x000fe80000000200 */
[----:B------:R-:W-:Y:S01]  /*60e80*/  STSM.16.M88.4 [R3+0xf00], R24 ;  /* 0x000f001803007844 */ /* 0x000fe20000000200 */
[----:B--2---:R-:W-:Y:S01]  /*60e90*/  F2FP.BF16.F32.PACK_AB R8, R9, R8 ;  /* 0x000000080908723e */ /* 0x004fe200000010ff */
[----:B------:R-:W-:Y:S06]  /*60ea0*/  BAR.SYNC.DEFER_BLOCKING 0x0 ;  /* 0x0000000000007b1d */ /* 0x000fec0000010000 */
[----:B---3--:R0:W-:Y:S04]  /*60eb0*/  STL [R1+0xd4c], R2 ;  /* 0x000d4c0201007387 */ /* 0x0081e80000100800 */
[----:B0-----:R-:W2:Y:S04]  /*60ec0*/  LDL.LU R2, [R1+0x420] ;  /* 0x0004200001027983 */ /* 0x001ea80000300800 */
[----:B------:R-:W3:Y:S04]  /*60ed0*/  LDL.LU R13, [R1+0x41c] ;  /* 0x00041c00010d7983 */ /* 0x000ee80000300800 */
        /* <DEDUP_REMOVED lines=21> */
[----:B------:R-:W2:Y:S02]  /*61030*/  LDL.LU R9, [R1+0xd5c] ;  /* 0x000d5c0001097983 */ /* 0x000ea40000300800 */
[----:B--2---:R-:W-:-:S02]  /*61040*/  F2FP.BF16.F32.PACK_AB R9, R10, R9 ;  /* 0x000000090a09723e */ /* 0x004fc400000010ff */
[----:B------:R-:W4:Y:S02]  /*61050*/  LDL.LU R10, [R1+0xd58] ;  /* 0x000d5800010a7983 */ /* 0x000f240000300800 */
[----:B----4-:R-:W-:Y:S02]  /*61060*/  F2FP.BF16.F32.PACK_AB R10, R11, R10 ;  /* 0x0000000a0b0a723e */ /* 0x010fe400000010ff */
[----:B------:R-:W5:Y:S02]  /*61070*/  LDL.LU R11, [R1+0xd54] ;  /* 0x000d5400010b7983 */ /* 0x000f640000300800 */
[----:B-----5:R-:W-:Y:S02]  /*61080*/  F2FP.BF16.F32.PACK_AB R11, R12, R11 ;  /* 0x0000000b0c0b723e */ /* 0x020fe400000010ff */
[----:B------:R-:W2:Y:S04]  /*61090*/  LDL.LU R12, [R1+0xd50] ;  /* 0x000d5000010c7983 */ /* 0x000ea80000300800 */
[----:B------:R0:W-:Y:S04]  /*610a0*/  STL.64 [R1+0xd38], R10 ;  /* 0x000d380a01007387 */ /* 0x0001e80000100a00 */
[----:B0-----:R-:W4:Y:S04]  /*610b0*/  LDL.LU R10, [R1+0x414] ;  /* 0x00041400010a7983 */ /* 0x001f280000300800 */
[----:B------:R-:W5:Y:S04]  /*610c0*/  LDL.LU R11, [R1+0x3b0] ;  /* 0x0003b000010b7983 */ /* 0x000f680000300800 */
[----:B------:R0:W-:Y:S04]  /*610d0*/  STL.64 [R1+0xd30], R8 ;  /* 0x000d300801007387 */ /* 0x0001e80000100a00 */
[----:B0-----:R-:W3:Y:S04]  /*610e0*/  LDL.LU R8, [R1+0x400] ;  /* 0x0004000001087983 */ /* 0x001ee80000300800 */
[----:B------:R-:W3:Y:S01]  /*610f0*/  LDL.LU R9, [R1+0x404] ;  /* 0x0004040001097983 */ /* 0x000ee20000300800 */
[----:B------:R-:W-:-:S02]  /*61100*/  F2FP.BF16.F32.PACK_AB R18, R4, R18 ;  /* 0x000000120412723e */ /* 0x000fc400000010ff */
[----:B------:R-:W0:Y:S01]  /*61110*/  S2R R4, SR_TID.X ;  /* 0x0000000000047919 */ /* 0x000e220000002100 */
[----:B--2---:R-:W-:Y:S02]  /*61120*/  F2FP.BF16.F32.PACK_AB R12, R2, R12 ;  /* 0x0000000c020c723e */ /* 0x004fe400000010ff */
[----:B------:R-:W2:Y:S01]  /*61130*/  LDL.LU R2, [R1+0xd4c] ;  /* 0x000d4c0001027983 */ /* 0x000ea20000300800 */
[----:B0-----:R-:W-:-:S04]  /*61140*/  LOP3.LUT R4, R4, 0x1ff, RZ, 0xc0, !PT ;  /* 0x000001ff04047812 */ /* 0x001fc800078ec0ff */
[----:B------:R-:W-:Y:S02]  /*61150*/  LEA R4, R4, UR7, 0x4 ;  /* 0x0000000704047c11 */ /* 0x000fe4000f8e20ff */
[----:B----4-:R-:W-:Y:S02]  /*61160*/  F2FP.BF16.F32.PACK_AB R19, R10, R19 ;  /* 0x000000130a13723e */ /* 0x010fe400000010ff */
[----:B-----5:R-:W-:Y:S02]  /*61170*/  F2FP.BF16.F32.PACK_AB R20, R11, R20 ;  /* 0x000000140b14723e */ /* 0x020fe400000010ff */
[----:B---3--:R-:W-:Y:S02]  /*61180*/  F2FP.BF16.F32.PACK_AB R16, R8, R16 ;  /* 0x000000100810723e */ /* 0x008fe400000010ff */
[----:B------:R-:W-:Y:S02]  /*61190*/  F2FP.BF16.F32.PACK_AB R17, R9, R17 ;  /* 0x000000110911723e */ /* 0x000fe400000010ff */
[----:B------:R-:W0:Y:S01]  /*611a0*/  LDS.128 R8, [R4] ;  /* 0x0000000004087984 */ /* 0x000e220000000c00 */
[----:B------:R-:W-:-:S02]  /*611b0*/  F2FP.BF16.F32.PACK_AB R14, R0, R14 ;  /* 0x0000000e000e723e */ /* 0x000fc400000010ff */
[----:B------:R-:W-:Y:S02]  /*611c0*/  F2FP.BF16.F32.PACK_AB R15, R29, R15 ;  /* 0x0000000f1d0f723e */ /* 0x000fe400000010ff */
[----:B--2---:R-:W-:Y:S02]  /*611d0*/  F2FP.BF16.F32.PACK_AB R13, R2, R13 ;  /* 0x0000000d020d723e */ /* 0x004fe400000010ff */
[----:B------:R-:W2:Y:S04]  /*611e0*/  LDL.LU R2, [R1+0xd48] ;  /* 0x000d480001027983 */ /* 0x000ea80000300800 */
[----:B------:R-:W2:Y:S04]  /*611f0*/  LDL.LU R0, [R1+0xd44] ;  /* 0x000d440001007983 */ /* 0x000ea80000300800 */
[----:B------:R-:W3:Y:S04]  /*61200*/  LDL.LU R29, [R1+0xd40] ;  /* 0x000d4000011d7983 */ /* 0x000ee80000300800 */
[----:B0-----:R-:W-:Y:S04]  /*61210*/  STL.64 [R1+0x40], R8 ;  /* 0x0000400801007387 */ /* 0x001fe80000100a00 */
[----:B------:R-:W-:Y:S04]  /*61220*/  STL.64 [R1+0x48], R10 ;  /* 0x0000480a01007387 */ /* 0x000fe80000100a00 */
[----:B------:R-:W0:Y:S04]  /*61230*/  LDS.128 R8, [R4+0x2000] ;  /* 0x0020000004087984 */ /* 0x000e280000000c00 */
        /* <DEDUP_REMOVED lines=29> */
[----:B------:R-:W0:Y:S01]  /*61410*/  LDS.128 R8, [R4+0x16000] ;  /* 0x0160000004087984 */ /* 0x000e220000000c00 */
[----:B------:R-:W-:-:S02]  /*61420*/  F2FP.BF16.F32.PACK_AB R23, R26, R23 ;  /* 0x000000171a17723e */ /* 0x000fc400000010ff */
[----:B---3--:R-:W-:Y:S02]  /*61430*/  F2FP.BF16.F32.PACK_AB R26, R28, R29 ;  /* 0x0000001d1c1a723e */ /* 0x008fe400000010ff */
[----:B0-----:R-:W-:Y:S01]  /*61440*/  MOV R29, R8 ;  /* 0x00000008001d7202 */ /* 0x001fe20000000f00 */
[----:B------:R-:W-:Y:S04]  /*61450*/  STL [R1+0xf4], R9 ;  /* 0x0000f40901007387 */ /* 0x000fe80000100800 */
[----:B------:R-:W-:Y:S04]  /*61460*/  STL.64 [R1+0xf8], R10 ;  /* 0x0000f80a01007387 */ /* 0x000fe80000100a00 */
[----:B------:R0:W-:Y:S04]  /*61470*/  STL [R1+0xce8], R29 ;  /* 0x000ce81d01007387 */ /* 0x0001e80000100800 */
[----:B------:R-:W1:Y:S04]  /*61480*/  LDS.128 R8, [R4+0x18000] ;  /* 0x0180000004087984 */ /* 0x000e680000000c00 */
[----:B0-----:R-:W3:Y:S01]  /*61490*/  LDL.LU R29, [R1+0x1e8] ;  /* 0x0001e800011d7983 */ /* 0x001ee20000300800 */
[----:B------:R-:W-:-:S02]  /*614a0*/  F2FP.BF16.F32.PACK_AB R21, R24, R21 ;  /* 0x000000151815723e */ /* 0x000fc400000010ff */
[----:B------:R-:W-:Y:S02]  /*614b0*/  F2FP.BF16.F32.PACK_AB R24, R27, R5 ;  /* 0x000000051b18723e */ /* 0x000fe400000010ff */
[----:B--2---:R-:W-:Y:S01]  /*614c0*/  F2FP.BF16.F32.PACK_AB R27, R0, R2 ;  /* 0x00000002001b723e */ /* 0x004fe200000010ff */
[----:B---3--:R-:W-:Y:S04]  /*614d0*/  STL [R1+0xcfc], R29 ;  /* 0x000cfc1d01007387 */ /* 0x008fe80000100800 */
[----:B-1----:R-:W-:Y:S04]  /*614e0*/  STL.64 [R1+0x30], R8 ;  /* 0x0000300801007387 */ /* 0x002fe80000100a00 */
[----:B------:R-:W-:Y:S04]  /*614f0*/  STL.64 [R1+0x38], R10 ;  /* 0x0000380a01007387 */ /* 0x000fe80000100a00 */
[----:B------:R-:W2:Y:S04]  /*61500*/  LDL.LU R0, [R1+0x1f4] ;  /* 0x0001f40001007983 */ /* 0x000ea80000300800 */
[----:B------:R-:W0:Y:S04]  /*61510*/  LDS.128 R8, [R4+0x1a000] ;  /* 0x01a0000004087984 */ /* 0x000e280000000c00 */
[----:B--2---:R-:W-:Y:S04]  /*61520*/  STL [R1+0xd00], R0 ;  /* 0x000d000001007387 */ /* 0x004fe80000100800 */
[----:B------:R-:W2:Y:S01]  /*61530*/  LDL.LU R2, [R1+0x1ec] ;  /* 0x0001ec0001027983 */ /* 0x000ea20000300800 */
[----:B0-----:R-:W-:-:S02]  /*61540*/  MOV R28, R10 ;  /* 0x0000000a001c7202 */ /* 0x001fc40000000f00 */
[----:B------:R-:W-:Y:S02]  /*61550*/  F2FP.BF16.F32.PACK_AB R22, R25, R22 ;  /* 0x000000161916723e */ /* 0x000fe400000010ff */
[----:B------:R-:W-:Y:S01]  /*61560*/  F2FP.BF16.F32.PACK_AB R25, R6, R7 ;  /* 0x000000070619723e */ /* 0x000fe200000010ff */
[----:B--2---:R-:W-:Y:S04]  /*61570*/  STL [R1+0xd04], R2 ;  /* 0x000d040201007387 */ /* 0x004fe80000100800 */
[----:B------:R-:W-:Y:S04]  /*61580*/  STL.64 [R1+0x20], R8 ;  /* 0x0000200801007387 */ /* 0x000fe80000100a00 */
[----:B------:R-:W-:Y:S04]  /*61590*/  STL [R1+0x2c], R11 ;  /* 0x00002c0b01007387 */ /* 0x000fe80000100800 */
[----:B------:R0:W-:Y:S04]  /*615a0*/  STL [R1+0xcec], R28 ;  /* 0x000cec1c01007387 */ /* 0x0001e80000100800 */
[----:B------:R-:W1:Y:S04]  /*615b0*/  LDS.128 R8, [R4+0x1c000] ;  /* 0x01c0000004087984 */ /* 0x000e680000000c00 */
[----:B------:R-:W2:Y:S04]  /*615c0*/  LDS.128 R4, [R4+0x1e000] ;  /* 0x01e0000004047984 */ /* 0x000ea80000000c00 */
[----:B0-----:R-:W3:Y:S01]  /*615d0*/  LDL.LU R28, [R1+0x1f0] ;  /* 0x0001f000011c7983 */ /* 0x001ee20000300800 */
[----:B------:R-:W-:Y:S06]  /*615e0*/  BAR.SYNC.DEFER_BLOCKING 0x0 ;  /* 0x0000000000007b1d */ /* 0x000fec0000010000 */
[----:B---3--:R-:W-:Y:S04]  /*615f0*/  STL [R1+0xd08], R28 ;  /* 0x000d081c01007387 */ /* 0x008fe80000100800 */
[----:B-1----:R-:W-:Y:S04]  /*61600*/  STL.64 [R1+0x10], R8 ;  /* 0x0000100801007387 */ /* 0x002fe80000100a00 */
[----:B------:R0:W-:Y:S04]  /*61610*/  STL.64 [R1+0x18], R10 ;  /* 0x0000180a01007387 */ /* 0x0001e80000100a00 */
[----:B0-----:R-:W3:Y:S04]  /*61620*/  LDL.LU.64 R10, [R1+0xd38] ;  /* 0x000d3800010a7983 */ /* 0x001ee80000300a00 */
[----:B------:R-:W3:Y:S04]  /*61630*/  LDL.LU.64 R8, [R1+0xd30] ;  /* 0x000d300001087983 */ /* 0x000ee80000300a00 */
[----:B--2---:R0:W-:Y:S04]  /*61640*/  STL.64 [R1], R4 ;  /* 0x0000000401007387 */ /* 0x0041e80000100a00 */
[----:B------:R-:W-:Y:S04]  /*61650*/  STL.64 [R1+0x8], R6 ;  /* 0x0000080601007387 */ /* 0x000fe80000100a00 */
[----:B0-----:R-:W2:Y:S04]  /*61660*/  LDL.LU R4, [R1+0x2f0] ;  /* 0x0002f00001047983 */ /* 0x001ea80000300800 */
[----:B------:R-:W4:Y:S04]  /*61670*/  LDL.LU R5, [R1+0x2f4] ;  /* 0x0002f40001057983 */ /* 0x000f280000300800 */
[----:B----4-:R0:W-:Y:S04]  /*61680*/  STL [R1+0xd28], R5 ;  /* 0x000d280501007387 */ /* 0x0101e80000100800 */
[----:B0-----:R-:W2:Y:S04]  /*61690*/  LDL.LU R5, [R1+0x2f8] ;  /* 0x0002f80001057983 */ /* 0x001ea80000300800 */
[----:B------:R-:W4:Y:S04]  /*616a0*/  LDL.LU R6, [R1+0x338] ;  /* 0x0003380001067983 */ /* 0x000f280000300800 */
[----:B----4-:R0:W-:Y:S04]  /*616b0*/  STL [R1+0xd24], R6 ;  /* 0x000d240601007387 */ /* 0x0101e80000100800 */
[----:B0-----:R-:W4:Y:S04]  /*616c0*/  LDL.LU R6, [R1+0x2fc] ;  /* 0x0002fc0001067983 */ /* 0x001f280000300800 */
[----:B------:R-:W5:Y:S04]  /*616d0*/  LDL.LU R7, [R1+0x33c] ;  /* 0x00033c0001077983 */ /* 0x000f680000300800 */
[----:B-----5:R0:W-:Y:S04]  /*616e0*/  STL [R1+0xd20], R7 ;  /* 0x000d200701007387 */ /* 0x0201e80000100800 */
[----:B0-----:R-:W5:Y:S04]  /*616f0*/  LDL.LU R7, [R1+0x370] ;  /* 0x0003700001077983 */ /* 0x001f680000300800 */
        /* <DEDUP_REMOVED lines=9> */
[----:B---3--:R-:W-:Y:S04]  /*61790*/  STSM.16.M88.4 [R3], R8 ;  /* 0x0000000803007844 */ /* 0x008fe80000000200 */
[----:B------:R-:W-:Y:S04]  /*617a0*/  STSM.16.M88.4 [R3+0x100], R12 ;  /* 0x0001000c03007844 */ /* 0x000fe80000000200 */
[----:B------:R-:W-:Y:S04]  /*617b0*/  STSM.16.M88.4 [R3+0x200], R16 ;  /* 0x0002001003007844 */ /* 0x000fe80000000200 */
[----:B------:R-:W-:Y:S04]  /*617c0*/  STSM.16.M88.4 [R3+0x300], R20 ;  /* 0x0003001403007844 */ /* 0x000fe80000000200 */
[----:B------:R-:W-:Y:S01]  /*617d0*/  STSM.16.M88.4 [R3+0x400], R24 ;  /* 0x0004001803007844 */ /* 0x000fe20000000200 */
[----:B------:R-:W-:-:S03]  /*617e0*/  F2FP.BF16.F32.PACK_AB R4, R5, R4 ;  /* 0x000000040504723e */ /* 0x000fc600000010ff */
        /* <DEDUP_REMOVED lines=25> */
[----:B------:R-:W4:Y:S02]  /*61980*/  LDL.LU R5, [R1+0xd28] ;  /* 0x000d280001057983 */ /* 0x000f240000300800 */
[----:B----4-:R-:W-:-:S02]  /*61990*/  F2FP.BF16.F32.PACK_AB R5, R6, R5 ;  /* 0x000000050605723e */ /* 0x010fc400000010ff */
[----:B------:R-:W5:Y:S02]  /*619a0*/  LDL.LU R6, [R1+0xd24] ;  /* 0x000d240001067983 */ /* 0x000f640000300800 */
[----:B-----5:R-:W-:Y:S02]  /*619b0*/  F2FP.BF16.F32.PACK_AB R6, R7, R6 ;  /* 0x000000060706723e */ /* 0x020fe400000010ff */
        /* <DEDUP_REMOVED lines=10> */
[----:B------:R-:W2:Y:S01]  /*61a60*/  LDL.LU R28, [R1+0xd0c] ;  /* 0x000d0c00011c7983 */ /* 0x000ea20000300800 */
[----:B---3--:R-:W-:Y:S02]  /*61a70*/  F2FP.BF16.F32.PACK_AB R13, R2, R13 ;  /* 0x0000000d020d723e */ /* 0x008fe400000010ff */
[----:B------:R-:W-:Y:S02]  /*61a80*/  F2FP.BF16.F32.PACK_AB R14, R0, R14 ;  /* 0x0000000e000e723e */ /* 0x000fe400000010ff */
[----:B------:R-:W-:Y:S02]  /*61a90*/  F2FP.BF16.F32.PACK_AB R15, R29, R15 ;  /* 0x0000000f1d0f723e */ /* 0x000fe400000010ff */
[----:B------:R-:W-:Y:S02]  /*61aa0*/  F2FP.BF16.F32.PACK_AB R16, R24, R16 ;  /* 0x000000101810723e */ /* 0x000fe400000010ff */
[----:B------:R-:W-:Y:S02]  /*61ab0*/  F2FP.BF16.F32.PACK_AB R17, R25, R17 ;  /* 0x000000111911723e */ /* 0x000fe400000010ff */
[----:B--2---:R-:W-:-:S02]  /*61ac0*/  F2FP.BF16.F32.PACK_AB R12, R28, R12 ;  /* 0x0000000c1c0c723e */ /* 0x004fc400000010ff */
[----:B------:R-:W2:Y:S04]  /*61ad0*/  LDL.LU R28, [R1+0xd08] ;  /* 0x000d0800011c7983 */ /* 0x000ea80000300800 */
[----:B------:R-:W3:Y:S04]  /*61ae0*/  LDL.LU R2, [R1+0xd04] ;  /* 0x000d040001027983 */ /* 0x000ee80000300800 */
[----:B------:R-:W3:Y:S04]  /*61af0*/  LDL.LU R0, [R1+0xd00] ;  /* 0x000d000001007983 */ /* 0x000ee80000300800 */
[----:B------:R-:W2:Y:S04]  /*61b00*/  LDL.LU R29, [R1+0xcfc] ;  /* 0x000cfc00011d7983 */ /* 0x000ea80000300800 */
[----:B------:R-:W4:Y:S04]  /*61b10*/  LDL.LU R24, [R1+0x1a4] ;  /* 0x0001a40001187983 */ /* 0x000f280000300800 */
[----:B------:R-:W5:Y:S01]  /*61b20*/  LDL.LU R25, [R1+0x1a8] ;  /* 0x0001a80001197983 */ /* 0x000f620000300800 */
[----:B------:R-:W-:-:S03]  /*61b30*/  F2FP.BF16.F32.PACK_AB R18, R26, R18 ;  /* 0x000000121a12723e */ /* 0x000fc600000010ff */
[----:B-----5:R0:W-:Y:S04]  /*61b40*/  STL [R1+0xcf8], R25 ;  /* 0x000cf81901007387 */ /* 0x0201e80000100800 */
[----:B0-----:R-:W4:Y:S04]  /*61b50*/  LDL.LU R25, [R1+0x1ac] ;  /* 0x0001ac0001197983 */ /* 0x001f280000300800 */
[----:B------:R-:W5:Y:S01]  /*61b60*/  LDL.LU R26, [R1+0x1b4] ;  /* 0x0001b400011a7983 */ /* 0x000f620000300800 */
[----:B------:R-:W-:Y:S02]  /*61b70*/  F2FP.BF16.F32.PACK_AB R20, R20, R21 ;  /* 0x000000151414723e */ /* 0x000fe400000010ff */
[----:B------:R-:W-:-:S02]  /*61b80*/  F2FP.BF16.F32.PACK_AB R21, R22, R23 ;  /* 0x000000171615723e */ /* 0x000fc400000010ff */
[----:B--2---:R-:W-:Y:S01]  /*61b90*/  F2FP.BF16.F32.PACK_AB R22, R28, R29 ;  /* 0x0000001d1c16723e */ /* 0x004fe200000010ff */
[----:B-----5:R0:W-:Y:S04]  /*61ba0*/  STL [R1+0xcf4], R26 ;  /* 0x000cf41a01007387 */ /* 0x0201e80000100800 */
[----:B0-----:R-:W2:Y:S04]  /*61bb0*/  LDL.LU R26, [R1+0x1b0] ;  /* 0x0001b000011a7983 */ /* 0x001ea80000300800 */
[----:B------:R-:W5:Y:S01]  /*61bc0*/  LDL.LU R28, [R1+0x1c0] ;  /* 0x0001c000011c7983 */ /* 0x000f620000300800 */
[----:B------:R-:W-:-:S02]  /*61bd0*/  F2FP.BF16.F32.PACK_AB R19, R27, R19 ;  /* 0x000000131b13723e */ /* 0x000fc400000010ff */
[----:B---3--:R-:W-:Y:S01]  /*61be0*/  F2FP.BF16.F32.PACK_AB R23, R0, R2 ;  /* 0x000000020017723e */ /* 0x008fe200000010ff */
[----:B------:R-:W-:Y:S04]  /*61bf0*/  STSM.16.M88.4 [R3+0x500], R4 ;  /* 0x0005000403007844 */ /* 0x000fe80000000200 */
[----:B------:R-:W-:Y:S04]  /*61c00*/  STSM.16.M88.4 [R3+0x600], R8 ;  /* 0x0006000803007844 */ /* 0x000fe80000000200 */
[----:B------:R-:W-:Y:S04]  /*61c10*/  STSM.16.M88.4 [R3+0x700], R12 ;  /* 0x0007000c03007844 */ /* 0x000fe80000000200 */
[----:B------:R-:W-:Y:S04]  /*61c20*/  STSM.16.M88.4 [R3+0x800], R16 ;  /* 0x0008001003007844 */ /* 0x000fe80000000200 */
[----:B------:R-:W-:Y:S01]  /*61c30*/  STSM.16.M88.4 [R3+0x900], R20 ;  /* 0x0009001403007844 */ /* 0x000fe20000000200 */
[----:B----4-:R-:W-:-:S03]  /*61c40*/  F2FP.BF16.F32.PACK_AB R24, R25, R24 ;  /* 0x000000181918723e */ /* 0x010fc600000010ff */
[----:B-----5:R0:W-:Y:S04]  /*61c50*/  STL [R1+0xcf0], R28 ;  /* 0x000cf01c01007387 */ /* 0x0201e80000100800 */
[----:B0-----:R-:W3:Y:S04]  /*61c60*/  LDL.LU R28, [R1+0x1bc] ;  /* 0x0001bc00011c7983 */ /* 0x001ee80000300800 */
[----:B------:R-:W4:Y:S04]  /*61c70*/  LDL.LU R27, [R1+0x1b8] ;  /* 0x0001b800011b7983 */ /* 0x000f280000300800 */
[----:B------:R-:W5:Y:S04]  /*61c80*/  LDL.LU R29, [R1+0x18c] ;  /* 0x00018c00011d7983 */ /* 0x000f680000300800 */
[----:B------:R-:W2:Y:S04]  /*61c90*/  LDL.LU R0, [R1+0x17c] ;  /* 0x00017c0001007983 */ /* 0x000ea80000300800 */
[----:B------:R-:W2:Y:S04]  /*61ca0*/  LDL.LU R2, [R1+0x180] ;  /* 0x0001800001027983 */ /* 0x000ea80000300800 */
        /* <DEDUP_REMOVED lines=22> */
[----:B------:R-:W3:Y:S02]  /*61e10*/  LDL.LU R26, [R1+0xcf4] ;  /* 0x000cf400011a7983 */ /* 0x000ee40000300800 */
[----:B---3--:R-:W-:Y:S02]  /*61e20*/  F2FP.BF16.F32.PACK_AB R26, R28, R26 ;  /* 0x0000001a1c1a723e */ /* 0x008fe400000010ff */
[----:B------:R-:W4:Y:S01]  /*61e30*/  LDL.LU R28, [R1+0xcf0] ;  /* 0x000cf000011c7983 */ /* 0x000f220000300800 */
[----:B-----5:R-:W-:Y:S02]  /*61e40*/  F2FP.BF16.F32.PACK_AB R4, R29, R4 ;  /* 0x000000041d04723e */ /* 0x020fe400000010ff */
[----:B------:R-:W-:Y:S02]  /*61e50*/  F2FP.BF16.F32.PACK_AB R6, R17, R6 ;  /* 0x000000061106723e */ /* 0x000fe400000010ff */
[----:B------:R-:W-:Y:S02]  /*61e60*/  F2FP.BF16.F32.PACK_AB R5, R21, R5 ;  /* 0x000000051505723e */ /* 0x000fe400000010ff */
[----:B------:R-:W-:-:S02]  /*61e70*/  F2FP.BF16.F32.PACK_AB R7, R18, R7 ;  /* 0x000000071207723e */ /* 0x000fc400000010ff */
[----:B------:R-:W-:Y:S02]  /*61e80*/  F2FP.BF16.F32.PACK_AB R8, R19, R8 ;  /* 0x000000081308723e */ /* 0x000fe400000010ff */
[----:B------:R-:W-:Y:S02]  /*61e90*/  F2FP.BF16.F32.PACK_AB R9, R23, R9 ;  /* 0x000000091709723e */ /* 0x000fe400000010ff */
[----:B------:R-:W-:Y:S02]  /*61ea0*/  F2FP.BF16.F32.PACK_AB R10, R0, R10 ;  /* 0x0000000a000a723e */ /* 0x000fe400000010ff */
[----:B------:R-:W-:Y:S02]  /*61eb0*/  F2FP.BF16.F32.PACK_AB R11, R2, R11 ;  /* 0x0000000b020b723e */ /* 0x000fe400000010ff */
[----:B------:R-:W-:Y:S02]  /*61ec0*/  F2FP.BF16.F32.PACK_AB R12, R16, R12 ;  /* 0x0000000c100c723e */ /* 0x000fe400000010ff */
[----:B------:R-:W0:Y:S01]  /*61ed0*/  S2R R16, SR_TID.X ;  /* 0x0000000000107919 */ /* 0x000e220000002100 */
[----:B----4-:R-:W-:-:S02]  /*61ee0*/  F2FP.BF16.F32.PACK_AB R27, R28, R27 ;  /* 0x0000001b1c1b723e */ /* 0x010fc400000010ff */
[----:B------:R-:W2:Y:S04]  /*61ef0*/  LDL.LU R28, [R1+0xcec] ;  /* 0x000cec00011c7983 */ /* 0x000ea80000300800 */
[----:B------:R-:W3:Y:S04]  /*61f00*/  LDL.LU R29, [R1+0xce8] ;  /* 0x000ce800011d7983 */ /* 0x000ee80000300800 */
[----:B------:R-:W4:Y:S04]  /*61f10*/  LDL.LU R17, [R1+0x12c] ;  /* 0x00012c0001117983 */ /* 0x000f280000300800 */
[----:B------:R-:W5:Y:S04]  /*61f20*/  LDL.LU R21, [R1+0x134] ;  /* 0x0001340001157983 */ /* 0x000f680000300800 */
[----:B------:R-:W5:Y:S04]  /*61f30*/  LDL.LU R18, [R1+0x130] ;  /* 0x0001300001127983 */ /* 0x000f680000300800 */
[----:B------:R-:W2:Y:S04]  /*61f40*/  LDL.LU R19, [R1+0x138] ;  /* 0x0001380001137983 */ /* 0x000ea80000300800 */
[----:B------:R-:W2:Y:S04]  /*61f50*/  LDL.LU R23, [R1+0x118] ;  /* 0x0001180001177983 */ /* 0x000ea80000300800 */
[----:B------:R-:W4:Y:S04]  /*61f60*/  LDL.LU R0, [R1+0xce4] ;  /* 0x000ce40001007983 */ /* 0x000f280000300800 */
[----:B------:R-:W2:Y:S01]  /*61f70*/  LDL.LU R2, [R1+0xce0] ;  /* 0x000ce00001027983 */ /* 0x000ea20000300800 */
[----:B0-----:R-:W-:-:S03]  /*61f80*/  SHF.R.U32.HI R16, RZ, 0x8, R16 ;  /* 0x00000008ff107819 */ /* 0x001fc60000011610 */
[----:B------:R-:W-:Y:S01]  /*61f90*/  STSM.16.M88.4 [R3+0xa00], R24 ;  /* 0x000a001803007844 */ /* 0x000fe20000000200 */
[----:B------:R-:W-:Y:S02]  /*61fa0*/  F2FP.BF16.F32.PACK_AB R13, R22, R13 ;  /* 0x0000000d160d723e */ /* 0x000fe400000010ff */
[----:B------:R-:W-:Y:S01]  /*61fb0*/  F2FP.BF16.F32.PACK_AB R14, R20, R14 ;  /* 0x0000000e140e723e */ /* 0x000fe200000010ff */
[----:B------:R0:W-:Y:S01]  /*61fc0*/  STSM.16.M88.4 [R3+0xb00], R4 ;  /* 0x000b000403007844 */ /* 0x0001e20000000200 */
[----:B------:R-:W1:Y:S03]  /*61fd0*/  LDC R20, c[0x0][0x3e8] ;  /* 0x0000fa00ff147b82 */ /* 0x000e660000000800 */
[----:B------:R1:W-:Y:S05]  /*61fe0*/  STSM.16.M88.4 [R3+0xc00], R8 ;  /* 0x000c000803007844 */ /* 0x0003ea0000000200 */
[----:B------:R-:W1:Y:S01]  /*61ff0*/  LDC R22, c[0x0][0x3e8] ;  /* 0x0000fa00ff167b82 */ /* 0x000e620000000800 */
[----:B0-----:R-:W-:-:S02]  /*62000*/  SGXT.U32 R7, R16, 0x1 ;  /* 0x000000011007781a */ /* 0x001fc40000000000 */
[----:B--2---:R-:W-:Y:S02]  /*62010*/  F2FP.BF16.F32.PACK_AB R15, R15, R2 ;  /* 0x000000020f0f723e */ /* 0x004fe400000010ff */
[----:B------:R-:W2:Y:S04]  /*62020*/  LDL.LU R2, [R1+0xcdc] ;  /* 0x000cdc0001027983 */ /* 0x000ea80000300800 */
[----:B------:R-:W3:Y:S04]  /*62030*/  LDL.LU R26, [R1+0x48] ;  /* 0x00004800011a7983 */ /* 0x000ee80000300800 */
[----:B------:R-:W3:Y:S04]  /*62040*/  LDL.LU R4, [R1+0x100] ;  /* 0x0001000001047983 */ /* 0x000ee80000300800 */
[----:B------:R-:W3:Y:S04]  /*62050*/  LDL.LU R5, [R1+0x104] ;  /* 0x0001040001057983 */ /* 0x000ee80000300800 */
[----:B------:R-:W3:Y:S04]  /*62060*/  LDL.LU R6, [R1+0x110] ;  /* 0x0001100001067983 */ /* 0x000ee80000300800 */
[----:B-1----:R-:W3:Y:S04]  /*62070*/  LDL.LU R8, [R1+0x108] ;  /* 0x0001080001087983 */ /* 0x002ee80000300800 */
[----:B------:R-:W3:Y:S04]  /*62080*/  LDL.LU R10, [R1+0x10c] ;  /* 0x00010c00010a7983 */ /* 0x000ee80000300800 */
[----:B------:R-:W3:Y:S01]  /*62090*/  LDL.LU R11, [R1+0x114] ;  /* 0x00011400010b7983 */ /* 0x000ee20000300800 */
[----:B----4-:R-:W-:-:S03]  /*620a0*/  F2FP.BF16.F32.PACK_AB R17, R17, R0 ;  /* 0x000000001111723e */ /* 0x010fc600000010ff */
[----:B------:R-:W4:Y:S04]  /*620b0*/  LDL.LU R9, [R1+0x11c] ;  /* 0x00011c0001097983 */ /* 0x000f280000300800 */
[----:B------:R-:W4:Y:S04]  /*620c0*/  LDL.LU R16, [R1+0x120] ;  /* 0x0001200001107983 */ /* 0x000f280000300800 */
[----:B------:R0:W-:Y:S04]  /*620d0*/  STSM.16.M88.4 [R3+0xd00], R12 ;  /* 0x000d000c03007844 */ /* 0x0001e80000000200 */
[----:B0-----:R-:W4:Y:S04]  /*620e0*/  LDL.LU R14, [R1+0x128] ;  /* 0x00012800010e7983 */ /* 0x001f280000300800 */
[----:B------:R-:W4:Y:S04]  /*620f0*/  LDL.LU R15, [R1+0x13c] ;  /* 0x00013c00010f7983 */ /* 0x000f280000300800 */
[----:B------:R-:W4:Y:S01]  /*62100*/  LDL.LU R0, [R1+0xcd8] ;  /* 0x000cd80001007983 */ /* 0x000f220000300800 */
[----:B------:R-:W-:Y:S01]  /*62110*/  IMAD R7, R7, UR4, RZ ;  /* 0x0000000407077c24 */ /* 0x000fe2000f8e02ff */
[----:B-----5:R-:W-:Y:S01]  /*62120*/  F2FP.BF16.F32.PACK_AB R18, R21, R18 ;  /* 0x000000121512723e */ /* 0x020fe200000010ff */
[----:B------:R-:W0:Y:S01]  /*62130*/  LDCU UR4, c[0x0][0x3ec] ;  /* 0x00007d80ff0477ac */ /* 0x000e220008000800 */
[----:B------:R-:W1:Y:S02]  /*62140*/  LDC R21, c[0x0][0x3e8] ;  /* 0x0000fa00ff157b82 */ /* 0x000e640000000800 */
[----:B--2---:R-:W-:-:S02]  /*62150*/  LEA R12, P6, R7, R2, 0x1 ;  /* 0x00000002070c7211 */ /* 0x004fc400078c08ff */
[----:B---3--:R-:W-:Y:S01]  /*62160*/  F2FP.BF16.F32.PACK_AB R4, R8, R4 ;  /* 0x000000040804723e */ /* 0x008fe200000010ff */
[----:B------:R-:W-:Y:S02]  /*62170*/  IMAD R8, R20, 0x2, R7 ;  /* 0x0000000214087824 */ /* 0x000fe400078e0207 */
[----:B------:R-:W2:Y:S01]  /*62180*/  LDL.LU R20, [R1+0x40] ;  /* 0x0000400001147983 */ /* 0x000ea20000300800 */
[----:B------:R-:W-:Y:S02]  /*62190*/  F2FP.BF16.F32.PACK_AB R5, R10, R5 ;  /* 0x000000050a05723e */ /* 0x000fe400000010ff */
[----:B------:R-:W-:Y:S02]  /*621a0*/  F2FP.BF16.F32.PACK_AB R6, R11, R6 ;  /* 0x000000060b06723e */ /* 0x000fe400000010ff */
[----:B----4-:R-:W-:Y:S02]  /*621b0*/  F2FP.BF16.F32.PACK_AB R16, R14, R16 ;  /* 0x000000100e10723e */ /* 0x010fe400000010ff */
[----:B------:R-:W-:-:S02]  /*621c0*/  F2FP.BF16.F32.PACK_AB R19, R15, R19 ;  /* 0x000000130f13723e */ /* 0x000fc400000010ff */
[----:B------:R-:W-:Y:S01]  /*621d0*/  LEA.HI.X.SX32 R13, R7, R0, 0x1, P6 ;  /* 0x00000000070d7211 */ /* 0x000fe200030f0eff */
[----:B------:R-:W3:Y:S01]  /*621e0*/  LDC R15, c[0x0][0x3e8] ;  /* 0x0000fa00ff0f7b82 */ /* 0x000ee20000000800 */
[----:B------:R-:W-:Y:S01]  /*621f0*/  F2FP.BF16.F32.PACK_AB R7, R9, R23 ;  /* 0x000000170907723e */ /* 0x000fe200000010ff */
[----:B------:R4:W-:Y:S04]  /*62200*/  STSM.16.M88.4 [R3+0xe00], R16 ;  /* 0x000e001003007844 */ /* 0x0009e80000000200 */
[----:B------:R-:W5:Y:S04]  /*62210*/  LDL.LU R23, [R1+0x58] ;  /* 0x0000580001177983 */ /* 0x000f680000300800 */
[----:B------:R0:W-:Y:S01]  /*62220*/  STSM.16.M88.4 [R3+0xf00], R4 ;  /* 0x000f000403007844 */ /* 0x0001e20000000200 */
[----:B------:R-:W-:Y:S06]  /*62230*/  BAR.SYNC.DEFER_BLOCKING 0x0 ;  /* 0x0000000000007b1d */ /* 0x000fec0000010000 */
[----:B----4-:R-:W4:Y:S04]  /*62240*/  LDL.LU R17, [R1+0x4c] ;  /* 0x00004c0001117983 */ /* 0x010f280000300800 */
[----:B0-----:R-:W3:Y:S01]  /*62250*/  LDL.LU R7, [R1+0x44] ;  /* 0x0000440001077983 */ /* 0x001ee20000300800 */
[----:B------:R-:W-:-:S02]  /*62260*/  LEA R10, P6, R8, R2, 0x1 ;  /* 0x00000002080a7211 */ /* 0x000fc400078c08ff */
[----:B------:R-:W-:Y:S02]  /*62270*/  LEA R14, R22, R8, 0x1 ;  /* 0x00000008160e7211 */ /* 0x000fe400078e08ff */
[----:B------:R-:W-:Y:S01]  /*62280*/  LEA.HI.X.SX32 R11, R8, R0, 0x1, P6 ;  /* 0x00000000080b7211 */ /* 0x000fe200030f0eff */
[----:B------:R-:W0:Y:S01]  /*62290*/  LDC R22, c[0x0][0x3e8] ;  /* 0x0000fa00ff167b82 */ /* 0x000e220000000800 */
[C---:B------:R-:W-:Y:S02]  /*622a0*/  LEA R8, P6, R14.reuse, R2, 0x1 ;  /* 0x000000020e087211 */ /* 0x040fe400078c08ff */
[----:B-1----:R-:W-:Y:S02]  /*622b0*/  LEA R4, R21, R14, 0x1 ;  /* 0x0000000e15047211 */ /* 0x002fe400078e08ff */
[----:B------:R-:W-:Y:S02]  /*622c0*/  LEA.HI.X.SX32 R9, R14, R0, 0x1, P6 ;  /* 0x000000000e097211 */ /* 0x000fe400030f0eff */
[----:B------:R-:W-:Y:S01]  /*622d0*/  PRMT R5, R26, 0x7632, R5 ;  /* 0x000076321a057816 */ /* 0x000fe20000000005 */
[----:B------:R-:W1:Y:S01]  /*622e0*/  LDC R14, c[0x0][0x3e8] ;  /* 0x0000fa00ff0e7b82 */ /* 0x000e620000000800 */
[----:B--2---:R2:W-:Y:S01]  /*622f0*/  STG.E.U16 desc[UR8][R12.64], R20 ;  /* 0x000000140c007986 */ /* 0x0045e2000c101508 */
[----:B------:R-:W-:-:S05]  /*62300*/  PRMT R3, R20, 0x7632, R3 ;  /* 0x0000763214037816 */ /* 0x000fca0000000003 */
[----:B------:R-:W-:Y:S01]  /*62310*/  STL.S16 [R1+0x13c], R3 ;  /* 0x00013c0301007387 */ /* 0x000fe20000100600 */
[----:B--2---:R-:W2:Y:S08]  /*62320*/  LDC R20, c[0x0][0x3e8] ;  /* 0x0000fa00ff147b82 */ /* 0x004eb00000000800 */
[----:B------:R-:W0:Y:S08]  /*62330*/  LDC R12, c[0x0][0x3e8] ;  /* 0x0000fa00ff0c7b82 */ /* 0x000e300000000800 */
[----:B------:R-:W0:Y:S01]  /*62340*/  LDC R13, c[0x0][0x3e8] ;  /* 0x0000fa00ff0d7b82 */ /* 0x000e220000000800 */
[----:B---3--:R3:W-:Y:S01]  /*62350*/  STG.E.U16 desc[UR8][R10.64], R7 ;  /* 0x000000070a007986 */ /* 0x0087e2000c101508 */
[----:B------:R-:W-:-:S03]  /*62360*/  PRMT R6, R7, 0x7632, R6 ;  /* 0x0000763207067816 */ /* 0x000fc60000000006 */
[----:B------:R0:W-:Y:S01]  /*62370*/  STG.E.U16 desc[UR8][R8.64], R26 ;  /* 0x0000001a08007986 */ /* 0x0001e2000c101508 */
[----:B---3--:R-:W-:-:S03]  /*62380*/  LEA R10, P6, R4, R2, 0x1 ;  /* 0x00000002040a7211 */ /* 0x008fc600078c08ff */
[----:B------:R-:W-:Y:S01]  /*62390*/  STL.S16 [R1+0x14c], R6 ;  /* 0x00014c0601007387 */ /* 0x000fe20000100600 */
[----:B------:R-:W-:-:S03]  /*623a0*/  LEA.HI.X.SX32 R11, R4, R0, 0x1, P6 ;  /* 0x00000000040b7211 */ /* 0x000fc600030f0eff */
[----:B0-----:R-:W3:Y:S01]  /*623b0*/  LDL.LU R26, [R1+0x5c] ;  /* 0x00005c00011a7983 */ /* 0x001ee20000300800 */
[----:B----4-:R-:W-:-:S03]  /*623c0*/  PRMT R9, R17, 0x7632, R9 ;  /* 0x0000763211097816 */ /* 0x010fc60000000009 */
[----:B------:R-:W-:Y:S04]  /*623d0*/  STL.S16 [R1+0x150], R5 ;  /* 0x0001500501007387 */ /* 0x000fe80000100600 */
[----:B------:R0:W-:Y:S04]  /*623e0*/  STG.E.U16 desc[UR8][R10.64], R17 ;  /* 0x000000110a007986 */ /* 0x0001e8000c101508 */
[----:B0-----:R-:W4:Y:S04]  /*623f0*/  LDL.LU R10, [R1+0x50] ;  /* 0x00005000010a7983 */ /* 0x001f280000300800 */
[----:B------:R0:W-:Y:S04]  /*62400*/  STL.S16 [R1+0x154], R9 ;  /* 0x0001540901007387 */ /* 0x0001e80000100600 */
[----:B------:R-:W3:Y:S01]  /*62410*/  LDL.LU R11, [R1+0x54] ;  /* 0x00005400010b7983 */ /* 0x000ee20000300800 */
[----:B--2---:R-:W-:-:S03]  /*62420*/  IMAD R3, R20, 0x2, R4 ;  /* 0x0000000214037824 */ /* 0x004fc600078e0204 */
[----:B------:R-:W2:Y:S02]  /*62430*/  LDL.LU R17, [R1+0x68] ;  /* 0x0000680001117983 */ /* 0x000ea40000300800 */
[C---:B------:R-:W-:Y:S02]  /*62440*/  LEA R4, P6, R3.reuse, R2, 0x1 ;  /* 0x0000000203047211 */ /* 0x040fe400078c08ff */
[----:B------:R-:W-:Y:S02]  /*62450*/  LEA R7, R22, R3, 0x1 ;  /* 0x0000000316077211 */ /* 0x000fe400078e08ff */
[----:B------:R-:W-:Y:S02]  /*62460*/  LEA.HI.X.SX32 R5, R3, R0, 0x1, P6 ;  /* 0x0000000003057211 */ /* 0x000fe400030f0eff */
[----:B------:R-:W-:Y:S02]  /*62470*/  LEA R6, P6, R7, R2, 0x1 ;  /* 0x0000000207067211 */ /* 0x000fe400078c08ff */
[----:B------:R-:W-:-:S02]  /*62480*/  LEA R3, R15, R7, 0x1 ;  /* 0x000000070f037211 */ /* 0x000fc400078e08ff */
[----:B------:R-:W-:Y:S01]  /*62490*/  LEA.HI.X.SX32 R7, R7, R0, 0x1, P6 ;  /* 0x0000000007077211 */ /* 0x000fe200030f0eff */
[----:B------:R-:W1:Y:S01]  /*624a0*/  LDC R15, c[0x0][0x3e8] ;  /* 0x0000fa00ff0f7b82 */ /* 0x000e620000000800 */
[----:B------:R-:W-:-:S04]  /*624b0*/  LEA R8, P6, R3, R2, 0x1 ;  /* 0x0000000203087211 */ /* 0x000fc800078c08ff */
[----:B0-----:R-:W-:Y:S01]  /*624c0*/  LEA.HI.X.SX32 R9, R3, R0, 0x1, P6 ;  /* 0x0000000003097211 */ /* 0x001fe200030f0eff */
[----:B----4-:R0:W-:Y:S04]  /*624d0*/  STG.E.U16 desc[UR8][R4.64], R10 ;  /* 0x0000000a04007986 */ /* 0x0101e8000c101508 */
[----:B---3--:R-:W-:Y:S01]  /*624e0*/  STG.E.U16 desc[UR8][R6.64], R11 ;  /* 0x0000000b06007986 */ /* 0x008fe2000c101508 */
[--C-:B0-----:R-:W-:Y:S01]  /*624f0*/  IMAD R4, R12, 0x2, R3.reuse ;  /* 0x000000020c047824 */ /* 0x101fe200078e0203 */
[----:B------:R-:W-:Y:S02]  /*62500*/  PRMT R3, R10, 0x7632, R3 ;  /* 0x000076320a037816 */ /* 0x000fe40000000003 */
[----:B-----5:R0:W-:Y:S01]  /*62510*/  STG.E.U16 desc[UR8][R8.64], R23 ;  /* 0x0000001708007986 */ /* 0x0201e2000c101508 */
[----:B------:R-:W-:Y:S01]  /*62520*/  PRMT R5, R11, 0x7632, R5 ;  /* 0x000076320b057816 */ /* 0x000fe20000000005 */
[----:B------:R-:W3:Y:S02]  /*62530*/  LDC R12, c[0x0][0x3e8] ;  /* 0x0000fa00ff0c7b82 */ /* 0x000ee40000000800 */
[----:B------:R4:W-:Y:S01]  /*62540*/  STL.S16 [R1+0x12c], R3 ;  /* 0x00012c0301007387 */ /* 0x0009e20000100600 */
[----:B0-----:R-:W-:-:S02]  /*62550*/  LEA R8, P6, R4, R2, 0x1 ;  /* 0x0000000204087211 */ /* 0x001fc400078c08ff */
[----:B----4-:R-:W-:Y:S02]  /*62560*/  LEA R3, R13, R4, 0x1 ;  /* 0x000000040d037211 */ /* 0x010fe400078e08ff */
[----:B------:R-:W-:Y:S01]  /*62570*/  LEA.HI.X.SX32 R9, R4, R0, 0x1, P6 ;  /* 0x0000000004097211 */ /* 0x000fe200030f0eff */
[----:B------:R-:W-:Y:S01]  /*62580*/  STL.S16 [R1+0x138], R5 ;  /* 0x0001380501007387 */ /* 0x000fe20000100600 */
[----:B------:R-:W-:Y:S01]  /*62590*/  PRMT R4, R23, 0x7632, R4 ;  /* 0x0000763217047816 */ /* 0x000fe20000000004 */
[----:B------:R-:W0:Y:S02]  /*625a0*/  LDC R13, c[0x0][0x3e8] ;  /* 0x0000fa00ff0d7b82 */ /* 0x000e240000000800 */
[----:B------:R-:W4:Y:S04]  /*625b0*/  LDL.LU R23, [R1+0x6c] ;  /* 0x00006c0001177983 */ /* 0x000f280000300800 */
[----:B------:R-:W-:Y:S04]  /*625c0*/  STL.S16 [R1+0x144], R4 ;  /* 0x0001440401007387 */ /* 0x000fe80000100600 */
[----:B------:R5:W-:Y:S04]  /*625d0*/  STG.E.U16 desc[UR8][R8.64], R26 ;  /* 0x0000001a08007986 */ /* 0x000be8000c101508 */
[----:B-----5:R-:W5:Y:S01]  /*625e0*/  LDL.LU R9, [R1+0x60] ;  /* 0x0000600001097983 */ /* 0x020f620000300800 */
[----:B------:R-:W-:-:S02]  /*625f0*/  LEA R10, P6, R3, R2, 0x1 ;  /* 0x00000002030a7211 */ /* 0x000fc400078c08ff */
[----:B------:R-:W-:Y:S02]  /*62600*/  PRMT R7, R26, 0x7632, R7 ;  /* 0x000076321a077816 */ /* 0x000fe40000000007 */
[----:B------:R-:W-:-:S03]  /*62610*/  LEA.HI.X.SX32 R11, R3, R0, 0x1, P6 ;  /* 0x00000000030b7211 */ /* 0x000fc600030f0eff */
[----:B------:R-:W-:Y:S04]  /*62620*/  STL.S16 [R1+0x148], R7 ;  /* 0x0001480701007387 */ /* 0x000fe80000100600 */
[----:B------:R-:W2:Y:S04]  /*62630*/  LDL.LU R26, [R1+0x78] ;  /* 0x00007800011a7983 */ /* 0x000ea80000300800 */
[----:B-----5:R5:W-:Y:S04]  /*62640*/  STG.E.U16 desc[UR8][R10.64], R9 ;  /* 0x000000090a007986 */ /* 0x020be8000c101508 */
[----:B-----5:R-:W5:Y:S01]  /*62650*/  LDL.LU R11, [R1+0x64] ;  /* 0x00006400010b7983 */ /* 0x020f620000300800 */
[----:B-1----:R-:W-:-:S02]  /*62660*/  LEA R5, R14, R3, 0x1 ;  /* 0x000000030e057211 */ /* 0x002fc400078e08ff */
[----:B------:R-:W1:Y:S02]  /*62670*/  LDC R14, c[0x0][0x3e8] ;  /* 0x0000fa00ff0e7b82 */ /* 0x000e640000000800 */
[----:B------:R-:W-:Y:S01]  /*62680*/  LEA R4, P6, R5, R2, 0x1 ;  /* 0x0000000205047211 */ /* 0x000fe200078c08ff */
[----:B------:R-:W-:-:S03]  /*62690*/  IMAD R3, R15, 0x2, R5 ;  /* 0x000000020f037824 */ /* 0x000fc600078e0205 */
[----:B------:R-:W-:Y:S02]  /*626a0*/  LEA.HI.X.SX32 R5, R5, R0, 0x1, P6 ;  /* 0x0000000005057211 */ /* 0x000fe400030f0eff */
[C---:B------:R-:W-:Y:S01]  /*626b0*/  LEA R6, P6, R3.reuse, R2, 0x1 ;  /* 0x0000000203067211 */ /* 0x040fe200078c08ff */
[----:B------:R-:W0:Y:S03]  /*626c0*/  LDC R15, c[0x0][0x3e8] ;  /* 0x0000fa00ff0f7b82 */ /* 0x000e260000000800 */
[----:B------:R-:W-:Y:S01]  /*626d0*/  LEA.HI.X.SX32 R7, R3, R0, 0x1, P6 ;  /* 0x0000000003077211 */ /* 0x000fe200030f0eff */
[----:B-----5:R3:W-:Y:S02]  /*626e0*/  STG.E.U16 desc[UR8][R4.64], R11 ;  /* 0x0000000b04007986 */ /* 0x0207e4000c101508 */
[----:B---3--:R-:W-:Y:S02]  /*626f0*/  LEA R4, R12, R3, 0x1 ;  /* 0x000000030c047211 */ /* 0x008fe400078e08ff */
[----:B------:R-:W-:-:S02]  /*62700*/  PRMT R3, R9, 0x7632, R3 ;  /* 0x0000763209037816 */ /* 0x000fc40000000003 */
[----:B------:R-:W-:Y:S01]  /*62710*/  PRMT R5, R11, 0x7632, R5 ;  /* 0x000076320b057816 */ /* 0x000fe20000000005 */
[----:B--2---:R-:W-:Y:S01]  /*62720*/  STG.E.U16 desc[UR8][R6.64], R17 ;  /* 0x0000001106007986 */ /* 0x004fe2000c101508 */
[C---:B------:R-:W-:Y:S01]  /*62730*/  LEA R8, P6, R4.reuse, R2, 0x1 ;  /* 0x0000000204087211 */ /* 0x040fe200078c08ff */
[----:B------:R-:W2:Y:S02]  /*62740*/  LDC R12, c[0x0][0x3e8] ;  /* 0x0000fa00ff0c7b82 */ /* 0x000ea40000000800 */
[----:B------:R0:W-:Y:S01]  /*62750*/  STL.S16 [R1+0x11c], R3 ;  /* 0x00011c0301007387 */ /* 0x0001e20000100600 */
[----:B------:R-:W-:-:S03]  /*62760*/  LEA.HI.X.SX32 R9, R4, R0, 0x1, P6 ;  /* 0x0000000004097211 */ /* 0x000fc600030f0eff */
[----:B------:R-:W-:Y:S01]  /*62770*/  STL.S16 [R1+0x128], R5 ;  /* 0x0001280501007387 */ /* 0x000fe20000100600 */
[----:B0-----:R-:W-:Y:S02]  /*62780*/  LEA R3, R13, R4, 0x1 ;  /* 0x000000040d037211 */ /* 0x001fe400078e08ff */
[----:B------:R-:W-:Y:S01]  /*62790*/  PRMT R4, R17, 0x7632, R4 ;  /* 0x0000763211047816 */ /* 0x000fe20000000004 */
[----:B----4-:R0:W-:Y:S01]  /*627a0*/  STG.E.U16 desc[UR8][R8.64], R23 ;  /* 0x0000001708007986 */ /* 0x0101e2000c101508 */
[----:B------:R-:W-:Y:S01]  /*627b0*/  PRMT R7, R23, 0x7632, R7 ;  /* 0x0000763217077816 */ /* 0x000fe20000000007 */
[----:B------:R-:W3:Y:S02]  /*627c0*/  LDC R13, c[0x0][0x3e8] ;  /* 0x0000fa00ff0d7b82 */ /* 0x000ee40000000800 */
[----:B------:R-:W4:Y:S04]  /*627d0*/  LDL.LU R17, [R1+0x7c] ;  /* 0x00007c0001117983 */ /* 0x000f280000300800 */
[----:B------:R-:W-:Y:S04]  /*627e0*/  STL.S16 [R1+0x130], R4 ;  /* 0x0001300401007387 */ /* 0x000fe80000100600 */
[----:B0-----:R-:W5:Y:S01]  /*627f0*/  LDL.LU R9, [R1+0x70] ;  /* 0x0000700001097983 */ /* 0x001f620000300800 */
[----:B------:R-:W-:-:S04]  /*62800*/  LEA R10, P6, R3, R2, 0x1 ;  /* 0x00000002030a7211 */ /* 0x000fc800078c08ff */
[----:B------:R-:W-:Y:S01]  /*62810*/  LEA.HI.X.SX32 R11, R3, R0, 0x1, P6 ;  /* 0x00000000030b7211 */ /* 0x000fe200030f0eff */
[----:B------:R-:W-:Y:S04]  /*62820*/  STL.S16 [R1+0x134], R7 ;  /* 0x0001340701007387 */ /* 0x000fe80000100600 */
[----:B------:R-:W2:Y:S01]  /*62830*/  LDL.LU R23, [R1+0x88] ;  /* 0x0000880001177983 */ /* 0x000ea20000300800 */
[----:B-1----:R-:W-:Y:S02]  /*62840*/  IMAD R5, R14, 0x2, R3 ;  /* 0x000000020e057824 */ /* 0x002fe400078e0203 */
[----:B------:R-:W0:Y:S01]  /*62850*/  LDC R14, c[0x0][0x3e8] ;  /* 0x0000fa00ff0e7b82 */ /* 0x000e220000000800 */
[----:B-----5:R1:W-:Y:S04]  /*62860*/  STG.E.U16 desc[UR8][R10.64], R9 ;  /* 0x000000090a007986 */ /* 0x0203e8000c101508 */
[----:B-1----:R-:W5:Y:S01]  /*62870*/  LDL.LU R11, [R1+0x74] ;  /* 0x00007400010b7983 */ /* 0x002f620000300800 */
[----:B------:R-:W-:-:S02]  /*62880*/  LEA R4, P6, R5, R2, 0x1 ;  /* 0x0000000205047211 */ /* 0x000fc400078c08ff */
[----:B------:R-:W-:Y:S02]  /*62890*/  LEA R3, R15, R5, 0x1 ;  /* 0x000000050f037211 */ /* 0x000fe400078e08ff */
[----:B------:R-:W-:Y:S01]  /*628a0*/  LEA.HI.X.SX32 R5, R5, R0, 0x1, P6 ;  /* 0x0000000005057211 */ /* 0x000fe200030f0eff */
[----:B------:R-:W1:Y:S01]  /*628b0*/  LDC R15, c[0x0][0x3e8] ;  /* 0x0000fa00ff0f7b82 */ /* 0x000e620000000800 */
[----:B------:R-:W-:-:S04]  /*628c0*/  LEA R6, P6, R3, R2, 0x1 ;  /* 0x0000000203067211 */ /* 0x000fc800078c08ff */
[----:B------:R-:W-:Y:S02]  /*628d0*/  LEA.HI.X.SX32 R7, R3, R0, 0x1, P6 ;  /* 0x0000000003077211 */ /* 0x000fe400030f0eff */
[----:B--2---:R-:W-:Y:S02]  /*628e0*/  LEA R3, R12, R3, 0x1 ;  /* 0x000000030c037211 */ /* 0x004fe400078e08ff */
[----:B------:R-:W2:Y:S02]  /*628f0*/  LDC R12, c[0x0][0x3e8] ;  /* 0x0000fa00ff0c7b82 */ /* 0x000ea40000000800 */
[----:B------:R-:W-:Y:S01]  /*62900*/  LEA R8, P6, R3, R2, 0x1 ;  /* 0x0000000203087211 */ /* 0x000fe200078c08ff */
[----:B-----5:R5:W-:Y:S02]  /*62910*/  STG.E.U16 desc[UR8][R4.64], R11 ;  /* 0x0000000b04007986 */ /* 0x020be4000c101508 */
[----:B-----5:R-:W-:Y:S02]  /*62920*/  PRMT R4, R9, 0x7632, R4 ;  /* 0x0000763209047816 */ /* 0x020fe40000000004 */
[----:B------:R-:W-:-:S02]  /*62930*/  PRMT R5, R11, 0x7632, R5 ;  /* 0x000076320b057816 */ /* 0x000fc40000000005 */
[----:B------:R-:W-:Y:S01]  /*62940*/  LEA.HI.X.SX32 R9, R3, R0, 0x1, P6 ;  /* 0x0000000003097211 */ /* 0x000fe200030f0eff */
[----:B------:R3:W-:Y:S04]  /*62950*/  STL.S16 [R1+0x10c], R4 ;  /* 0x00010c0401007387 */ /* 0x0007e80000100600 */
[----:B------:R5:W-:Y:S01]  /*62960*/  STG.E.U16 desc[UR8][R6.64], R26 ;  /* 0x0000001a06007986 */ /* 0x000be2000c101508 */
[--C-:B---3--:R-:W-:Y:S01]  /*62970*/  IMAD R4, R13, 0x2, R3.reuse ;  /* 0x000000020d047824 */ /* 0x108fe200078e0203 */
[----:B------:R-:W-:Y:S02]  /*62980*/  PRMT R3, R26, 0x7632, R3 ;  /* 0x000076321a037816 */ /* 0x000fe40000000003 */
[----:B------:R-:W-:Y:S01]  /*62990*/  STL.S16 [R1+0x118], R5 ;  /* 0x0001180501007387 */ /* 0x000fe20000100600 */
[----:B------:R-:W3:Y:S03]  /*629a0*/  LDC R13, c[0x0][0x3e8] ;  /* 0x0000fa00ff0d7b82 */ /* 0x000ee60000000800 */
[----:B-----5:R-:W5:Y:S04]  /*629b0*/  LDL.LU R26, [R1+0x8c] ;  /* 0x00008c00011a7983 */ /* 0x020f680000300800 */
[----:B------:R-:W-:Y:S04]  /*629c0*/  STL.S16 [R1+0x120], R3 ;  /* 0x0001200301007387 */ /* 0x000fe80000100600 */
[----:B----4-:R4:W-:Y:S04]  /*629d0*/  STG.E.U16 desc[UR8][R8.64], R17 ;  /* 0x0000001108007986 */ /* 0x0109e8000c101508 */
[----:B----4-:R-:W4:Y:S01]  /*629e0*/  LDL.LU R9, [R1+0x80] ;  /* 0x0000800001097983 */ /* 0x010f220000300800 */
[----:B------:R-:W-:-:S02]  /*629f0*/  LEA R10, P6, R4, R2, 0x1 ;  /* 0x00000002040a7211 */ /* 0x000fc400078c08ff */
[----:B------:R-:W-:Y:S02]  /*62a00*/  PRMT R7, R17, 0x7632, R7 ;  /* 0x0000763211077816 */ /* 0x000fe40000000007 */
[----:B------:R-:W-:-:S03]  /*62a10*/  LEA.HI.X.SX32 R11, R4, R0, 0x1, P6 ;  /* 0x00000000040b7211 */ /* 0x000fc600030f0eff */
[----:B------:R-:W-:Y:S04]  /*62a20*/  STL.S16 [R1+0x124], R7 ;  /* 0x0001240701007387 */ /* 0x000fe80000100600 */
[----:B------:R-:W2:Y:S01]  /*62a30*/  LDL.LU R17, [R1+0x98] ;  /* 0x0000980001117983 */ /* 0x000ea20000300800 */
[----:B0-----:R-:W-:Y:S02]  /*62a40*/  LEA R5, R14, R4, 0x1 ;  /* 0x000000040e057211 */ /* 0x001fe400078e08ff */
[----:B------:R-:W0:Y:S01]  /*62a50*/  LDC R14, c[0x0][0x3e8] ;  /* 0x0000fa00ff0e7b82 */ /* 0x000e220000000800 */
[----:B----4-:R4:W-:Y:S04]  /*62a60*/  STG.E.U16 desc[UR8][R10.64], R9 ;  /* 0x000000090a007986 */ /* 0x0109e8000c101508 */
[----:B----4-:R-:W4:Y:S01]  /*62a70*/  LDL.LU R11, [R1+0x84] ;  /* 0x00008400010b7983 */ /* 0x010f220000300800 */
[----:B------:R-:W-:-:S02]  /*62a80*/  LEA R4, P6, R5, R2, 0x1 ;  /* 0x0000000205047211 */ /* 0x000fc400078c08ff */
[----:B-1----:R-:W-:Y:S02]  /*62a90*/  LEA R3, R15, R5, 0x1 ;  /* 0x000000050f037211 */ /* 0x002fe400078e08ff */
[----:B------:R-:W-:Y:S01]  /*62aa0*/  LEA.HI.X.SX32 R5, R5, R0, 0x1, P6 ;  /* 0x0000000005057211 */ /* 0x000fe200030f0eff */
[----:B------:R-:W1:Y:S01]  /*62ab0*/  LDC R15, c[0x0][0x3e8] ;  /* 0x0000fa00ff0f7b82 */ /* 0x000e620000000800 */
[----:B------:R-:W-:-:S04]  /*62ac0*/  LEA R6, P6, R3, R2, 0x1 ;  /* 0x0000000203067211 */ /* 0x000fc800078c08ff */
[----:B------:R-:W-:Y:S01]  /*62ad0*/  LEA.HI.X.SX32 R7, R3, R0, 0x1, P6 ;  /* 0x0000000003077211 */ /* 0x000fe200030f0eff */
[----:B--2---:R-:W-:Y:S02]  /*62ae0*/  IMAD R3, R12, 0x2, R3 ;  /* 0x000000020c037824 */ /* 0x004fe400078e0203 */
[----:B------:R-:W2:Y:S03]  /*62af0*/  LDC R12, c[0x0][0x3e8] ;  /* 0x0000fa00ff0c7b82 */ /* 0x000ea60000000800 */
[----:B------:R-:W-:Y:S01]  /*62b00*/  LEA R8, P6, R3, R2, 0x1 ;  /* 0x0000000203087211 */ /* 0x000fe200078c08ff */
[----:B----4-:R4:W-:Y:S02]  /*62b10*/  STG.E.U16 desc[UR8][R4.64], R11 ;  /* 0x0000000b04007986 */ /* 0x0109e4000c101508 */
[----:B----4-:R-:W-:Y:S02]  /*62b20*/  PRMT R4, R9, 0x7632, R4 ;  /* 0x0000763209047816 */ /* 0x010fe40000000004 */
[----:B------:R-:W-:-:S02]  /*62b30*/  PRMT R5, R11, 0x7632, R5 ;  /* 0x000076320b057816 */ /* 0x000fc40000000005 */
[----:B------:R-:W-:Y:S01]  /*62b40*/  LEA.HI.X.SX32 R9, R3, R0, 0x1, P6 ;  /* 0x0000000003097211 */ /* 0x000fe200030f0eff */
[----:B------:R3:W-:Y:S04]  /*62b50*/  STL.S16 [R1+0x100], R4 ;  /* 0x0001000401007387 */ /* 0x0007e80000100600 */
[----:B------:R4:W-:Y:S01]  /*62b60*/  STG.E.U16 desc[UR8][R6.64], R23 ;  /* 0x0000001706007986 */ /* 0x0009e2000c101508 */
[----:B---3--:R-:W-:Y:S02]  /*62b70*/  LEA R4, R13, R3, 0x1 ;  /* 0x000000030d047211 */ /* 0x008fe400078e08ff */
[----:B------:R-:W-:Y:S01]  /*62b80*/  PRMT R3, R23, 0x7632, R3 ;  /* 0x0000763217037816 */ /* 0x000fe20000000003 */
[----:B------:R-:W-:Y:S01]  /*62b90*/  STL.S16 [R1+0x108], R5 ;  /* 0x0001080501007387 */ /* 0x000fe20000100600 */
[----:B------:R-:W3:Y:S03]  /*62ba0*/  LDC R13, c[0x0][0x3e8] ;  /* 0x0000fa00ff0d7b82 */ /* 0x000ee60000000800 */
[----:B----4-:R-:W4:Y:S04]  /*62bb0*/  LDL.LU R23, [R1+0x9c] ;  /* 0x00009c0001177983 */ /* 0x010f280000300800 */
[----:B------:R-:W-:Y:S04]  /*62bc0*/  STL.S16 [R1+0x110], R3 ;  /* 0x0001100301007387 */ /* 0x000fe80000100600 */
[----:B-----5:R5:W-:Y:S04]  /*62bd0*/  STG.E.U16 desc[UR8][R8.64], R26 ;  /* 0x0000001a08007986 */ /* 0x020be8000c101508 */
[----:B-----5:R-:W5:Y:S01]  /*62be0*/  LDL.LU R9, [R1+0x90] ;  /* 0x0000900001097983 */ /* 0x020f620000300800 */
[----:B------:R-:W-:-:S02]  /*62bf0*/  LEA R10, P6, R4, R2, 0x1 ;  /* 0x00000002040a7211 */ /* 0x000fc400078c08ff */
[----:B------:R-:W-:Y:S02]  /*62c00*/  PRMT R7, R26, 0x7632, R7 ;  /* 0x000076321a077816 */ /* 0x000fe40000000007 */
[----:B------:R-:W-:-:S03]  /*62c10*/  LEA.HI.X.SX32 R11, R4, R0, 0x1, P6 ;  /* 0x00000000040b7211 */ /* 0x000fc600030f0eff */
[----:B------:R-:W-:Y:S04]  /*62c20*/  STL.S16 [R1+0x114], R7 ;  /* 0x0001140701007387 */ /* 0x000fe80000100600 */
[----:B------:R-:W2:Y:S01]  /*62c30*/  LDL.LU R26, [R1+0xa8] ;  /* 0x0000a800011a7983 */ /* 0x000ea20000300800 */
[----:B0-----:R-:W-:Y:S02]  /*62c40*/  LEA R5, R14, R4, 0x1 ;  /* 0x000000040e057211 */ /* 0x001fe400078e08ff */
[----:B------:R-:W0:Y:S01]  /*62c50*/  LDC R14, c[0x0][0x3e8] ;  /* 0x0000fa00ff0e7b82 */ /* 0x000e220000000800 */
[----:B-----5:R5:W-:Y:S04]  /*62c60*/  STG.E.U16 desc[UR8][R10.64], R9 ;  /* 0x000000090a007986 */ /* 0x020be8000c101508 */
[----:B-----5:R-:W5:Y:S01]  /*62c70*/  LDL.LU R11, [R1+0x94] ;  /* 0x00009400010b7983 */ /* 0x020f620000300800 */
[----:B------:R-:W-:Y:S01]  /*62c80*/  LEA R4, P6, R5, R2, 0x1 ;  /* 0x0000000205047211 */ /* 0x000fe200078c08ff */
[----:B-1----:R-:W-:-:S02]  /*62c90*/  IMAD R3, R15, 0x2, R5 ;  /* 0x000000020f037824 */ /* 0x002fc400078e0205 */
[----:B------:R-:W1:Y:S01]  /*62ca0*/  LDC R15, c[0x0][0x3e8] ;  /* 0x0000fa00ff0f7b82 */ /* 0x000e620000000800 */
[----:B------:R-:W-:Y:S02]  /*62cb0*/  LEA.HI.X.SX32 R5, R5, R0, 0x1, P6 ;  /* 0x0000000005057211 */ /* 0x000fe400030f0eff */
[----:B------:R-:W-:-:S04]  /*62cc0*/  LEA R6, P6, R3, R2, 0x1 ;  /* 0x0000000203067211 */ /* 0x000fc800078c08ff */
[----:B------:R-:W-:Y:S02]  /*62cd0*/  LEA.HI.X.SX32 R7, R3, R0, 0x1, P6 ;  /* 0x0000000003077211 */ /* 0x000fe400030f0eff */
[----:B--2---:R-:W-:Y:S02]  /*62ce0*/  LEA R3, R12, R3, 0x1 ;  /* 0x000000030c037211 */ /* 0x004fe400078e08ff */
[----:B------:R-:W2:Y:S02]  /*62cf0*/  LDC R12, c[0x0][0x3e8] ;  /* 0x0000fa00ff0c7b82 */ /* 0x000ea40000000800 */
[----:B------:R-:W-:Y:S01]  /*62d00*/  LEA R8, P6, R3, R2, 0x1 ;  /* 0x0000000203087211 */ /* 0x000fe200078c08ff */
[----:B-----5:R5:W-:Y:S04]  /*62d10*/  STG.E.U16 desc[UR8][R4.64], R11 ;  /* 0x0000000b04007986 */ /* 0x020be8000c101508 */
[----:B------:R4:W-:Y:S01]  /*62d20*/  STG.E.U16 desc[UR8][R6.64], R17 ;  /* 0x0000001106007986 */ /* 0x0009e2000c101508 */
[----:B-----5:R-:W-:-:S02]  /*62d30*/  PRMT R4, R9, 0x7632, R4 ;  /* 0x0000763209047816 */ /* 0x020fc40000000004 */
[----:B------:R-:W-:Y:S02]  /*62d40*/  PRMT R5, R11, 0x7632, R5 ;  /* 0x000076320b057816 */ /* 0x000fe40000000005 */
[----:B------:R-:W-:Y:S01]  /*62d50*/  LEA.HI.X.SX32 R9, R3, R0, 0x1, P6 ;  /* 0x0000000003097211 */ /* 0x000fe200030f0eff */
[----:B------:R3:W-:Y:S01]  /*62d60*/  STL.S16 [R1+0x88], R4 ;  /* 0x0000880401007387 */ /* 0x0007e20000100600 */
[----:B----4-:R-:W-:-:S03]  /*62d70*/  PRMT R7, R23, 0x7632, R7 ;  /* 0x0000763217077816 */ /* 0x010fc60000000007 */
[----:B------:R-:W-:Y:S01]  /*62d80*/  STL.S16 [R1+0x94], R5 ;  /* 0x0000940501007387 */ /* 0x000fe20000100600 */
[----:B---3--:R-:W-:Y:S02]  /*62d90*/  LEA R4, R13, R3, 0x1 ;  /* 0x000000030d047211 */ /* 0x008fe400078e08ff */
[----:B------:R-:W-:Y:S01]  /*62da0*/  PRMT R3, R17, 0x7632, R3 ;  /* 0x0000763211037816 */ /* 0x000fe20000000003 */
[----:B------:R3:W-:Y:S01]  /*62db0*/  STG.E.U16 desc[UR8][R8.64], R23 ;  /* 0x0000001708007986 */ /* 0x0007e2000c101508 */
[----:B------:R-:W4:Y:S03]  /*62dc0*/  LDC R13, c[0x0][0x3e8] ;  /* 0x0000fa00ff0d7b82 */ /* 0x000f260000000800 */
[----:B------:R-:W5:Y:S04]  /*62dd0*/  LDL.LU R17, [R1+0xac] ;  /* 0x0000ac0001117983 */ /* 0x000f680000300800 */
[----:B------:R-:W-:Y:S04]  /*62de0*/  STL.S16 [R1+0x98], R3 ;  /* 0x0000980301007387 */ /* 0x000fe80000100600 */
[----:B------:R-:W-:Y:S04]  /*62df0*/  STL.S16 [R1+0x104], R7 ;  /* 0x0001040701007387 */ /* 0x000fe80000100600 */
[----:B---3--:R-:W3:Y:S01]  /*62e00*/  LDL.LU R9, [R1+0xa0] ;  /* 0x0000a00001097983 */ /* 0x008ee20000300800 */
[----:B------:R-:W-:-:S03]  /*62e10*/  LEA R10, P6, R4, R2, 0x1 ;  /* 0x00000002040a7211 */ /* 0x000fc600078c08ff */
[----:B------:R-:W2:Y:S01]  /*62e20*/  LDL.LU R23, [R1+0xb8] ;  /* 0x0000b80001177983 */ /* 0x000ea20000300800 */
[----:B------:R-:W-:Y:S01]  /*62e30*/  LEA.HI.X.SX32 R11, R4, R0, 0x1, P6 ;  /* 0x00000000040b7211 */ /* 0x000fe200030f0eff */
[----:B0-----:R-:W-:Y:S02]  /*62e40*/  IMAD R5, R14, 0x2, R4 ;  /* 0x000000020e057824 */ /* 0x001fe400078e0204 */
[----:B------:R-:W0:Y:S02]  /*62e50*/  LDC R14, c[0x0][0x3e8] ;  /* 0x0000fa00ff0e7b82 */ /* 0x000e240000000800 */
[----:B---3--:R3:W-:Y:S04]  /*62e60*/  STG.E.U16 desc[UR8][R10.64], R9 ;  /* 0x000000090a007986 */ /* 0x0087e8000c101508 */
[----:B---3--:R-:W3:Y:S01]  /*62e70*/  LDL.LU R11, [R1+0xa4] ;  /* 0x0000a400010b7983 */ /* 0x008ee20000300800 */
[----:B------:R-:W-:-:S02]  /*62e80*/  LEA R4, P6, R5, R2, 0x1 ;  /* 0x0000000205047211 */ /* 0x000fc400078c08ff */
[----:B-1----:R-:W-:Y:S02]  /*62e90*/  LEA R3, R15, R5, 0x1 ;  /* 0x000000050f037211 */ /* 0x002fe400078e08ff */
[----:B------:R-:W-:Y:S01]  /*62ea0*/  LEA.HI.X.SX32 R5, R5, R0, 0x1, P6 ;  /* 0x0000000005057211 */ /* 0x000fe200030f0eff */
[----:B------:R-:W1:Y:S01]  /*62eb0*/  LDC R15, c[0x0][0x3e8] ;  /* 0x0000fa00ff0f7b82 */ /* 0x000e620000000800 */
[----:B------:R-:W-:-:S04]  /*62ec0*/  LEA R6, P6, R3, R2, 0x1 ;  /* 0x0000000203067211 */ /* 0x000fc800078c08ff */
[----:B------:R-:W-:Y:S02]  /*62ed0*/  LEA.HI.X.SX32 R7, R3, R0, 0x1, P6 ;  /* 0x0000000003077211 */ /* 0x000fe400030f0eff */
[----:B--2---:R-:W-:Y:S02]  /*62ee0*/  LEA R3, R12, R3, 0x1 ;  /* 0x000000030c037211 */ /* 0x004fe400078e08ff */
[----:B------:R-:W2:Y:S02]  /*62ef0*/  LDC R12, c[0x0][0x3e8] ;  /* 0x0000fa00ff0c7b82 */ /* 0x000ea40000000800 */
[----:B------:R-:W-:Y:S01]  /*62f00*/  LEA R8, P6, R3, R2, 0x1 ;  /* 0x0000000203087211 */ /* 0x000fe200078c08ff */
[----:B---3--:R3:W-:Y:S04]  /*62f10*/  STG.E.U16 desc[UR8][R4.64], R11 ;  /* 0x0000000b04007986 */ /* 0x0087e8000c101508 */
[----:B------:R5:W-:Y:S01]  /*62f20*/  STG.E.U16 desc[UR8][R6.64], R26 ;  /* 0x0000001a06007986 */ /* 0x000be2000c101508 */
[----:B---3--:R-:W-:-:S02]  /*62f30*/  PRMT R4, R9, 0x7632, R4 ;  /* 0x0000763209047816 */ /* 0x008fc40000000004 */
[----:B------:R-:W-:Y:S02]  /*62f40*/  PRMT R5, R11, 0x7632, R5 ;  /* 0x000076320b057816 */ /* 0x000fe40000000005 */
[----:B------:R-:W-:Y:S01]  /*62f50*/  LEA.HI.X.SX32 R9, R3, R0, 0x1, P6 ;  /* 0x0000000003097211 */ /* 0x000fe200030f0eff */
[----:B------:R4:W-:Y:S01]  /*62f60*/  STL.S16 [R1+0x78], R4 ;  /* 0x0000780401007387 */ /* 0x0009e20000100600 */
[----:B-----5:R-:W-:-:S03]  /*62f70*/  PRMT R7, R17, 0x7632, R7 ;  /* 0x0000763211077816 */ /* 0x020fc60000000007 */
[----:B------:R-:W-:Y:S01]  /*62f80*/  STL.S16 [R1+0x84], R5 ;  /* 0x0000840501007387 */ /* 0x000fe20000100600 */
[--C-:B----4-:R-:W-:Y:S01]  /*62f90*/  IMAD R4, R13, 0x2, R3.reuse ;  /* 0x000000020d047824 */ /* 0x110fe200078e0203 */
[----:B------:R-:W-:Y:S02]  /*62fa0*/  PRMT R3, R26, 0x7632, R3 ;  /* 0x000076321a037816 */ /* 0x000fe40000000003 */
        /* <DEDUP_REMOVED lines=8> */
[----:B------:R-:W-:Y:S02]  /*63030*/  LEA.HI.X.SX32 R11, R4, R0, 0x1, P6 ;  /* 0x00000000040b7211 */ /* 0x000fe400030f0eff */
[----:B0-----:R-:W-:Y:S02]  /*63040*/  LEA R5, R14, R4, 0x1 ;  /* 0x000000040e057211 */ /* 0x001fe400078e08ff */
[----:B------:R-:W0:Y:S02]  /*63050*/  LDC R14, c[0x0][0x3e8] ;  /* 0x0000fa00ff0e7b82 */ /* 0x000e240000000800 */
[----:B------:R-:W-:Y:S01]  /*63060*/  LEA R4, P6, R5, R2, 0x1 ;  /* 0x0000000205047211 */ /* 0x000fe200078c08ff */
[----:B---3--:R3:W-:Y:S04]  /*63070*/  STG.E.U16 desc[UR8][R10.64], R9 ;  /* 0x000000090a007986 */ /* 0x0087e8000c101508 */
[----:B---3--:R-:W3:Y:S01]  /*63080*/  LDL.LU R11, [R1+0xb4] ;  /* 0x0000b400010b7983 */ /* 0x008ee20000300800 */
[----:B-1----:R-:W-:-:S02]  /*63090*/  LEA R3, R15, R5, 0x1 ;  /* 0x000000050f037211 */ /* 0x002fc400078e08ff */
[----:B------:R-:W-:Y:S01]  /*630a0*/  LEA.HI.X.SX32 R5, R5, R0, 0x1, P6 ;  /* 0x0000000005057211 */ /* 0x000fe200030f0eff */
[----:B------:R-:W1:Y:S01]  /*630b0*/  LDC R15, c[0x0][0x3e8] ;  /* 0x0000fa00ff0f7b82 */ /* 0x000e620000000800 */
[----:B------:R-:W-:-:S04]  /*630c0*/  LEA R6, P6, R3, R2, 0x1 ;  /* 0x0000000203067211 */ /* 0x000fc800078c08ff */
[----:B------:R-:W-:Y:S01]  /*630d0*/  LEA.HI.X.SX32 R7, R3, R0, 0x1, P6 ;  /* 0x0000000003077211 */ /* 0x000fe200030f0eff */
[----:B--2---:R-:W-:Y:S02]  /*630e0*/  IMAD R3, R12, 0x2, R3 ;  /* 0x000000020c037824 */ /* 0x004fe400078e0203 */
[----:B------:R-:W2:Y:S03]  /*630f0*/  LDC R12, c[0x0][0x3e8] ;  /* 0x0000fa00ff0c7b82 */ /* 0x000ea60000000800 */
        /* <DEDUP_REMOVED lines=9> */
[----:B----4-:R-:W-:Y:S02]  /*63190*/  LEA R4, R13, R3, 0x1 ;  /* 0x000000030d047211 */ /* 0x010fe400078e08ff */
        /* <DEDUP_REMOVED lines=11> */
[----:B------:R-:W0:Y:S01]  /*63250*/  LDC R14, c[0x0][0x3e8] ;  /* 0x0000fa00ff0e7b82 */ /* 0x000e220000000800 */
[----:B---3--:R3:W-:Y:S04]  /*63260*/  STG.E.U16 desc[UR8][R10.64], R9 ;  /* 0x000000090a007986 */ /* 0x0087e8000c101508 */
[----:B---3--:R-:W3:Y:S01]  /*63270*/  LDL.LU R11, [R1+0xc4] ;  /* 0x0000c400010b7983 */ /* 0x008ee20000300800 */
[----:B------:R-:W-:Y:S01]  /*63280*/  LEA R4, P6, R5, R2, 0x1 ;  /* 0x0000000205047211 */ /* 0x000fe200078c08ff */
[----:B-1----:R-:W-:Y:S01]  /*63290*/  IMAD R3, R15, 0x2, R5 ;  /* 0x000000020f037824 */ /* 0x002fe200078e0205 */
[----:B-----5:R-:W-:Y:S01]  /*632a0*/  PRMT R19, R23, 0x7632, R19 ;  /* 0x0000763217137816 */ /* 0x020fe20000000013 */
[----:B------:R-:W1:Y:S01]  /*632b0*/  LDC R15, c[0x0][0x3e8] ;  /* 0x0000fa00ff0f7b82 */ /* 0x000e620000000800 */
[----:B------:R-:W-:-:S02]  /*632c0*/  LEA.HI.X.SX32 R5, R5, R0, 0x1, P6 ;  /* 0x0000000005057211 */ /* 0x000fc400030f0eff */
[----:B------:R-:W-:-:S04]  /*632d0*/  LEA R6, P6, R3, R2, 0x1 ;  /* 0x0000000203067211 */ /* 0x000fc800078c08ff */
[----:B------:R-:W-:Y:S02]  /*632e0*/  LEA.HI.X.SX32 R7, R3, R0, 0x1, P6 ;  /* 0x0000000003077211 */ /* 0x000fe400030f0eff */
[----:B--2---:R-:W-:Y:S02]  /*632f0*/  LEA R3, R12, R3, 0x1 ;  /* 0x000000030c037211 */ /* 0x004fe400078e08ff */
[----:B------:R-:W2:Y:S02]  /*63300*/  LDC R12, c[0x0][0x3e8] ;  /* 0x0000fa00ff0c7b82 */ /* 0x000ea40000000800 */
[----:B------:R-:W-:Y:S01]  /*63310*/  LEA R8, P6, R3, R2, 0x1 ;  /* 0x0000000203087211 */ /* 0x000fe200078c08ff */
[----:B---3--:R3:W-:Y:S02]  /*63320*/  STG.E.U16 desc[UR8][R4.64], R11 ;  /* 0x0000000b04007986 */ /* 0x0087e4000c101508 */
[----:B---3--:R-:W-:Y:S02]  /*63330*/  PRMT R4, R9, 0x7632, R4 ;  /* 0x0000763209047816 */ /* 0x008fe40000000004 */
[----:B------:R-:W-:-:S02]  /*63340*/  PRMT R5, R11, 0x7632, R5 ;  /* 0x000076320b057816 */ /* 0x000fc40000000005 */
[----:B------:R-:W-:Y:S01]  /*63350*/  LEA.HI.X.SX32 R9, R3, R0, 0x1, P6 ;  /* 0x0000000003097211 */ /* 0x000fe200030f0eff */
[----:B------:R4:W-:Y:S04]  /*63360*/  STL.S16 [R1+0x58], R4 ;  /* 0x0000580401007387 */ /* 0x0009e80000100600 */
[----:B------:R3:W-:Y:S01]  /*63370*/  STG.E.U16 desc[UR8][R6.64], R17 ;  /* 0x0000001106007986 */ /* 0x0007e2000c101508 */
[----:B----4-:R-:W-:Y:S02]  /*63380*/  LEA R4, R13, R3, 0x1 ;  /* 0x000000030d047211 */ /* 0x010fe400078e08ff */
[----:B------:R-:W-:Y:S01]  /*63390*/  PRMT R3, R17, 0x7632, R3 ;  /* 0x0000763211037816 */ /* 0x000fe20000000003 */
[----:B------:R-:W-:Y:S01]  /*633a0*/  STL.S16 [R1+0x64], R5 ;  /* 0x0000640501007387 */ /* 0x000fe20000100600 */
[----:B------:R-:W4:Y:S03]  /*633b0*/  LDC R13, c[0x0][0x3e8] ;  /* 0x0000fa00ff0d7b82 */ /* 0x000f260000000800 */
[----:B---3--:R-:W3:Y:S04]  /*633c0*/  LDL.LU R17, [R1+0xdc] ;  /* 0x0000dc0001117983 */ /* 0x008ee80000300800 */
[----:B------:R-:W-:Y:S04]  /*633d0*/  STL.S16 [R1+0x6c], R3 ;  /* 0x00006c0301007387 */ /* 0x000fe80000100600 */
[----:B------:R-:W-:Y:S04]  /*633e0*/  STL.S16 [R1+0x70], R19 ;  /* 0x0000701301007387 */ /* 0x000fe80000100600 */
[----:B------:R5:W-:Y:S04]  /*633f0*/  STG.E.U16 desc[UR8][R8.64], R23 ;  /* 0x0000001708007986 */ /* 0x000be8000c101508 */
[----:B-----5:R-:W5:Y:S01]  /*63400*/  LDL.LU R9, [R1+0xd0] ;  /* 0x0000d00001097983 */ /* 0x020f620000300800 */
[----:B------:R-:W-:-:S03]  /*63410*/  LEA R10, P6, R4, R2, 0x1 ;  /* 0x00000002040a7211 */ /* 0x000fc600078c08ff */
[----:B------:R-:W2:Y:S01]  /*63420*/  LDL.LU R19, [R1+0xe4] ;  /* 0x0000e40001137983 */ /* 0x000ea20000300800 */
[----:B------:R-:W-:-:S03]  /*63430*/  LEA.HI.X.SX32 R11, R4, R0, 0x1, P6 ;  /* 0x00000000040b7211 */ /* 0x000fc600030f0eff */
[----:B------:R-:W2:Y:S01]  /*63440*/  LDL.LU R23, [R1+0xe8] ;  /* 0x0000e80001177983 */ /* 0x000ea20000300800 */
[----:B0-----:R-:W-:Y:S02]  /*63450*/  IMAD R5, R14, 0x2, R4 ;  /* 0x000000020e057824 */ /* 0x001fe400078e0204 */
[----:B------:R-:W0:Y:S01]  /*63460*/  LDC R14, c[0x0][0x3e8] ;  /* 0x0000fa00ff0e7b82 */ /* 0x000e220000000800 */
[----:B-----5:R5:W-:Y:S04]  /*63470*/  STG.E.U16 desc[UR8][R10.64], R9 ;  /* 0x000000090a007986 */ /* 0x020be8000c101508 */
[----:B-----5:R-:W5:Y:S01]  /*63480*/  LDL.LU R11, [R1+0xd4] ;  /* 0x0000d400010b7983 */ /* 0x020f620000300800 */
[----:B------:R-:W-:Y:S02]  /*63490*/  LEA R4, P6, R5, R2, 0x1 ;  /* 0x0000000205047211 */ /* 0x000fe400078c08ff */
[----:B-1----:R-:W-:-:S02]  /*634a0*/  LEA R3, R15, R5, 0x1 ;  /* 0x000000050f037211 */ /* 0x002fc400078e08ff */
[----:B------:R-:W-:Y:S01]  /*634b0*/  LEA.HI.X.SX32 R5, R5, R0, 0x1, P6 ;  /* 0x0000000005057211 */ /* 0x000fe200030f0eff */
[----:B------:R-:W1:Y:S01]  /*634c0*/  LDC R15, c[0x0][0x3e8] ;  /* 0x0000fa00ff0f7b82 */ /* 0x000e620000000800 */
[----:B------:R-:W-:-:S04]  /*634d0*/  LEA R6, P6, R3, R2, 0x1 ;  /* 0x0000000203067211 */ /* 0x000fc800078c08ff */
[----:B------:R-:W-:Y:S02]  /*634e0*/  LEA.HI.X.SX32 R7, R3, R0, 0x1, P6 ;  /* 0x0000000003077211 */ /* 0x000fe400030f0eff */
[----:B--2---:R-:W-:Y:S02]  /*634f0*/  LEA R3, R12, R3, 0x1 ;  /* 0x000000030c037211 */ /* 0x004fe400078e08ff */
[----:B---3--:R-:W-:Y:S01]  /*63500*/  PRMT R16, R17, 0x7632, R16 ;  /* 0x0000763211107816 */ /* 0x008fe20000000010 */
[----:B------:R-:W2:Y:S01]  /*63510*/  LDC R12, c[0x0][0x3e8] ;  /* 0x0000fa00ff0c7b82 */ /* 0x000ea20000000800 */
[----:B------:R-:W-:Y:S01]  /*63520*/  LEA R8, P6, R3, R2, 0x1 ;  /* 0x0000000203087211 */ /* 0x000fe200078c08ff */
[----:B-----5:R3:W-:Y:S02]  /*63530*/  STG.E.U16 desc[UR8][R4.64], R11 ;  /* 0x0000000b04007986 */ /* 0x0207e4000c101508 */
[----:B---3--:R-:W-:Y:S02]  /*63540*/  PRMT R4, R9, 0x7632, R4 ;  /* 0x0000763209047816 */ /* 0x008fe40000000004 */
[----:B------:R-:W-:-:S02]  /*63550*/  PRMT R5, R11, 0x7632, R5 ;  /* 0x000076320b057816 */ /* 0x000fc40000000005 */
[----:B------:R-:W-:Y:S01]  /*63560*/  LEA.HI.X.SX32 R9, R3, R0, 0x1, P6 ;  /* 0x0000000003097211 */ /* 0x000fe200030f0eff */
[----:B------:R4:W-:Y:S04]  /*63570*/  STL.S16 [R1+0x48], R4 ;  /* 0x0000480401007387 */ /* 0x0009e80000100600 */
[----:B------:R3:W-:Y:S01]  /*63580*/  STG.E.U16 desc[UR8][R6.64], R26 ;  /* 0x0000001a06007986 */ /* 0x0007e2000c101508 */
[--C-:B----4-:R-:W-:Y:S01]  /*63590*/  IMAD R4, R13, 0x2, R3.reuse ;  /* 0x000000020d047824 */ /* 0x110fe200078e0203 */
[----:B------:R-:W-:Y:S02]  /*635a0*/  PRMT R3, R26, 0x7632, R3 ;  /* 0x000076321a037816 */ /* 0x000fe40000000003 */
[----:B------:R-:W-:Y:S01]  /*635b0*/  STL.S16 [R1+0x54], R5 ;  /* 0x0000540501007387 */ /* 0x000fe20000100600 */
[----:B------:R-:W4:Y:S03]  /*635c0*/  LDC R13, c[0x0][0x3e8] ;  /* 0x0000fa00ff0d7b82 */ /* 0x000f260000000800 */
[----:B---3--:R-:W3:Y:S04]  /*635d0*/  LDL.LU R26, [R1+0xec] ;  /* 0x0000ec00011a7983 */ /* 0x008ee80000300800 */
[----:B------:R-:W-:Y:S04]  /*635e0*/  STL.S16 [R1+0x5c], R3 ;  /* 0x00005c0301007387 */ /* 0x000fe80000100600 */
[----:B------:R-:W-:Y:S04]  /*635f0*/  STL.S16 [R1+0x60], R16 ;  /* 0x0000601001007387 */ /* 0x000fe80000100600 */
[----:B------:R5:W-:Y:S04]  /*63600*/  STG.E.U16 desc[UR8][R8.64], R17 ;  /* 0x0000001108007986 */ /* 0x000be8000c101508 */
[----:B-----5:R-:W5:Y:S04]  /*63610*/  LDL.LU R9, [R1+0xe0] ;  /* 0x0000e00001097983 */ /* 0x020f680000300800 */
[----:B------:R-:W3:Y:S01]  /*63620*/  LDL.LU R16, [R1+0xf4] ;  /* 0x0000f40001107983 */ /* 0x000ee20000300800 */
[----:B------:R-:W-:-:S02]  /*63630*/  LEA R10, P6, R4, R2, 0x1 ;  /* 0x00000002040a7211 */ /* 0x000fc400078c08ff */
[----:B0-----:R-:W-:Y:S01]  /*63640*/  LEA R5, R14, R4, 0x1 ;  /* 0x000000040e057211 */ /* 0x001fe200078e08ff */
[----:B------:R-:W3:Y:S01]  /*63650*/  LDL.LU R17, [R1+0xf8] ;  /* 0x0000f80001117983 */ /* 0x000ee20000300800 */
[----:B------:R-:W-:Y:S01]  /*63660*/  LEA.HI.X.SX32 R11, R4, R0, 0x1, P6 ;  /* 0x00000000040b7211 */ /* 0x000fe200030f0eff */
[----:B------:R-:W0:Y:S01]  /*63670*/  LDC R14, c[0x0][0x3e8] ;  /* 0x0000fa00ff0e7b82 */ /* 0x000e220000000800 */
[----:B------:R-:W-:Y:S02]  /*63680*/  LEA R4, P6, R5, R2, 0x1 ;  /* 0x0000000205047211 */ /* 0x000fe400078c08ff */
[----:B-1----:R-:W-:Y:S02]  /*63690*/  LEA R3, R15, R5, 0x1 ;  /* 0x000000050f037211 */ /* 0x002fe400078e08ff */
[----:B------:R-:W-:Y:S02]  /*636a0*/  LEA.HI.X.SX32 R5, R5, R0, 0x1, P6 ;  /* 0x0000000005057211 */ /* 0x000fe400030f0eff */
[C---:B------:R-:W-:Y:S01]  /*636b0*/  LEA R6, P6, R3.reuse, R2, 0x1 ;  /* 0x0000000203067211 */ /* 0x040fe200078c08ff */
[----:B------:R-:W1:Y:S03]  /*636c0*/  LDC R15, c[0x0][0x3e8] ;  /* 0x0000fa00ff0f7b82 */ /* 0x000e660000000800 */
[----:B------:R-:W-:Y:S01]  /*636d0*/  LEA.HI.X.SX32 R7, R3, R0, 0x1, P6 ;  /* 0x0000000003077211 */ /* 0x000fe200030f0eff */
[----:B--2---:R-:W-:Y:S01]  /*636e0*/  IMAD R3, R12, 0x2, R3 ;  /* 0x000000020c037824 */ /* 0x004fe200078e0203 */
[----:B------:R-:W-:-:S03]  /*636f0*/  PRMT R20, R29, 0x7632, R20 ;  /* 0x000076321d147816 */ /* 0x000fc60000000014 */
[----:B------:R-:W2:Y:S01]  /*63700*/  LDC R12, c[0x0][0x3e8] ;  /* 0x0000fa00ff0c7b82 */ /* 0x000ea20000000800 */
[----:B------:R-:W-:Y:S01]  /*63710*/  LEA R8, P6, R3, R2, 0x1 ;  /* 0x0000000203087211 */ /* 0x000fe200078c08ff */
[----:B-----5:R5:W-:Y:S01]  /*63720*/  STG.E.U16 desc[UR8][R10.64], R9 ;  /* 0x000000090a007986 */ /* 0x020be2000c101508 */
[----:B------:R-:W-:-:S03]  /*63730*/  PRMT R27, R9, 0x7632, R27 ;  /* 0x00007632091b7816 */ /* 0x000fc6000000001b */
[----:B------:R4:W-:Y:S04]  /*63740*/  STG.E.U16 desc[UR8][R4.64], R19 ;  /* 0x0000001304007986 */ /* 0x0009e8000c101508 */
[----:B------:R3:W-:Y:S01]  /*63750*/  STG.E.U16 desc[UR8][R6.64], R23 ;  /* 0x0000001706007986 */ /* 0x0007e2000c101508 */
[----:B-----5:R-:W-:Y:S02]  /*63760*/  LEA.HI.X.SX32 R9, R3, R0, 0x1, P6 ;  /* 0x0000000003097211 */ /* 0x020fe400030f0eff */
[----:B----4-:R-:W-:Y:S02]  /*63770*/  LEA R4, R13, R3, 0x1 ;  /* 0x000000030d047211 */ /* 0x010fe400078e08ff */
[----:B------:R-:W-:Y:S01]  /*63780*/  PRMT R5, R19, 0x7632, R5 ;  /* 0x0000763213057816 */ /* 0x000fe20000000005 */
[----:B------:R-:W-:Y:S01]  /*63790*/  STL [R1+0xcc0], R27 ;  /* 0x000cc01b01007387 */ /* 0x000fe20000100800 */
[----:B------:R-:W-:Y:S01]  /*637a0*/  LEA R10, P6, R4, R2, 0x1 ;  /* 0x00000002040a7211 */ /* 0x000fe200078c08ff */
[----:B------:R-:W4:Y:S01]  /*637b0*/  LDC R13, c[0x0][0x3e8] ;  /* 0x0000fa00ff0d7b82 */ /* 0x000f220000000800 */
[----:B------:R-:W-:-:S02]  /*637c0*/  PRMT R3, R23, 0x7632, R3 ;  /* 0x0000763217037816 */ /* 0x000fc40000000003 */
[----:B---3--:R-:W-:Y:S01]  /*637d0*/  PRMT R6, R26, 0x7632, R6 ;  /* 0x000076321a067816 */ /* 0x008fe20000000006 */
[----:B------:R-:W-:Y:S01]  /*637e0*/  STL.S16 [R1+0x44], R5 ;  /* 0x0000440501007387 */ /* 0x000fe20000100600 */
[----:B------:R-:W-:-:S03]  /*637f0*/  LEA.HI.X.SX32 R11, R4, R0, 0x1, P6 ;  /* 0x00000000040b7211 */ /* 0x000fc600030f0eff */
[----:B------:R-:W-:Y:S01]  /*63800*/  STL.S16 [R1+0x4c], R3 ;  /* 0x00004c0301007387 */ /* 0x000fe20000100600 */
[----:B------:R-:W-:-:S03]  /*63810*/  PRMT R25, R16, 0x7632, R25 ;  /* 0x0000763210197816 */ /* 0x000fc60000000019 */
[----:B------:R-:W3:Y:S04]  /*63820*/  LDL.LU R23, [R1+0xfc] ;  /* 0x0000fc0001177983 */ /* 0x000ee80000300800 */
[----:B------:R-:W-:Y:S04]  /*63830*/  STL.S16 [R1+0x50], R6 ;  /* 0x0000500601007387 */ /* 0x000fe80000100600 */
[----:B------:R5:W-:Y:S04]  /*63840*/  STG.E.U16 desc[UR8][R8.64], R26 ;  /* 0x0000001a08007986 */ /* 0x000be8000c101508 */
[----:B------:R-:W3:Y:S04]  /*63850*/  LDL.LU R19, [R1+0x38] ;  /* 0x0000380001137983 */ /* 0x000ee80000300800 */
[----:B------:R0:W-:Y:S04]  /*63860*/  STG.E.U16 desc[UR8][R10.64], R29 ;  /* 0x0000001d0a007986 */ /* 0x0001e8000c101508 */
[----:B-----5:R-:W5:Y:S04]  /*63870*/  LDL.LU R26, [R1+0x3c] ;  /* 0x00003c00011a7983 */ /* 0x020f680000300800 */
[----:B0-----:R-:W5:Y:S04]  /*63880*/  LDL.LU R29, [R1+0xcd4] ;  /* 0x000cd400011d7983 */ /* 0x001f680000300800 */
[----:B------:R0:W-:Y:S04]  /*63890*/  STL [R1+0xcc4], R20 ;  /* 0x000cc41401007387 */ /* 0x0001e80000100800 */
[----:B0-----:R-:W5:Y:S04]  /*638a0*/  LDL.LU R20, [R1+0x34] ;  /* 0x0000340001147983 */ /* 0x001f680000300800 */
[----:B------:R0:W-:Y:S04]  /*638b0*/  STL [R1+0xcc8], R25 ;  /* 0x000cc81901007387 */ /* 0x0001e80000100800 */
[----:B0-----:R-:W5:Y:S01]  /*638c0*/  LDL.LU R25, [R1+0x30] ;  /* 0x0000300001197983 */ /* 0x001f620000300800 */
[----:B------:R-:W-:-:S02]  /*638d0*/  LEA R5, R14, R4, 0x1 ;  /* 0x000000040e057211 */ /* 0x000fc400078e08ff */
[----:B------:R-:W0:Y:S02]  /*638e0*/  LDC R14, c[0x0][0x3e8] ;  /* 0x0000fa00ff0e7b82 */ /* 0x000e240000000800 */
[----:B------:R-:W-:Y:S01]  /*638f0*/  LEA R4, P6, R5, R2, 0x1 ;  /* 0x0000000205047211 */ /* 0x000fe200078c08ff */
[----:B-1----:R-:W-:-:S05]  /*63900*/  IMAD R3, R15, 0x2, R5 ;  /* 0x000000020f037824 */ /* 0x002fca00078e0205 */
[----:B------:R-:W1:Y:S01]  /*63910*/  LDC R15, c[0x0][0x3e8] ;  /* 0x0000fa00ff0f7b82 */ /* 0x000e620000000800 */
[----:B------:R-:W-:Y:S02]  /*63920*/  LEA.HI.X.SX32 R5, R5, R0, 0x1, P6 ;  /* 0x0000000005057211 */ /* 0x000fe400030f0eff */
[----:B------:R-:W-:-:S04]  /*63930*/  LEA R6, P6, R3, R2, 0x1 ;  /* 0x0000000203067211 */ /* 0x000fc800078c08ff */
[----:B------:R-:W-:Y:S02]  /*63940*/  LEA.HI.X.SX32 R7, R3, R0, 0x1, P6 ;  /* 0x0000000003077211 */ /* 0x000fe400030f0eff */
[----:B--2---:R-:W-:Y:S01]  /*63950*/  LEA R3, R12, R3, 0x1 ;  /* 0x000000030c037211 */ /* 0x004fe200078e08ff */
[----:B------:R4:W-:Y:S01]  /*63960*/  STG.E.U16 desc[UR8][R4.64], R16 ;  /* 0x0000001004007986 */ /* 0x0009e2000c101508 */
[----:B------:R-:W2:Y:S02]  /*63970*/  LDC R12, c[0x0][0x3e8] ;  /* 0x0000fa00ff0c7b82 */ /* 0x000ea40000000800 */
[----:B------:R-:W-:Y:S02]  /*63980*/  LEA R8, P6, R3, R2, 0x1 ;  /* 0x0000000203087211 */ /* 0x000fe400078c08ff */
[----:B----4-:R-:W-:-:S04]  /*63990*/  LEA R4, R13, R3, 0x1 ;  /* 0x000000030d047211 */ /* 0x010fc800078e08ff */
[----:B------:R-:W4:Y:S01]  /*639a0*/  LDC R16, c[0x0][0x3e8] ;  /* 0x0000fa00ff107b82 */ /* 0x000f220000000800 */
[----:B------:R-:W-:Y:S01]  /*639b0*/  LEA.HI.X.SX32 R9, R3, R0, 0x1, P6 ;  /* 0x0000000003097211 */ /* 0x000fe200030f0eff */
[----:B0-----:R-:W-:Y:S01]  /*639c0*/  IMAD R5, R14, 0x2, R4 ;  /* 0x000000020e057824 */ /* 0x001fe200078e0204 */
[----:B------:R0:W-:Y:S05]  /*639d0*/  STG.E.U16 desc[UR8][R6.64], R17 ;  /* 0x0000001106007986 */ /* 0x0001ea000c101508 */
[----:B------:R-:W0:Y:S01]  /*639e0*/  LDC R13, c[0x0][0x3e8] ;  /* 0x0000fa00ff0d7b82 */ /* 0x000e220000000800 */
[----:B-1----:R-:W-:Y:S02]  /*639f0*/  LEA R3, R15, R5, 0x1 ;  /* 0x000000050f037211 */ /* 0x002fe400078e08ff */
[----:B---3--:R-:W-:Y:S01]  /*63a00*/  PRMT R14, R23, 0x7632, R14 ;  /* 0x00007632170e7816 */ /* 0x008fe2000000000e */
[----:B------:R1:W-:Y:S01]  /*63a10*/  STG.E.U16 desc[UR8][R8.64], R23 ;  /* 0x0000001708007986 */ /* 0x0003e2000c101508 */
[----:B-----5:R-:W-:-:S02]  /*63a20*/  PRMT R29, R17, 0x7632, R29 ;  /* 0x00007632111d7816 */ /* 0x020fc4000000001d */
[C---:B------:R-:W-:Y:S01]  /*63a30*/  LEA R10, P6, R4.reuse, R2, 0x1 ;  /* 0x00000002040a7211 */ /* 0x040fe200078c08ff */
[----:B0-----:R-:W0:Y:S02]  /*63a40*/  LDC R17, c[0x0][0x3e8] ;  /* 0x0000fa00ff117b82 */ /* 0x001e240000000800 */
[----:B------:R-:W-:Y:S04]  /*63a50*/  STL [R1+0xccc], R29 ;  /* 0x000ccc1d01007387 */ /* 0x000fe80000100800 */
[----:B------:R3:W-:Y:S04]  /*63a60*/  STL.S16 [R1+0x40], R14 ;  /* 0x0000400e01007387 */ /* 0x0007e80000100600 */
[----:B-1----:R-:W5:Y:S04]  /*63a70*/  LDL.LU R23, [R1+0x24] ;  /* 0x0000240001177983 */ /* 0x002f680000300800 */
[----:B------:R-:W5:Y:S01]  /*63a80*/  LDL.LU R27, [R1+0x2c] ;  /* 0x00002c00011b7983 */ /* 0x000f620000300800 */
[----:B------:R-:W-:Y:S01]  /*63a90*/  PRMT R15, R25, 0x7632, R15 ;  /* 0x00007632190f7816 */ /* 0x000fe2000000000f */
[----:B---3--:R-:W1:Y:S04]  /*63aa0*/  LDC R14, c[0x0][0x3e8] ;  /* 0x0000fa00ff0e7b82 */ /* 0x008e680000000800 */
[----:B------:R3:W-:Y:S04]  /*63ab0*/  STL [R1+0xcd0], R15 ;  /* 0x000cd00f01007387 */ /* 0x0007e80000100800 */
[----:B---3--:R-:W3:Y:S01]  /*63ac0*/  LDL.LU R15, [R1+0x20] ;  /* 0x00002000010f7983 */ /* 0x008ee20000300800 */
[----:B------:R-:W-:-:S02]  /*63ad0*/  LEA.HI.X.SX32 R11, R4, R0, 0x1, P6 ;  /* 0x00000000040b7211 */ /* 0x000fc400030f0eff */
[C---:B------:R-:W-:Y:S01]  /*63ae0*/  LEA R4, P6, R5.reuse, R2, 0x1 ;  /* 0x0000000205047211 */ /* 0x040fe200078c08ff */
[----:B------:R-:W5:Y:S03]  /*63af0*/  LDL.LU R29, [R1+0x14] ;  /* 0x00001400011d7983 */ /* 0x000f660000300800 */
[----:B------:R-:W-:Y:S02]  /*63b00*/  LEA.HI.X.SX32 R5, R5, R0, 0x1, P6 ;  /* 0x0000000005057211 */ /* 0x000fe400030f0eff */
[C---:B------:R-:W-:Y:S01]  /*63b10*/  LEA R6, P6, R3.reuse, R2, 0x1 ;  /* 0x0000000203067211 */ /* 0x040fe200078c08ff */
[----:B------:R0:W-:Y:S03]  /*63b20*/  STG.E.U16 desc[UR8][R10.64], R25 ;  /* 0x000000190a007986 */ /* 0x0001e6000c101508 */
[----:B------:R-:W-:-:S02]  /*63b30*/  LEA.HI.X.SX32 R7, R3, R0, 0x1, P6 ;  /* 0x0000000003077211 */ /* 0x000fc400030f0eff */
[----:B--2---:R-:W-:Y:S02]  /*63b40*/  LEA R3, R12, R3, 0x1 ;  /* 0x000000030c037211 */ /* 0x004fe400078e08ff */
[----:B------:R-:W2:Y:S01]  /*63b50*/  LDC R12, c[0x0][0x3e8] ;  /* 0x0000fa00ff0c7b82 */ /* 0x000ea20000000800 */
[----:B------:R4:W-:Y:S04]  /*63b60*/  STG.E.U16 desc[UR8][R4.64], R20 ;  /* 0x0000001404007986 */ /* 0x0009e8000c101508 */
[----:B------:R1:W-:Y:S01]  /*63b70*/  STG.E.U16 desc[UR8][R6.64], R19 ;  /* 0x0000001306007986 */ /* 0x0003e2000c101508 */
[----:B------:R-:W-:Y:S02]  /*63b80*/  PRMT R18, R20, 0x7632, R18 ;  /* 0x0000763214127816 */ /* 0x000fe40000000012 */
[----:B------:R-:W-:Y:S01]  /*63b90*/  PRMT R24, R26, 0x7632, R24 ;  /* 0x000076321a187816 */ /* 0x000fe20000000018 */
[----:B0-----:R-:W5:Y:S01]  /*63ba0*/  LDL.LU R25, [R1+0x18] ;  /* 0x0000180001197983 */ /* 0x001f620000300800 */
[----:B----4-:R-:W-:-:S03]  /*63bb0*/  LEA R4, P6, R3, R2, 0x1 ;  /* 0x0000000203047211 */ /* 0x010fc600078c08ff */
[----:B------:R-:W4:Y:S01]  /*63bc0*/  LDL.LU R20, [R1+0x1c] ;  /* 0x00001c0001147983 */ /* 0x000f220000300800 */
[----:B-1----:R-:W-:Y:S01]  /*63bd0*/  IMAD R7, R13, 0x2, R3 ;  /* 0x000000020d077824 */ /* 0x002fe200078e0203 */
[----:B------:R-:W-:-:S04]  /*63be0*/  LEA.HI.X.SX32 R5, R3, R0, 0x1, P6 ;  /* 0x0000000003057211 */ /* 0x000fc800030f0eff */
[C---:B------:R-:W-:Y:S02]  /*63bf0*/  LEA R6, P6, R7.reuse, R2, 0x1 ;  /* 0x0000000207067211 */ /* 0x040fe400078c08ff */
[----:B------:R-:W-:Y:S02]  /*63c00*/  LEA R9, R16, R7, 0x1 ;  /* 0x0000000710097211 */ /* 0x000fe400078e08ff */
[----:B------:R-:W-:Y:S01]  /*63c10*/  LEA.HI.X.SX32 R7, R7, R0, 0x1, P6 ;  /* 0x0000000007077211 */ /* 0x000fe200030f0eff */
[----:B------:R0:W-:Y:S01]  /*63c20*/  STG.E.U16 desc[UR8][R4.64], R26 ;  /* 0x0000001a04007986 */ /* 0x0001e2000c101508 */
[----:B------:R-:W-:Y:S01]  /*63c30*/  LEA R8, P6, R9, R2, 0x1 ;  /* 0x0000000209087211 */ /* 0x000fe200078c08ff */
[----:B------:R-:W1:Y:S01]  /*63c40*/  LDC R16, c[0x0][0x3e8] ;  /* 0x0000fa00ff107b82 */ /* 0x000e620000000800 */
[----:B------:R-:W-:Y:S02]  /*63c50*/  LEA R3, R17, R9, 0x1 ;  /* 0x0000000911037211 */ /* 0x000fe400078e08ff */
[----:B------:R-:W-:-:S02]  /*63c60*/  LEA.HI.X.SX32 R9, R9, R0, 0x1, P6 ;  /* 0x0000000009097211 */ /* 0x000fc400030f0eff */
[----:B------:R-:W-:-:S04]  /*63c70*/  LEA R10, P6, R3, R2, 0x1 ;  /* 0x00000002030a7211 */ /* 0x000fc800078c08ff */
[----:B------:R-:W-:Y:S01]  /*63c80*/  LEA.HI.X.SX32 R11, R3, R0, 0x1, P6 ;  /* 0x00000000030b7211 */ /* 0x000fe200030f0eff */
[----:B--2---:R-:W-:Y:S01]  /*63c90*/  IMAD R3, R12, 0x2, R3 ;  /* 0x000000020c037824 */ /* 0x004fe200078e0203 */
[----:B0-----:R-:W2:Y:S01]  /*63ca0*/  LDL.LU R26, [R1] ;  /* 0x00000000011a7983 */ /* 0x001ea20000300800 */
[----:B------:R-:W-:Y:S01]  /*63cb0*/  PRMT R22, R19, 0x7632, R22 ;  /* 0x0000763213167816 */ /* 0x000fe20000000016 */
[----:B------:R-:W0:Y:S02]  /*63cc0*/  LDC R12, c[0x0][0x3e8] ;  /* 0x0000fa00ff0c7b82 */ /* 0x000e240000000800 */
[----:B------:R-:W-:-:S04]  /*63cd0*/  LEA R4, P6, R3, R2, 0x1 ;  /* 0x0000000203047211 */ /* 0x000fc800078c08ff */
[----:B------:R-:W-:Y:S02]  /*63ce0*/  LEA.HI.X.SX32 R5, R3, R0, 0x1, P6 ;  /* 0x0000000003057211 */ /* 0x000fe400030f0eff */
[----:B------:R-:W0:Y:S01]  /*63cf0*/  LDC R19, c[0x0][0x3e8] ;  /* 0x0000fa00ff137b82 */ /* 0x000e220000000800 */
[----:B---3--:R-:W-:Y:S04]  /*63d00*/  STG.E.U16 desc[UR8][R6.64], R15 ;  /* 0x0000000f06007986 */ /* 0x008fe8000c101508 */
[----:B-----5:R-:W-:Y:S04]  /*63d10*/  STG.E.U16 desc[UR8][R8.64], R23 ;  /* 0x0000001708007986 */ /* 0x020fe8000c101508 */
[----:B------:R-:W-:Y:S04]  /*63d20*/  STG.E.U16 desc[UR8][R10.64], R28 ;  /* 0x0000001c0a007986 */ /* 0x000fe8000c101508 */
[----:B------:R3:W-:Y:S04]  /*63d30*/  STG.E.U16 desc[UR8][R4.64], R27 ;  /* 0x0000001b04007986 */ /* 0x0007e8000c101508 */
[----:B---3--:R-:W3:Y:S01]  /*63d40*/  LDL.LU R4, [R1+0x10] ;  /* 0x0000100001047983 */ /* 0x008ee20000300800 */
[----:B------:R-:W-:-:S04]  /*63d50*/  LEA R7, R14, R3, 0x1 ;  /* 0x000000030e077211 */ /* 0x000fc800078e08ff */
[----:B-1----:R-:W-:Y:S02]  /*63d60*/  LEA R9, R16, R7, 0x1 ;  /* 0x0000000710097211 */ /* 0x002fe400078e08ff */
[----:B------:R-:W1:Y:S01]  /*63d70*/  LDC R16, c[0x0][0x3e8] ;  /* 0x0000fa00ff107b82 */ /* 0x000e620000000800 */
[----:B------:R-:W-:Y:S02]  /*63d80*/  LEA R6, P6, R7, R2, 0x1 ;  /* 0x0000000207067211 */ /* 0x000fe400078c08ff */
[----:B0-----:R-:W-:Y:S02]  /*63d90*/  IMAD R3, R19, 0x2, R9 ;  /* 0x0000000213037824 */ /* 0x001fe400078e0209 */
[----:B------:R-:W-:Y:S02]  /*63da0*/  LEA.HI.X.SX32 R7, R7, R0, 0x1, P6 ;  /* 0x0000000007077211 */ /* 0x000fe400030f0eff */
[----:B------:R-:W-:Y:S02]  /*63db0*/  LEA R8, P6, R9, R2, 0x1 ;  /* 0x0000000209087211 */ /* 0x000fe400078c08ff */
[----:B------:R-:W-:-:S02]  /*63dc0*/  PRMT R14, R23, 0x7632, R14 ;  /* 0x00007632170e7816 */ /* 0x000fc4000000000e */
[----:B------:R-:W0:Y:S01]  /*63dd0*/  LDC R23, c[0x0][0x3e8] ;  /* 0x0000fa00ff177b82 */ /* 0x000e220000000800 */
[----:B------:R-:W-:Y:S02]  /*63de0*/  LEA.HI.X.SX32 R9, R9, R0, 0x1, P6 ;  /* 0x0000000009097211 */ /* 0x000fe400030f0eff */
[----:B------:R-:W-:-:S04]  /*63df0*/  LEA R10, P6, R3, R2, 0x1 ;  /* 0x00000002030a7211 */ /* 0x000fc800078c08ff */
[----:B------:R-:W-:Y:S02]  /*63e00*/  LEA.HI.X.SX32 R11, R3, R0, 0x1, P6 ;  /* 0x00000000030b7211 */ /* 0x000fe400030f0eff */
[----:B------:R-:W-:-:S04]  /*63e10*/  LEA R5, R12, R3, 0x1 ;  /* 0x000000030c057211 */ /* 0x000fc800078e08ff */
[----:B-1----:R-:W-:Y:S02]  /*63e20*/  LEA R3, R16, R5, 0x1 ;  /* 0x0000000510037211 */ /* 0x002fe400078e08ff */
[----:B------:R-:W-:Y:S02]  /*63e30*/  PRMT R19, R27, 0x7632, R19 ;  /* 0x000076321b137816 */ /* 0x000fe40000000013 */
[----:B------:R-:W-:Y:S01]  /*63e40*/  PRMT R13, R15, 0x7632, R13 ;  /* 0x000076320f0d7816 */ /* 0x000fe2000000000d */
[----:B------:R-:W5:Y:S04]  /*63e50*/  LDL.LU R27, [R1+0x8] ;  /* 0x00000800011b7983 */ /* 0x000f680000300800 */
[----:B------:R-:W5:Y:S04]  /*63e60*/  LDL.LU R15, [R1+0xc] ;  /* 0x00000c00010f7983 */ /* 0x000f680000300800 */
[----:B---3--:R-:W-:Y:S04]  /*63e70*/  STG.E.U16 desc[UR8][R6.64], R4 ;  /* 0x0000000406007986 */ /* 0x008fe8000c101508 */
[----:B------:R-:W-:Y:S04]  /*63e80*/  STG.E.U16 desc[UR8][R8.64], R29 ;  /* 0x0000001d08007986 */ /* 0x000fe8000c101508 */
[----:B------:R1:W-:Y:S02]  /*63e90*/  STG.E.U16 desc[UR8][R10.64], R25 ;  /* 0x000000190a007986 */ /* 0x0003e4000c101508 */
[----:B-1----:R-:W-:Y:S01]  /*63ea0*/  PRMT R11, R4, 0x7632, R11 ;  /* 0x00007632040b7816 */ /* 0x002fe2000000000b */
[----:B0-----:R-:W-:Y:S01]  /*63eb0*/  IMAD R9, R23, 0x2, R3 ;  /* 0x0000000217097824 */ /* 0x001fe200078e0203 */
[C---:B------:R-:W-:Y:S01]  /*63ec0*/  LEA R4, P6, R5.reuse, R2, 0x1 ;  /* 0x0000000205047211 */ /* 0x040fe200078c08ff */
[----:B------:R-:W0:Y:S03]  /*63ed0*/  LDC R10, c[0x0][0x3e8] ;  /* 0x0000fa00ff0a7b82 */ /* 0x000e260000000800 */
[----:B------:R-:W-:-:S02]  /*63ee0*/  LEA.HI.X.SX32 R5, R5, R0, 0x1, P6 ;  /* 0x0000000005057211 */ /* 0x000fc400030f0eff */
[----:B------:R-:W-:-:S04]  /*63ef0*/  LEA R6, P6, R3, R2, 0x1 ;  /* 0x0000000203067211 */ /* 0x000fc800078c08ff */
[----:B------:R-:W-:Y:S01]  /*63f00*/  LEA.HI.X.SX32 R7, R3, R0, 0x1, P6 ;  /* 0x0000000003077211 */ /* 0x000fe200030f0eff */
[----:B----4-:R1:W-:Y:S01]  /*63f10*/  STG.E.U16 desc[UR8][R4.64], R20 ;  /* 0x0000001404007986 */ /* 0x0103e2000c101508 */
[----:B------:R-:W-:-:S03]  /*63f20*/  PRMT R23, R20, 0x7632, R23 ;  /* 0x0000763214177816 */ /* 0x000fc60000000017 */
[----:B--2---:R2:W-:Y:S04]  /*63f30*/  STG.E.U16 desc[UR8][R6.64], R26 ;  /* 0x0000001a06007986 */ /* 0x0045e8000c101508 */
[----:B-1----:R-:W3:Y:S04]  /*63f40*/  LDL.LU.S16 R20, [R1+0x150] ;  /* 0x0001500001147983 */ /* 0x002ee80000300600 */
[----:B--2---:R-:W2:Y:S01]  /*63f50*/  LDL.LU R7, [R1+0x4] ;  /* 0x0000040001077983 */ /* 0x004ea20000300800 */
[----:B------:R-:W-:Y:S02]  /*63f60*/  PRMT R17, R28, 0x7632, R17 ;  /* 0x000076321c117816 */ /* 0x000fe40000000011 */
[----:B------:R-:W1:Y:S01]  /*63f70*/  LDC R28, c[0x0][0x3e8] ;  /* 0x0000fa00ff1c7b82 */ /* 0x000e620000000800 */
[----:B------:R-:W-:-:S02]  /*63f80*/  LEA R8, P6, R9, R2, 0x1 ;  /* 0x0000000209087211 */ /* 0x000fc400078c08ff */
[----:B-1----:R-:W-:Y:S02]  /*63f90*/  LEA R3, R28, R9, 0x1 ;  /* 0x000000091c037211 */ /* 0x002fe400078e08ff */
[----:B------:R-:W-:Y:S02]  /*63fa0*/  LEA.HI.X.SX32 R9, R9, R0, 0x1, P6 ;  /* 0x0000000009097211 */ /* 0x000fe400030f0eff */
[----:B------:R-:W-:-:S04]  /*63fb0*/  LEA R4, P6, R3, R2, 0x1 ;  /* 0x0000000203047211 */ /* 0x000fc800078c08ff */
[----:B------:R-:W-:Y:S02]  /*63fc0*/  LEA.HI.X.SX32 R5, R3, R0, 0x1, P6 ;  /* 0x0000000003057211 */ /* 0x000fe400030f0eff */
[----:B0-----:R-:W-:Y:S02]  /*63fd0*/  LEA R3, R10, R3, 0x1 ;  /* 0x000000030a037211 */ /* 0x001fe400078e08ff */
[----:B------:R-:W-:Y:S02]  /*63fe0*/  PRMT R10, R26, 0x7632, R10 ;  /* 0x000076321a0a7816 */ /* 0x000fe4000000000a */
[----:B------:R-:W0:Y:S01]  /*63ff0*/  LDC R26, c[0x0][0x3e8] ;  /* 0x0000fa00ff1a7b82 */ /* 0x000e220000000800 */
[----:B------:R-:W-:-:S07]  /*64000*/  PRMT R12, R29, 0x7632, R12 ;  /* 0x000076321d0c7816 */ /* 0x000fce000000000c */
[----:B------:R-:W1:Y:S01]  /*64010*/  LDC R29, c[0x0][0x3e8] ;  /* 0x0000fa00ff1d7b82 */ /* 0x000e620000000800 */
[----:B------:R-:W-:Y:S01]  /*64020*/  LEA R6, P6, R3, R2, 0x1 ;  /* 0x0000000203067211 */ /* 0x000fe200078c08ff */
[----:B--2---:R2:W-:Y:S06]  /*64030*/  STG.E.U16 desc[UR8][R8.64], R7 ;  /* 0x0000000708007986 */ /* 0x0045ec000c101508 */
[----:B--2---:R-:W2:Y:S01]  /*64040*/  LDC R8, c[0x0][0x3e8] ;  /* 0x0000fa00ff087b82 */ /* 0x004ea20000000800 */
[----:B-----5:R0:W-:Y:S01]  /*64050*/  STG.E.U16 desc[UR8][R4.64], R27 ;  /* 0x0000001b04007986 */ /* 0x0201e2000c101508 */
[----:B------:R-:W-:-:S02]  /*64060*/  PRMT R16, R7, 0x7632, R16 ;  /* 0x0000763207107816 */ /* 0x000fc40000000010 */
[----:B------:R-:W-:Y:S02]  /*64070*/  LEA.HI.X.SX32 R7, R3, R0, 0x1, P6 ;  /* 0x0000000003077211 */ /* 0x000fe400030f0eff */
[----:B------:R-:W-:Y:S02]  /*64080*/  PRMT R21, R25, 0x7632, R21 ;  /* 0x0000763219157816 */ /* 0x000fe40000000015 */
[----:B------:R-:W4:Y:S01]  /*64090*/  LDC R25, c[0x0][0x3e8] ;  /* 0x0000fa00ff197b82 */ /* 0x000f220000000800 */
[----:B0-----:R-:W-:Y:S01]  /*640a0*/  IMAD R5, R26, 0x2, R3 ;  /* 0x000000021a057824 */ /* 0x001fe200078e0203 */
[----:B------:R0:W-:Y:S06]  /*640b0*/  STG.E.U16 desc[UR8][R6.64], R15 ;  /* 0x0000000f06007986 */ /* 0x0001ec000c101508 */
[----:B------:R-:W5:Y:S01]  /*640c0*/  LDC R9, c[0x0][0x3e8] ;  /* 0x0000fa00ff097b82 */ /* 0x000f620000000800 */
[----:B------:R-:W-:-:S02]  /*640d0*/  LEA R4, P6, R5, R2, 0x1 ;  /* 0x0000000205047211 */ /* 0x000fc400078c08ff */
[----:B--2---:R-:W-:Y:S02]  /*640e0*/  LEA R3, R8, R5, 0x1 ;  /* 0x0000000508037211 */ /* 0x004fe400078e08ff */
[----:B------:R-:W-:Y:S02]  /*640f0*/  LEA.HI.X.SX32 R5, R5, R0, 0x1, P6 ;  /* 0x0000000005057211 */ /* 0x000fe400030f0eff */
[----:B0-----:R-:W-:Y:S02]  /*64100*/  LEA R6, P6, R3, R2, 0x1 ;  /* 0x0000000203067211 */ /* 0x001fe400078c08ff */
[----:B-1----:R-:W-:Y:S02]  /*64110*/  LEA R8, R29, R3, 0x1 ;  /* 0x000000031d087211 */ /* 0x002fe400078e08ff */
[----:B------:R-:W2:Y:S01]  /*64120*/  LDL.LU.S16 R29, [R1+0x138] ;  /* 0x00013800011d7983 */ /* 0x000ea20000300600 */
[----:B------:R-:W-:-:S03]  /*64130*/  LEA.HI.X.SX32 R7, R3, R0, 0x1, P6 ;  /* 0x0000000003077211 */ /* 0x000fc600030f0eff */
[----:B------:R-:W2:Y:S01]  /*64140*/  LDL.LU.S16 R3, [R1+0x13c] ;  /* 0x00013c0001037983 */ /* 0x000ea20000300600 */
[----:B------:R-:W-:Y:S02]  /*64150*/  PRMT R26, R27, 0x7632, R26 ;  /* 0x000076321b1a7816 */ /* 0x000fe4000000001a */
[----:B------:R-:W0:Y:S01]  /*64160*/  LDC R27, c[0x0][0x3e8] ;  /* 0x0000fa00ff1b7b82 */ /* 0x000e220000000800 */
[----:B--2---:R1:W-:Y:S02]  /*64170*/  STG.E.U16 desc[UR8][R4.64], R3 ;  /* 0x0000000304007986 */ /* 0x0043e4000c101508 */
[C---:B-1----:R-:W-:Y:S01]  /*64180*/  LEA R4, P6, R8.reuse, R2, 0x1 ;  /* 0x0000000208047211 */ /* 0x042fe200078c08ff */
[----:B----4-:R-:W-:Y:S02]  /*64190*/  IMAD R3, R25, 0x2, R8 ;  /* 0x0000000219037824 */ /* 0x010fe400078e0208 */
[----:B------:R-:W2:Y:S01]  /*641a0*/  LDL.LU.S16 R25, [R1+0x144] ;  /* 0x0001440001197983 */ /* 0x000ea20000300600 */
[----:B------:R-:W-:-:S03]  /*641b0*/  LEA.HI.X.SX32 R5, R8, R0, 0x1, P6 ;  /* 0x0000000008057211 */ /* 0x000fc600030f0eff */
[----:B------:R-:W4:Y:S01]  /*641c0*/  LDL.LU.S16 R8, [R1+0x14c] ;  /* 0x00014c0001087983 */ /* 0x000f220000300600 */
[----:B------:R-:W-:Y:S02]  /*641d0*/  PRMT R28, R15, 0x7632, R28 ;  /* 0x000076320f1c7816 */ /* 0x000fe4000000001c */
[----:B------:R-:W1:Y:S01]  /*641e0*/  LDC R15, c[0x0][0x3e8] ;  /* 0x0000fa00ff0f7b82 */ /* 0x000e620000000800 */
[----:B----4-:R4:W-:Y:S04]  /*641f0*/  STG.E.U16 desc[UR8][R6.64], R8 ;  /* 0x0000000806007986 */ /* 0x0109e8000c101508 */
[----:B---3--:R3:W-:Y:S01]  /*64200*/  STG.E.U16 desc[UR8][R4.64], R20 ;  /* 0x0000001404007986 */ /* 0x0087e2000c101508 */
[----:B----4-:R-:W-:Y:S02]  /*64210*/  LEA R6, P6, R3, R2, 0x1 ;  /* 0x0000000203067211 */ /* 0x010fe400078c08ff */
[----:B-----5:R-:W-:-:S02]  /*64220*/  LEA R8, R9, R3, 0x1 ;  /* 0x0000000309087211 */ /* 0x020fc400078e08ff */
[----:B------:R-:W-:Y:S01]  /*64230*/  LEA.HI.X.SX32 R7, R3, R0, 0x1, P6 ;  /* 0x0000000003077211 */ /* 0x000fe200030f0eff */
[----:B------:R-:W4:Y:S01]  /*64240*/  LDL.LU.S16 R9, [R1+0x12c] ;  /* 0x00012c0001097983 */ /* 0x000f220000300600 */
[C---:B---3--:R-:W-:Y:S02]  /*64250*/  LEA R4, P6, R8.reuse, R2, 0x1 ;  /* 0x0000000208047211 */ /* 0x048fe400078c08ff */
[----:B0-----:R-:W-:Y:S01]  /*64260*/  LEA R3, R27, R8, 0x1 ;  /* 0x000000081b037211 */ /* 0x001fe200078e08ff */
[----:B------:R-:W3:Y:S01]  /*64270*/  LDL.LU.S16 R20, [R1+0x148] ;  /* 0x0001480001147983 */ /* 0x000ee20000300600 */
[----:B------:R-:W-:-:S03]  /*64280*/  LEA.HI.X.SX32 R5, R8, R0, 0x1, P6 ;  /* 0x0000000008057211 */ /* 0x000fc600030f0eff */
[----:B------:R-:W5:Y:S04]  /*64290*/  LDL.LU.S16 R27, [R1+0x11c] ;  /* 0x00011c00011b7983 */ /* 0x000f680000300600 */
[----:B------:R-:W2:Y:S04]  /*642a0*/  LDL.LU.S16 R8, [R1+0x154] ;  /* 0x0001540001087983 */ /* 0x000ea80000300600 */
[----:B--2---:R0:W-:Y:S02]  /*642b0*/  STG.E.U16 desc[UR8][R6.64], R8 ;  /* 0x0000000806007986 */ /* 0x0041e4000c101508 */
[----:B0-----:R-:W-:Y:S01]  /*642c0*/  LEA R6, P6, R3, R2, 0x1 ;  /* 0x0000000203067211 */ /* 0x001fe200078c08ff */
[----:B-1----:R-:W-:Y:S01]  /*642d0*/  IMAD R8, R15, 0x2, R3 ;  /* 0x000000020f087824 */ /* 0x002fe200078e0203 */
[----:B----4-:R0:W-:Y:S02]  /*642e0*/  STG.E.U16 desc[UR8][R4.64], R9 ;  /* 0x0000000904007986 */ /* 0x0101e4000c101508 */
[----:B------:R-:W-:-:S02]  /*642f0*/  LEA.HI.X.SX32 R7, R3, R0, 0x1, P6 ;  /* 0x0000000003077211 */ /* 0x000fc400030f0eff */
[----:B------:R-:W1:Y:S01]  /*64300*/  LDC R3, c[0x0][0x3e8] ;  /* 0x0000fa00ff037b82 */ /* 0x000e620000000800 */
[----:B------:R-:W2:Y:S01]  /*64310*/  LDL.LU.S16 R15, [R1+0x128] ;  /* 0x00012800010f7983 */ /* 0x000ea20000300600 */
[----:B0-----:R-:W-:-:S06]  /*64320*/  LEA R4, P6, R8, R2, 0x1 ;  /* 0x0000000208047211 */ /* 0x001fcc00078c08ff */
[----:B------:R-:W0:Y:S01]  /*64330*/  LDC R9, c[0x0][0x3e8] ;  /* 0x0000fa00ff097b82 */ /* 0x000e220000000800 */
[----:B------:R-:W-:Y:S02]  /*64340*/  LEA.HI.X.SX32 R5, R8, R0, 0x1, P6 ;  /* 0x0000000008057211 */ /* 0x000fe400030f0eff */
[----:B-1----:R-:W-:-:S05]  /*64350*/  LEA R3, R3, R8, 0x1 ;  /* 0x0000000803037211 */ /* 0x002fca00078e08ff */
[----:B------:R-:W1:Y:S01]  /*64360*/  LDC R8, c[0x0][0x3e8] ;  /* 0x0000fa00ff087b82 */ /* 0x000e620000000800 */
[----:B------:R4:W-:Y:S04]  /*64370*/  STG.E.U16 desc[UR8][R6.64], R29 ;  /* 0x0000001d06007986 */ /* 0x0009e8000c101508 */
[----:B------:R0:W-:Y:S01]  /*64380*/  STG.E.U16 desc[UR8][R4.64], R25 ;  /* 0x0000001904007986 */ /* 0x0001e2000c101508 */
[----:B----4-:R-:W-:-:S03]  /*64390*/  LEA R6, P6, R3, R2, 0x1 ;  /* 0x0000000203067211 */ /* 0x010fc600078c08ff */
[----:B------:R-:W4:Y:S01]  /*643a0*/  LDL.LU.S16 R29, [R1+0x134] ;  /* 0x00013400011d7983 */ /* 0x000f220000300600 */
[----:B------:R-:W-:-:S03]  /*643b0*/  LEA.HI.X.SX32 R7, R3, R0, 0x1, P6 ;  /* 0x0000000003077211 */ /* 0x000fc600030f0eff */
[----:B0-----:R-:W4:Y:S01]  /*643c0*/  LDL.LU.S16 R25, [R1+0x10c] ;  /* 0x00010c0001197983 */ /* 0x001f220000300600 */
[----:B-1----:R-:W-:-:S05]  /*643d0*/  LEA R8, R8, R3, 0x1 ;  /* 0x0000000308087211 */ /* 0x002fca00078e08ff */
[----:B------:R-:W-:Y:S02]  /*643e0*/  IMAD R3, R9, 0x2, R8 ;  /* 0x0000000209037824 */ /* 0x000fe400078e0208 */
[----:B------:R-:W4:Y:S01]  /*643f0*/  LDL.LU.S16 R9, [R1+0x130] ;  /* 0x0001300001097983 */ /* 0x000f220000300600 */
[----:B------:R-:W-:-:S04]  /*64400*/  LEA R4, P6, R8, R2, 0x1 ;  /* 0x0000000208047211 */ /* 0x000fc800078c08ff */
[----:B------:R-:W-:Y:S02]  /*64410*/  LEA.HI.X.SX32 R5, R8, R0, 0x1, P6 ;  /* 0x0000000008057211 */ /* 0x000fe400030f0eff */
[----:B------:R-:W0:Y:S01]  /*64420*/  LDC R8, c[0x0][0x3e8] ;  /* 0x0000fa00ff087b82 */ /* 0x000e220000000800 */
[----:B---3--:R1:W-:Y:S02]  /*64430*/  STG.E.U16 desc[UR8][R6.64], R20 ;  /* 0x0000001406007986 */ /* 0x0083e4000c101508 */
[C---:B-1----:R-:W-:Y:S02]  /*64440*/  LEA R6, P6, R3.reuse, R2, 0x1 ;  /* 0x0000000203067211 */ /* 0x042fe400078c08ff */
[----:B------:R-:W3:Y:S02]  /*64450*/  LDL.LU.S16 R20, [R1+0x118] ;  /* 0x0001180001147983 */ /* 0x000ee40000300600 */
[----:B------:R-:W-:Y:S02]  /*64460*/  LEA.HI.X.SX32 R7, R3, R0, 0x1, P6 ;  /* 0x0000000003077211 */ /* 0x000fe400030f0eff */
[----:B0-----:R-:W-:-:S02]  /*64470*/  LEA R8, R8, R3, 0x1 ;  /* 0x0000000308087211 */ /* 0x001fc400078e08ff */
[----:B------:R-:W0:Y:S01]  /*64480*/  LDC R3, c[0x0][0x3e8] ;  /* 0x0000fa00ff037b82 */ /* 0x000e220000000800 */
[----:B-----5:R1:W-:Y:S02]  /*64490*/  STG.E.U16 desc[UR8][R4.64], R27 ;  /* 0x0000001b04007986 */ /* 0x0203e4000c101508 */
[C---:B-1----:R-:W-:Y:S02]  /*644a0*/  LEA R4, P6, R8.reuse, R2, 0x1 ;  /* 0x0000000208047211 */ /* 0x042fe400078c08ff */
[----:B------:R-:W5:Y:S02]  /*644b0*/  LDL.LU.S16 R27, [R1+0x120] ;  /* 0x00012000011b7983 */ /* 0x000f640000300600 */
[----:B------:R-:W-:Y:S02]  /*644c0*/  LEA.HI.X.SX32 R5, R8, R0, 0x1, P6 ;  /* 0x0000000008057211 */ /* 0x000fe400030f0eff */
[----:B0-----:R-:W-:Y:S02]  /*644d0*/  LEA R3, R3, R8, 0x1 ;  /* 0x0000000803037211 */ /* 0x001fe400078e08ff */
[----:B------:R-:W0:Y:S03]  /*644e0*/  LDC R8, c[0x0][0x3e8] ;  /* 0x0000fa00ff087b82 */ /* 0x000e260000000800 */
[----:B0-----:R-:W-:Y:S01]  /*644f0*/  IMAD R8, R8, 0x2, R3 ;  /* 0x0000000208087824 */ /* 0x001fe200078e0203 */
[----:B--2---:R0:W-:Y:S02]  /*64500*/  STG.E.U16 desc[UR8][R6.64], R15 ;  /* 0x0000000f06007986 */ /* 0x0041e4000c101508 */
[----:B0-----:R-:W-:-:S02]  /*64510*/  LEA R6, P6, R3, R2, 0x1 ;  /* 0x0000000203067211 */ /* 0x001fc400078c08ff */
[----:B------:R-:W0:Y:S02]  /*64520*/  LDC R15, c[0x0][0x3e8] ;  /* 0x0000fa00ff0f7b82 */ /* 0x000e240000000800 */
[----:B------:R-:W-:-:S06]  /*64530*/  LEA.HI.X.SX32 R7, R3, R0, 0x1, P6 ;  /* 0x0000000003077211 */ /* 0x000fcc00030f0eff */
[----:B------:R-:W1:Y:S01]  /*64540*/  LDC R3, c[0x0][0x3e8] ;  /* 0x0000fa00ff037b82 */ /* 0x000e620000000800 */
[----:B----4-:R2:W-:Y:S07]  /*64550*/  STG.E.U16 desc[UR8][R4.64], R9 ;  /* 0x0000000904007986 */ /* 0x0105ee000c101508 */
[----:B--2---:R-:W2:Y:S01]  /*64560*/  LDC R9, c[0x0][0x3e8] ;  /* 0x0000fa00ff097b82 */ /* 0x004ea20000000800 */
[C---:B------:R-:W-:Y:S02]  /*64570*/  LEA R4, P6, R8.reuse, R2, 0x1 ;  /* 0x0000000208047211 */ /* 0x040fe400078c08ff */
[----:B-1----:R-:W-:Y:S01]  /*64580*/  LEA R3, R3, R8, 0x1 ;  /* 0x0000000803037211 */ /* 0x002fe200078e08ff */
[----:B------:R1:W-:Y:S01]  /*64590*/  STG.E.U16 desc[UR8][R6.64], R29 ;  /* 0x0000001d06007986 */ /* 0x0003e2000c101508 */
[----:B------:R-:W-:-:S03]  /*645a0*/  LEA.HI.X.SX32 R5, R8, R0, 0x1, P6 ;  /* 0x0000000008057211 */ /* 0x000fc600030f0eff */
[----:B-1----:R-:W4:Y:S01]  /*645b0*/  LDL.LU.S16 R29, [R1+0x108] ;  /* 0x00010800011d7983 */ /* 0x002f220000300600 */
[----:B--2---:R-:W-:-:S03]  /*645c0*/  LEA R8, R9, R3, 0x1 ;  /* 0x0000000309087211 */ /* 0x004fc600078e08ff */
[----:B------:R-:W2:Y:S01]  /*645d0*/  LDL.LU.S16 R9, [R1+0x124] ;  /* 0x0001240001097983 */ /* 0x000ea20000300600 */
[----:B------:R-:W-:-:S04]  /*645e0*/  LEA R6, P6, R3, R2, 0x1 ;  /* 0x0000000203067211 */ /* 0x000fc800078c08ff */
[----:B------:R-:W-:Y:S02]  /*645f0*/  LEA.HI.X.SX32 R7, R3, R0, 0x1, P6 ;  /* 0x0000000003077211 */ /* 0x000fe400030f0eff */
[----:B------:R-:W1:Y:S01]  /*64600*/  LDC R3, c[0x0][0x3e8] ;  /* 0x0000fa00ff037b82 */ /* 0x000e620000000800 */
[----:B------:R0:W-:Y:S04]  /*64610*/  STG.E.U16 desc[UR8][R4.64], R25 ;  /* 0x0000001904007986 */ /* 0x0001e8000c101508 */
[----:B---3--:R3:W-:Y:S01]  /*64620*/  STG.E.U16 desc[UR8][R6.64], R20 ;  /* 0x0000001406007986 */ /* 0x0087e2000c101508 */
[----:B0-----:R-:W-:-:S03]  /*64630*/  LEA R4, P6, R8, R2, 0x1 ;  /* 0x0000000208047211 */ /* 0x001fc600078c08ff */
[----:B------:R-:W4:Y:S01]  /*64640*/  LDL.LU.S16 R25, [R1+0x110] ;  /* 0x0001100001197983 */ /* 0x000f220000300600 */
[----:B------:R-:W-:-:S03]  /*64650*/  LEA.HI.X.SX32 R5, R8, R0, 0x1, P6 ;  /* 0x0000000008057211 */ /* 0x000fc600030f0eff */
[----:B---3--:R-:W3:Y:S01]  /*64660*/  LDL.LU.S16 R20, [R1+0x114] ;  /* 0x0001140001147983 */ /* 0x008ee20000300600 */
[----:B-1----:R-:W-:-:S05]  /*64670*/  IMAD R3, R3, 0x2, R8 ;  /* 0x0000000203037824 */ /* 0x002fca00078e0208 */
[----:B------:R-:W-:Y:S02]  /*64680*/  LEA R6, P6, R3, R2, 0x1 ;  /* 0x0000000203067211 */ /* 0x000fe400078c08ff */
[----:B------:R-:W-:Y:S02]  /*64690*/  LEA R8, R15, R3, 0x1 ;  /* 0x000000030f087211 */ /* 0x000fe400078e08ff */
[----:B------:R-:W-:Y:S01]  /*646a0*/  LEA.HI.X.SX32 R7, R3, R0, 0x1, P6 ;  /* 0x0000000003077211 */ /* 0x000fe200030f0eff */
[----:B-----5:R0:W-:Y:S01]  /*646b0*/  STG.E.U16 desc[UR8][R4.64], R27 ;  /* 0x0000001b04007986 */ /* 0x0201e2000c101508 */
[----:B------:R-:W1:Y:S08]  /*646c0*/  LDC R3, c[0x0][0x3e8] ;  /* 0x0000fa00ff037b82 */ /* 0x000e700000000800 */
[----:B------:R-:W5:Y:S01]  /*646d0*/  LDC R15, c[0x0][0x3e8] ;  /* 0x0000fa00ff0f7b82 */ /* 0x000f620000000800 */
[C---:B0-----:R-:W-:Y:S01]  /*646e0*/  LEA R4, P6, R8.reuse, R2, 0x1 ;  /* 0x0000000208047211 */ /* 0x041fe200078c08ff */
[----:B------:R-:W3:Y:S03]  /*646f0*/  LDL.LU.S16 R27, [R1+0x88] ;  /* 0x00008800011b7983 */ /* 0x000ee60000300600 */
[----:B------:R-:W-:-:S02]  /*64700*/  LEA.HI.X.SX32 R5, R8, R0, 0x1, P6 ;  /* 0x0000000008057211 */ /* 0x000fc400030f0eff */
[----:B-1----:R-:W-:Y:S02]  /*64710*/  LEA R3, R3, R8, 0x1 ;  /* 0x0000000803037211 */ /* 0x002fe400078e08ff */
[----:B------:R-:W0:Y:S03]  /*64720*/  LDC R8, c[0x0][0x3e8] ;  /* 0x0000fa00ff087b82 */ /* 0x000e260000000800 */
[----:B0-----:R-:W-:Y:S01]  /*64730*/  IMAD R8, R8, 0x2, R3 ;  /* 0x0000000208087824 */ /* 0x001fe200078e0203 */
[----:B--2---:R0:W-:Y:S02]  /*64740*/  STG.E.U16 desc[UR8][R6.64], R9 ;  /* 0x0000000906007986 */ /* 0x0041e4000c101508 */
[C---:B0-----:R-:W-:Y:S02]  /*64750*/  LEA R6, P6, R3.reuse, R2, 0x1 ;  /* 0x0000000203067211 */ /* 0x041fe400078c08ff */
[----:B------:R-:W0:Y:S02]  /*64760*/  LDC R9, c[0x0][0x3e8] ;  /* 0x0000fa00ff097b82 */ /* 0x000e240000000800 */
[----:B------:R-:W-:-:S02]  /*64770*/  LEA.HI.X.SX32 R7, R3, R0, 0x1, P6 ;  /* 0x0000000003077211 */ /* 0x000fc400030f0eff */
[----:B------:R-:W2:Y:S04]  /*64780*/  LDL.LU.S16 R3, [R1+0x100] ;  /* 0x0001000001037983 */ /* 0x000ea80000300600 */
[----:B--2---:R1:W-:Y:S02]  /*64790*/  STG.E.U16 desc[UR8][R4.64], R3 ;  /* 0x0000000304007986 */ /* 0x0043e4000c101508 */
[C---:B-1----:R-:W-:Y:S02]  /*647a0*/  LEA R4, P6, R8.reuse, R2, 0x1 ;  /* 0x0000000208047211 */ /* 0x042fe400078c08ff */
[----:B0-----:R-:W-:Y:S02]  /*647b0*/  LEA R3, R9, R8, 0x1 ;  /* 0x0000000809037211 */ /* 0x001fe400078e08ff */
[----:B------:R-:W-:Y:S01]  /*647c0*/  LEA.HI.X.SX32 R5, R8, R0, 0x1, P6 ;  /* 0x0000000008057211 */ /* 0x000fe200030f0eff */
[----:B----4-:R0:W-:Y:S01]  /*647d0*/  STG.E.U16 desc[UR8][R6.64], R29 ;  /* 0x0000001d06007986 */ /* 0x0101e2000c101508 */
[----:B------:R-:W1:Y:S03]  /*647e0*/  LDC R8, c[0x0][0x3e8] ;  /* 0x0000fa00ff087b82 */ /* 0x000e660000000800 */
[----:B------:R2:W-:Y:S05]  /*647f0*/  STG.E.U16 desc[UR8][R4.64], R25 ;  /* 0x0000001904007986 */ /* 0x0005ea000c101508 */
[----:B------:R-:W4:Y:S01]  /*64800*/  LDC R9, c[0x0][0x3e8] ;  /* 0x0000fa00ff097b82 */ /* 0x000f220000000800 */
[C---:B0-----:R-:W-:Y:S01]  /*64810*/  LEA R6, P6, R3.reuse, R2, 0x1 ;  /* 0x0000000203067211 */ /* 0x041fe200078c08ff */
[----:B------:R-:W4:Y:S03]  /*64820*/  LDL.LU.S16 R29, [R1+0x104] ;  /* 0x00010400011d7983 */ /* 0x000f260000300600 */
[----:B------:R-:W-:-:S03]  /*64830*/  LEA.HI.X.SX32 R7, R3, R0, 0x1, P6 ;  /* 0x0000000003077211 */ /* 0x000fc600030f0eff */
[----:B--2---:R-:W0:Y:S01]  /*64840*/  LDC R25, c[0x0][0x3e8] ;  /* 0x0000fa00ff197b82 */ /* 0x004e220000000800 */
[----:B-1----:R-:W-:-:S04]  /*64850*/  LEA R8, R8, R3, 0x1 ;  /* 0x0000000308087211 */ /* 0x002fc800078e08ff */
[C---:B------:R-:W-:Y:S01]  /*64860*/  LEA R4, P6, R8.reuse, R2, 0x1 ;  /* 0x0000000208047211 */ /* 0x040fe200078c08ff */
[----:B-----5:R-:W-:Y:S01]  /*64870*/  IMAD R3, R15, 0x2, R8 ;  /* 0x000000020f037824 */ /* 0x020fe200078e0208 */
[----:B---3--:R1:W-:Y:S01]  /*64880*/  STG.E.U16 desc[UR8][R6.64], R20 ;  /* 0x0000001406007986 */ /* 0x0083e2000c101508 */
[----:B------:R-:W2:Y:S01]  /*64890*/  LDC R15, c[0x0][0x3e8] ;  /* 0x0000fa00ff0f7b82 */ /* 0x000ea20000000800 */
[----:B------:R-:W-:-:S07]  /*648a0*/  LEA.HI.X.SX32 R5, R8, R0, 0x1, P6 ;  /* 0x0000000008057211 */ /* 0x000fce00030f0eff */
[----:B------:R-:W3:Y:S01]  /*648b0*/  LDC R8, c[0x0][0x3e8] ;  /* 0x0000fa00ff087b82 */ /* 0x000ee20000000800 */
[C---:B-1----:R-:W-:Y:S01]  /*648c0*/  LEA R6, P6, R3.reuse, R2, 0x1 ;  /* 0x0000000203067211 */ /* 0x042fe200078c08ff */
[----:B------:R-:W5:Y:S03]  /*648d0*/  LDL.LU.S16 R20, [R1+0x84] ;  /* 0x0000840001147983 */ /* 0x000f660000300600 */
[----:B------:R-:W-:Y:S02]  /*648e0*/  LEA.HI.X.SX32 R7, R3, R0, 0x1, P6 ;  /* 0x0000000003077211 */ /* 0x000fe400030f0eff */
[----:B---3--:R-:W-:Y:S02]  /*648f0*/  LEA R8, R8, R3, 0x1 ;  /* 0x0000000308087211 */ /* 0x008fe400078e08ff */
[----:B------:R-:W1:Y:S01]  /*64900*/  LDC R3, c[0x0][0x3e8] ;  /* 0x0000fa00ff037b82 */ /* 0x000e620000000800 */
[----:B------:R3:W-:Y:S02]  /*64910*/  STG.E.U16 desc[UR8][R4.64], R27 ;  /* 0x0000001b04007986 */ /* 0x0007e4000c101508 */
[----:B---3--:R-:W-:-:S02]  /*64920*/  LEA R4, P6, R8, R2, 0x1 ;  /* 0x0000000208047211 */ /* 0x008fc400078c08ff */
[----:B------:R-:W3:Y:S02]  /*64930*/  LDL.LU.S16 R27, [R1+0x8c] ;  /* 0x00008c00011b7983 */ /* 0x000ee40000300600 */
[----:B------:R-:W-:Y:S02]  /*64940*/  LEA.HI.X.SX32 R5, R8, R0, 0x1, P6 ;  /* 0x0000000008057211 */ /* 0x000fe400030f0eff */
[----:B-1----:R-:W-:Y:S02]  /*64950*/  LEA R3, R3, R8, 0x1 ;  /* 0x0000000803037211 */ /* 0x002fe400078e08ff */
[----:B------:R-:W2:Y:S04]  /*64960*/  LDL.LU.S16 R8, [R1+0x94] ;  /* 0x0000940001087983 */ /* 0x000ea80000300600 */
[----:B--2---:R1:W-:Y:S02]  /*64970*/  STG.E.U16 desc[UR8][R6.64], R8 ;  /* 0x0000000806007986 */ /* 0x0043e4000c101508 */
[----:B-1----:R-:W-:Y:S01]  /*64980*/  LEA R6, P6, R3, R2, 0x1 ;  /* 0x0000000203067211 */ /* 0x002fe200078c08ff */
[----:B----4-:R-:W-:-:S02]  /*64990*/  IMAD R8, R9, 0x2, R3 ;  /* 0x0000000209087824 */ /* 0x010fc400078e0203 */
[----:B------:R-:W2:Y:S01]  /*649a0*/  LDL.LU.S16 R9, [R1+0x78] ;  /* 0x0000780001097983 */ /* 0x000ea20000300600 */
[----:B------:R-:W-:-:S03]  /*649b0*/  LEA.HI.X.SX32 R7, R3, R0, 0x1, P6 ;  /* 0x0000000003077211 */ /* 0x000fc600030f0eff */
[----:B------:R-:W4:Y:S04]  /*649c0*/  LDL.LU.S16 R3, [R1+0x98] ;  /* 0x0000980001037983 */ /* 0x000f280000300600 */
[----:B----4-:R1:W-:Y:S04]  /*649d0*/  STG.E.U16 desc[UR8][R4.64], R3 ;  /* 0x0000000304007986 */ /* 0x0103e8000c101508 */
[----:B------:R4:W-:Y:S01]  /*649e0*/  STG.E.U16 desc[UR8][R6.64], R29 ;  /* 0x0000001d06007986 */ /* 0x0009e2000c101508 */
[----:B-1----:R-:W-:Y:S02]  /*649f0*/  LEA R4, P6, R8, R2, 0x1 ;  /* 0x0000000208047211 */ /* 0x002fe400078c08ff */
[----:B0-----:R-:W-:-:S02]  /*64a00*/  LEA R3, R25, R8, 0x1 ;  /* 0x0000000819037211 */ /* 0x001fc400078e08ff */
[----:B------:R-:W-:Y:S01]  /*64a10*/  LEA.HI.X.SX32 R5, R8, R0, 0x1, P6 ;  /* 0x0000000008057211 */ /* 0x000fe200030f0eff */
[----:B------:R-:W3:Y:S01]  /*64a20*/  LDL.LU.S16 R25, [R1+0x68] ;  /* 0x0000680001197983 */ /* 0x000ee20000300600 */
[----:B----4-:R-:W-:Y:S01]  /*64a30*/  LEA R6, P6, R3, R2, 0x1 ;  /* 0x0000000203067211 */ /* 0x010fe200078c08ff */
[----:B------:R-:W0:Y:S01]  /*64a40*/  LDC R29, c[0x0][0x3e8] ;  /* 0x0000fa00ff1d7b82 */ /* 0x000e220000000800 */
[----:B------:R-:W-:Y:S02]  /*64a50*/  LEA R8, R15, R3, 0x1 ;  /* 0x000000030f087211 */ /* 0x000fe400078e08ff */
[----:B------:R-:W-:Y:S01]  /*64a60*/  LEA.HI.X.SX32 R7, R3, R0, 0x1, P6 ;  /* 0x0000000003077211 */ /* 0x000fe200030f0eff */
[----:B--2---:R1:W-:Y:S04]  /*64a70*/  STG.E.U16 desc[UR8][R4.64], R9 ;  /* 0x0000000904007986 */ /* 0x0043e8000c101508 */
[----:B------:R-:W2:Y:S01]  /*64a80*/  LDC R3, c[0x0][0x3e8] ;  /* 0x0000fa00ff037b82 */ /* 0x000ea20000000800 */
[----:B------:R-:W4:Y:S01]  /*64a90*/  LDL.LU.S16 R15, [R1+0x74] ;  /* 0x00007400010f7983 */ /* 0x000f220000300600 */
[----:B-1----:R-:W-:-:S06]  /*64aa0*/  LEA R4, P6, R8, R2, 0x1 ;  /* 0x0000000208047211 */ /* 0x002fcc00078c08ff */
[----:B------:R-:W1:Y:S01]  /*64ab0*/  LDC R9, c[0x0][0x3e8] ;  /* 0x0000fa00ff097b82 */ /* 0x000e620000000800 */
[----:B------:R-:W-:Y:S01]  /*64ac0*/  LEA.HI.X.SX32 R5, R8, R0, 0x1, P6 ;  /* 0x0000000008057211 */ /* 0x000fe200030f0eff */
[----:B--2---:R-:W-:-:S06]  /*64ad0*/  IMAD R3, R3, 0x2, R8 ;  /* 0x0000000203037824 */ /* 0x004fcc00078e0208 */
[----:B------:R-:W2:Y:S01]  /*64ae0*/  LDC R8, c[0x0][0x3e8] ;  /* 0x0000fa00ff087b82 */ /* 0x000ea20000000800 */
[----:B-----5:R5:W-:Y:S04]  /*64af0*/  STG.E.U16 desc[UR8][R6.64], R20 ;  /* 0x0000001406007986 */ /* 0x020be8000c101508 */
[----:B---3--:R3:W-:Y:S01]  /*64b00*/  STG.E.U16 desc[UR8][R4.64], R27 ;  /* 0x0000001b04007986 */ /* 0x0087e2000c101508 */
[----:B-----5:R-:W-:-:S03]  /*64b10*/  LEA R6, P6, R3, R2, 0x1 ;  /* 0x0000000203067211 */ /* 0x020fc600078c08ff */
[----:B------:R-:W5:Y:S01]  /*64b20*/  LDL.LU.S16 R20, [R1+0x80] ;  /* 0x0000800001147983 */ /* 0x000f620000300600 */
[----:B------:R-:W-:-:S03]  /*64b30*/  LEA.HI.X.SX32 R7, R3, R0, 0x1, P6 ;  /* 0x0000000003077211 */ /* 0x000fc600030f0eff */
[----:B---3--:R-:W3:Y:S01]  /*64b40*/  LDL.LU.S16 R27, [R1+0x58] ;  /* 0x00005800011b7983 */ /* 0x008ee20000300600 */
[----:B--2---:R-:W-:-:S04]  /*64b50*/  LEA R8, R8, R3, 0x1 ;  /* 0x0000000308087211 */ /* 0x004fc800078e08ff */
[C---:B------:R-:W-:Y:S02]  /*64b60*/  LEA R4, P6, R8.reuse, R2, 0x1 ;  /* 0x0000000208047211 */ /* 0x040fe400078c08ff */
[----:B-1----:R-:W-:Y:S02]  /*64b70*/  LEA R3, R9, R8, 0x1 ;  /* 0x0000000809037211 */ /* 0x002fe400078e08ff */
[----:B------:R-:W2:Y:S01]  /*64b80*/  LDL.LU.S16 R9, [R1+0x7c] ;  /* 0x00007c0001097983 */ /* 0x000ea20000300600 */
[----:B------:R-:W-:-:S03]  /*64b90*/  LEA.HI.X.SX32 R5, R8, R0, 0x1, P6 ;  /* 0x0000000008057211 */ /* 0x000fc600030f0eff */
[----:B------:R-:W2:Y:S04]  /*64ba0*/  LDL.LU.S16 R8, [R1+0x90] ;  /* 0x0000900001087983 */ /* 0x000ea80000300600 */
[----:B--2---:R1:W-:Y:S02]  /*64bb0*/  STG.E.U16 desc[UR8][R6.64], R8 ;  /* 0x0000000806007986 */ /* 0x0043e4000c101508 */
[----:B-1----:R-:W-:Y:S01]  /*64bc0*/  LEA R6, P6, R3, R2, 0x1 ;  /* 0x0000000203067211 */ /* 0x002fe200078c08ff */
[----:B0-----:R-:W-:Y:S01]  /*64bd0*/  IMAD R8, R29, 0x2, R3 ;  /* 0x000000021d087824 */ /* 0x001fe200078e0203 */
[----:B------:R0:W-:Y:S02]  /*64be0*/  STG.E.U16 desc[UR8][R4.64], R25 ;  /* 0x0000001904007986 */ /* 0x0001e4000c101508 */
[----:B------:R-:W-:-:S02]  /*64bf0*/  LEA.HI.X.SX32 R7, R3, R0, 0x1, P6 ;  /* 0x0000000003077211 */ /* 0x000fc400030f0eff */
[----:B------:R-:W1:Y:S01]  /*64c00*/  LDC R3, c[0x0][0x3e8] ;  /* 0x0000fa00ff037b82 */ /* 0x000e620000000800 */
[----:B------:R-:W2:Y:S01]  /*64c10*/  LDL.LU.S16 R29, [R1+0x64] ;  /* 0x00006400011d7983 */ /* 0x000ea20000300600 */
[----:B0-----:R-:W-:-:S03]  /*64c20*/  LEA R4, P6, R8, R2, 0x1 ;  /* 0x0000000208047211 */ /* 0x001fc600078c08ff */
[----:B----4-:R0:W-:Y:S01]  /*64c30*/  STG.E.U16 desc[UR8][R6.64], R15 ;  /* 0x0000000f06007986 */ /* 0x0101e2000c101508 */
[----:B------:R-:W-:-:S03]  /*64c40*/  LEA.HI.X.SX32 R5, R8, R0, 0x1, P6 ;  /* 0x0000000008057211 */ /* 0x000fc600030f0eff */
[----:B------:R-:W4:Y:S01]  /*64c50*/  LDL.LU.S16 R25, [R1+0x6c] ;  /* 0x00006c0001197983 */ /* 0x000f220000300600 */
[----:B-1----:R-:W-:-:S03]  /*64c60*/  LEA R3, R3, R8, 0x1 ;  /* 0x0000000803037211 */ /* 0x002fc600078e08ff */
[----:B------:R1:W-:Y:S01]  /*64c70*/  STG.E.U16 desc[UR8][R4.64], R9 ;  /* 0x0000000904007986 */ /* 0x0003e2000c101508 */
[----:B------:R-:W3:Y:S01]  /*64c80*/  LDC R8, c[0x0][0x3e8] ;  /* 0x0000fa00ff087b82 */ /* 0x000ee20000000800 */
[C---:B0-----:R-:W-:Y:S02]  /*64c90*/  LEA R6, P6, R3.reuse, R2, 0x1 ;  /* 0x0000000203067211 */ /* 0x041fe400078c08ff */
[----:B------:R-:W4:Y:S02]  /*64ca0*/  LDL.LU R15, [R1+0xcd0] ;  /* 0x000cd000010f7983 */ /* 0x000f240000300800 */
[----:B------:R-:W-:-:S03]  /*64cb0*/  LEA.HI.X.SX32 R7, R3, R0, 0x1, P6 ;  /* 0x0000000003077211 */ /* 0x000fc600030f0eff */
[----:B-1----:R-:W0:Y:S01]  /*64cc0*/  LDC R9, c[0x0][0x3e8] ;  /* 0x0000fa00ff097b82 */ /* 0x002e220000000800 */
[----:B---3--:R-:W-:-:S07]  /*64cd0*/  LEA R8, R8, R3, 0x1 ;  /* 0x0000000308087211 */ /* 0x008fce00078e08ff */
[----:B------:R-:W1:Y:S01]  /*64ce0*/  LDC R3, c[0x0][0x3e8] ;  /* 0x0000fa00ff037b82 */ /* 0x000e620000000800 */
[C---:B------:R-:W-:Y:S01]  /*64cf0*/  LEA R4, P6, R8.reuse, R2, 0x1 ;  /* 0x0000000208047211 */ /* 0x040fe200078c08ff */
[----:B-----5:R3:W-:Y:S03]  /*64d00*/  STG.E.U16 desc[UR8][R6.64], R20 ;  /* 0x0000001406007986 */ /* 0x0207e6000c101508 */
[----:B------:R-:W-:Y:S01]  /*64d10*/  LEA.HI.X.SX32 R5, R8, R0, 0x1, P6 ;  /* 0x0000000008057211 */ /* 0x000fe200030f0eff */
[----:B---3--:R-:W3:Y:S01]  /*64d20*/  LDL.LU.S16 R20, [R1+0x54] ;  /* 0x0000540001147983 */ /* 0x008ee20000300600 */
[----:B-1----:R-:W-:-:S05]  /*64d30*/  IMAD R3, R3, 0x2, R8 ;  /* 0x0000000203037824 */ /* 0x002fca00078e0208 */
[----:B0-----:R-:W-:Y:S02]  /*64d40*/  LEA R8, R9, R3, 0x1 ;  /* 0x0000000309087211 */ /* 0x001fe400078e08ff */
[----:B------:R-:W5:Y:S01]  /*64d50*/  LDL.LU.S16 R9, [R1+0x70] ;  /* 0x0000700001097983 */ /* 0x000f620000300600 */
[----:B------:R-:W-:-:S04]  /*64d60*/  LEA R6, P6, R3, R2, 0x1 ;  /* 0x0000000203067211 */ /* 0x000fc800078c08ff */
[----:B------:R-:W-:Y:S02]  /*64d70*/  LEA.HI.X.SX32 R7, R3, R0, 0x1, P6 ;  /* 0x0000000003077211 */ /* 0x000fe400030f0eff */
[----:B------:R-:W0:Y:S01]  /*64d80*/  LDC R3, c[0x0][0x3e8] ;  /* 0x0000fa00ff037b82 */ /* 0x000e220000000800 */
[----:B------:R1:W-:Y:S02]  /*64d90*/  STG.E.U16 desc[UR8][R4.64], R27 ;  /* 0x0000001b04007986 */ /* 0x0003e4000c101508 */
[C---:B-1----:R-:W-:Y:S02]  /*64da0*/  LEA R4, P6, R8.reuse, R2, 0x1 ;  /* 0x0000000208047211 */ /* 0x042fe400078c08ff */
[----:B------:R-:W3:Y:S02]  /*64db0*/  LDL.LU.S16 R27, [R1+0x5c] ;  /* 0x00005c00011b7983 */ /* 0x000ee40000300600 */
[----:B------:R-:W-:Y:S02]  /*64dc0*/  LEA.HI.X.SX32 R5, R8, R0, 0x1, P6 ;  /* 0x0000000008057211 */ /* 0x000fe400030f0eff */
[----:B0-----:R-:W-:-:S02]  /*64dd0*/  LEA R3, R3, R8, 0x1 ;  /* 0x0000000803037211 */ /* 0x001fc400078e08ff */
[----:B------:R-:W0:Y:S03]  /*64de0*/  LDC R8, c[0x0][0x3e8] ;  /* 0x0000fa00ff087b82 */ /* 0x000e260000000800 */
[----:B0-----:R-:W-:Y:S01]  /*64df0*/  IMAD R8, R8, 0x2, R3 ;  /* 0x0000000208087824 */ /* 0x001fe200078e0203 */
[----:B--2---:R0:W-:Y:S02]  /*64e00*/  STG.E.U16 desc[UR8][R6.64], R29 ;  /* 0x0000001d06007986 */ /* 0x0041e4000c101508 */
[C---:B0-----:R-:W-:Y:S02]  /*64e10*/  LEA R6, P6, R3.reuse, R2, 0x1 ;  /* 0x0000000203067211 */ /* 0x041fe400078c08ff */
[----:B------:R-:W2:Y:S02]  /*64e20*/  LDL.LU R29, [R1+0xccc] ;  /* 0x000ccc00011d7983 */ /* 0x000ea40000300800 */
[----:B------:R-:W-:-:S02]  /*64e30*/  LEA.HI.X.SX32 R7, R3, R0, 0x1, P6 ;  /* 0x0000000003077211 */ /* 0x000fc400030f0eff */
[----:B------:R-:W0:Y:S01]  /*64e40*/  LDC R3, c[0x0][0x3e8] ;  /* 0x0000fa00ff037b82 */ /* 0x000e220000000800 */
[----:B----4-:R1:W-:Y:S02]  /*64e50*/  STG.E.U16 desc[UR8][R4.64], R25 ;  /* 0x0000001904007986 */ /* 0x0103e4000c101508 */
[C---:B-1----:R-:W-:Y:S02]  /*64e60*/  LEA R4, P6, R8.reuse, R2, 0x1 ;  /* 0x0000000208047211 */ /* 0x042fe400078c08ff */
[----:B------:R-:W4:Y:S02]  /*64e70*/  LDL.LU R25, [R1+0xcc8] ;  /* 0x000cc80001197983 */ /* 0x000f240000300800 */
[----:B------:R-:W-:Y:S02]  /*64e80*/  LEA.HI.X.SX32 R5, R8, R0, 0x1, P6 ;  /* 0x0000000008057211 */ /* 0x000fe400030f0eff */
[----:B0-----:R-:W-:Y:S02]  /*64e90*/  LEA R3, R3, R8, 0x1 ;  /* 0x0000000803037211 */ /* 0x001fe400078e08ff */
[----:B------:R-:W0:Y:S02]  /*64ea0*/  LDC R8, c[0x0][0x3e8] ;  /* 0x0000fa00ff087b82 */ /* 0x000e240000000800 */
[----:B0-----:R-:W-:Y:S01]  /*64eb0*/  LEA R8, R8, R3, 0x1 ;  /* 0x0000000308087211 */ /* 0x001fe200078e08ff */
[----:B-----5:R0:W-:Y:S02]  /*64ec0*/  STG.E.U16 desc[UR8][R6.64], R9 ;  /* 0x0000000906007986 */ /* 0x0201e4000c101508 */
[----:B0-----:R-:W-:-:S03]  /*64ed0*/  LEA R6, P6, R3, R2, 0x1 ;  /* 0x0000000203067211 */ /* 0x001fc600078c08ff */
[----:B------:R-:W0:Y:S01]  /*64ee0*/  LDC R9, c[0x0][0x3e8] ;  /* 0x0000fa00ff097b82 */ /* 0x000e220000000800 */
[----:B------:R-:W-:Y:S02]  /*64ef0*/  LEA.HI.X.SX32 R7, R3, R0, 0x1, P6 ;  /* 0x0000000003077211 */ /* 0x000fe400030f0eff */
[----:B------:R-:W5:Y:S04]  /*64f00*/  LDL.LU.S16 R3, [R1+0x48] ;  /* 0x0000480001037983 */ /* 0x000f680000300600 */
[----:B-----5:R0:W-:Y:S02]  /*64f10*/  STG.E.U16 desc[UR8][R4.64], R3 ;  /* 0x0000000304007986 */ /* 0x0201e4000c101508 */
[----:B0-----:R-:W-:Y:S02]  /*64f20*/  IMAD R3, R9, 0x2, R8 ;  /* 0x0000000209037824 */ /* 0x001fe400078e0208 */
[----:B------:R-:W5:Y:S01]  /*64f30*/  LDL.LU.S16 R9, [R1+0x60] ;  /* 0x0000600001097983 */ /* 0x000f620000300600 */
[----:B------:R-:W-:-:S04]  /*64f40*/  LEA R4, P6, R8, R2, 0x1 ;  /* 0x0000000208047211 */ /* 0x000fc800078c08ff */
[----:B------:R-:W-:Y:S01]  /*64f50*/  LEA.HI.X.SX32 R5, R8, R0, 0x1, P6 ;  /* 0x0000000008057211 */ /* 0x000fe200030f0eff */
[----:B---3--:R0:W-:Y:S01]  /*64f60*/  STG.E.U16 desc[UR8][R6.64], R20 ;  /* 0x0000001406007986 */ /* 0x0081e2000c101508 */
[----:B------:R-:W1:Y:S03]  /*64f70*/  LDC R8, c[0x0][0x3e8] ;  /* 0x0000fa00ff087b82 */ /* 0x000e660000000800 */
[----:B------:R3:W-:Y:S04]  /*64f80*/  STG.E.U16 desc[UR8][R4.64], R27 ;  /* 0x0000001b04007986 */ /* 0x0007e8000c101508 */
[----:B0-----:R-:W2:Y:S04]  /*64f90*/  LDL.LU R20, [R1+0xcc4] ;  /* 0x000cc40001147983 */ /* 0x001ea80000300800 */
[----:B---3--:R-:W3:Y:S01]  /*64fa0*/  LDL.LU R27, [R1+0xcc0] ;  /* 0x000cc000011b7983 */ /* 0x008ee20000300800 */
[----:B------:R-:W-:-:S04]  /*64fb0*/  LEA R6, P6, R3, R2, 0x1 ;  /* 0x0000000203067211 */ /* 0x000fc800078c08ff */
[----:B------:R-:W-:Y:S02]  /*64fc0*/  LEA.HI.X.SX32 R7, R3, R0, 0x1, P6 ;  /* 0x0000000003077211 */ /* 0x000fe400030f0eff */
[----:B-1----:R-:W-:Y:S02]  /*64fd0*/  LEA R8, R8, R3, 0x1 ;  /* 0x0000000308087211 */ /* 0x002fe400078e08ff */
[----:B------:R-:W0:Y:S02]  /*64fe0*/  LDC R3, c[0x0][0x3e8] ;  /* 0x0000fa00ff037b82 */ /* 0x000e240000000800 */
[----:B------:R-:W-:-:S04]  /*64ff0*/  LEA R4, P6, R8, R2, 0x1 ;  /* 0x0000000208047211 */ /* 0x000fc800078c08ff */
[----:B------:R-:W-:Y:S02]  /*65000*/  LEA.HI.X.SX32 R5, R8, R0, 0x1, P6 ;  /* 0x0000000008057211 */ /* 0x000fe400030f0eff */
[----:B0-----:R-:W-:Y:S02]  /*65010*/  LEA R3, R3, R8, 0x1 ;  /* 0x0000000803037211 */ /* 0x001fe400078e08ff */
[----:B------:R-:W0:Y:S03]  /*65020*/  LDC R8, c[0x0][0x3e8] ;  /* 0x0000fa00ff087b82 */ /* 0x000e260000000800 */
[----:B0-----:R-:W-:Y:S01]  /*65030*/  IMAD R8, R8, 0x2, R3 ;  /* 0x0000000208087824 */ /* 0x001fe200078e0203 */
[----:B-----5:R0:W-:Y:S02]  /*65040*/  STG.E.U16 desc[UR8][R6.64], R9 ;  /* 0x0000000906007986 */ /* 0x0201e4000c101508 */
[----:B0-----:R-:W-:-:S02]  /*65050*/  LEA R6, P6, R3, R2, 0x1 ;  /* 0x0000000203067211 */ /* 0x001fc400078c08ff */
[----:B------:R-:W0:Y:S02]  /*65060*/  LDC R9, c[0x0][0x3e8] ;  /* 0x0000fa00ff097b82 */ /* 0x000e240000000800 */
[----:B------:R-:W-:-:S06]  /*65070*/  LEA.HI.X.SX32 R7, R3, R0, 0x1, P6 ;  /* 0x0000000003077211 */ /* 0x000fcc00030f0eff */
[----:B------:R-:W1:Y:S01]  /*65080*/  LDC R3, c[0x0][0x3e8] ;  /* 0x0000fa00ff037b82 */ /* 0x000e620000000800 */
[----:B---3--:R3:W-:Y:S02]  /*65090*/  STG.E.U16 desc[UR8][R4.64], R27 ;  /* 0x0000001b04007986 */ /* 0x0087e4000c101508 */
[C---:B---3--:R-:W-:Y:S02]  /*650a0*/  LEA R4, P6, R8.reuse, R2, 0x1 ;  /* 0x0000000208047211 */ /* 0x048fe400078c08ff */
[----:B------:R-:W3:Y:S02]  /*650b0*/  LDL.LU.S16 R27, [R1+0x50] ;  /* 0x00005000011b7983 */ /* 0x000ee40000300600 */
[----:B------:R-:W-:Y:S02]  /*650c0*/  LEA.HI.X.SX32 R5, R8, R0, 0x1, P6 ;  /* 0x0000000008057211 */ /* 0x000fe400030f0eff */
[----:B-1----:R-:W-:Y:S02]  /*650d0*/  LEA R3, R3, R8, 0x1 ;  /* 0x0000000803037211 */ /* 0x002fe400078e08ff */
[----:B------:R-:W5:Y:S04]  /*650e0*/  LDL.LU.S16 R8, [R1+0x44] ;  /* 0x0000440001087983 */ /* 0x000f680000300600 */
[----:B-----5:R0:W-:Y:S02]  /*650f0*/  STG.E.U16 desc[UR8][R6.64], R8 ;  /* 0x0000000806007986 */ /* 0x0201e4000c101508 */
[----:B0-----:R-:W-:-:S02]  /*65100*/  LEA R8, R9, R3, 0x1 ;  /* 0x0000000309087211 */ /* 0x001fc400078e08ff */
[----:B------:R-:W5:Y:S01]  /*65110*/  LDL.LU.S16 R9, [R1+0x4c] ;  /* 0x00004c0001097983 */ /* 0x000f620000300600 */
[----:B------:R-:W-:-:S04]  /*65120*/  LEA R6, P6, R3, R2, 0x1 ;  /* 0x0000000203067211 */ /* 0x000fc800078c08ff */
[----:B------:R-:W-:Y:S02]  /*65130*/  LEA.HI.X.SX32 R7, R3, R0, 0x1, P6 ;  /* 0x0000000003077211 */ /* 0x000fe400030f0eff */
[----:B------:R-:W0:Y:S02]  /*65140*/  LDC R3, c[0x0][0x3e8] ;  /* 0x0000fa00ff037b82 */ /* 0x000e240000000800 */
[----:B0-----:R-:W-:Y:S01]  /*65150*/  IMAD R3, R3, 0x2, R8 ;  /* 0x0000000203037824 */ /* 0x001fe200078e0208 */
[----:B-----5:R0:W-:Y:S04]  /*65160*/  STG.E.U16 desc[UR8][R4.64], R9 ;  /* 0x0000000904007986 */ /* 0x0201e8000c101508 */
[----:B---3--:R1:W-:Y:S01]  /*65170*/  STG.E.U16 desc[UR8][R6.64], R27 ;  /* 0x0000001b06007986 */ /* 0x0083e2000c101508 */
[C---:B0-----:R-:W-:Y:S01]  /*65180*/  LEA R4, P6, R8.reuse, R2, 0x1 ;  /* 0x0000000208047211 */ /* 0x041fe200078c08ff */
[----:B------:R-:W0:Y:S03]  /*65190*/  LDC R9, c[0x0][0x3e8] ;  /* 0x0000fa00ff097b82 */ /* 0x000e260000000800 */
[----:B------:R-:W-:-:S02]  /*651a0*/  LEA.HI.X.SX32 R5, R8, R0, 0x1, P6 ;  /* 0x0000000008057211 */ /* 0x000fc400030f0eff */
[----:B-1----:R-:W-:-:S03]  /*651b0*/  LEA R6, P6, R3, R2, 0x1 ;  /* 0x0000000203067211 */ /* 0x002fc600078c08ff */
[----:B------:R-:W1:Y:S01]  /*651c0*/  LDC R8, c[0x0][0x3e8] ;  /* 0x0000fa00ff087b82 */ /* 0x000e620000000800 */
[----:B------:R-:W-:Y:S01]  /*651d0*/  LEA.HI.X.SX32 R7, R3, R0, 0x1, P6 ;  /* 0x0000000003077211 */ /* 0x000fe200030f0eff */
[----:B--2---:R2:W-:Y:S04]  /*651e0*/  STG.E.U16 desc[UR8][R4.64], R20 ;  /* 0x0000001404007986 */ /* 0x0045e8000c101508 */
[----:B----4-:R3:W-:Y:S02]  /*651f0*/  STG.E.U16 desc[UR8][R6.64], R25 ;  /* 0x0000001906007986 */ /* 0x0107e4000c101508 */
[----:B------:R-:W4:Y:S08]  /*65200*/  LDC R27, c[0x0][0x3e8] ;  /* 0x0000fa00ff1b7b82 */ /* 0x000f300000000800 */
[----:B--2---:R-:W2:Y:S01]  /*65210*/  LDC R20, c[0x0][0x3e8] ;  /* 0x0000fa00ff147b82 */ /* 0x004ea20000000800 */
[----:B---3--:R-:W3:Y:S01]  /*65220*/  LDL.LU.S16 R25, [R1+0x40] ;  /* 0x0000400001197983 */ /* 0x008ee20000300600 */
[----:B-1----:R-:W-:-:S06]  /*65230*/  LEA R8, R8, R3, 0x1 ;  /* 0x0000000308087211 */ /* 0x002fcc00078e08ff */
[----:B------:R-:W1:Y:S01]  /*65240*/  LDC R3, c[0x0][0x3e8] ;  /* 0x0000fa00ff037b82 */ /* 0x000e620000000800 */
[----:B------:R-:W-:-:S04]  /*65250*/  LEA R4, P6, R8, R2, 0x1 ;  /* 0x0000000208047211 */ /* 0x000fc800078c08ff */
[----:B------:R-:W-:Y:S02]  /*65260*/  LEA.HI.X.SX32 R5, R8, R0, 0x1, P6 ;  /* 0x0000000008057211 */ /* 0x000fe400030f0eff */
[----:B-1----:R-:W-:Y:S02]  /*65270*/  LEA R3, R3, R8, 0x1 ;  /* 0x0000000803037211 */ /* 0x002fe400078e08ff */
[----:B------:R-:W1:Y:S02]  /*65280*/  LDC R8, c[0x0][0x3e8] ;  /* 0x0000fa00ff087b82 */ /* 0x000e640000000800 */
[----:B------:R-:W-:-:S04]  /*65290*/  LEA R6, P6, R3, R2, 0x1 ;  /* 0x0000000203067211 */ /* 0x000fc800078c08ff */
[----:B------:R-:W-:Y:S01]  /*652a0*/  LEA.HI.X.SX32 R7, R3, R0, 0x1, P6 ;  /* 0x0000000003077211 */ /* 0x000fe200030f0eff */
[----:B------:R5:W-:Y:S02]  /*652b0*/  STG.E.U16 desc[UR8][R4.64], R29 ;  /* 0x0000001d04007986 */ /* 0x000be4000c101508 */
[----:B-----5:R-:W5:Y:S01]  /*652c0*/  LDC R29, c[0x0][0x3e8] ;  /* 0x0000fa00ff1d7b82 */ /* 0x020f620000000800 */
[----:B-1----:R-:W-:-:S05]  /*652d0*/  IMAD R8, R8, 0x2, R3 ;  /* 0x0000000208087824 */ /* 0x002fca00078e0203 */
[C---:B------:R-:W-:Y:S02]  /*652e0*/  LEA R4, P6, R8.reuse, R2, 0x1 ;  /* 0x0000000208047211 */ /* 0x040fe400078c08ff */
[----:B0-----:R-:W-:Y:S02]  /*652f0*/  LEA R3, R9, R8, 0x1 ;  /* 0x0000000809037211 */ /* 0x001fe400078e08ff */
[----:B------:R-:W-:Y:S01]  /*65300*/  LEA.HI.X.SX32 R5, R8, R0, 0x1, P6 ;  /* 0x0000000008057211 */ /* 0x000fe200030f0eff */
[----:B------:R-:W0:Y:S01]  /*65310*/  LDC R9, c[0x0][0x3e8] ;  /* 0x0000fa00ff097b82 */ /* 0x000e220000000800 */
[----:B----4-:R-:W-:-:S07]  /*65320*/  LEA R8, R27, R3, 0x1 ;  /* 0x000000031b087211 */ /* 0x010fce00078e08ff */
[----:B------:R-:W1:Y:S01]  /*65330*/  LDC R27, c[0x0][0x3e8] ;  /* 0x0000fa00ff1b7b82 */ /* 0x000e620000000800 */
[----:B---3--:R3:W-:Y:S07]  /*65340*/  STG.E.U16 desc[UR8][R6.64], R25 ;  /* 0x0000001906007986 */ /* 0x0087ee000c101508 */
[----:B---3--:R-:W3:Y:S01]  /*65350*/  LDC R25, c[0x0][0x3e8] ;  /* 0x0000fa00ff197b82 */ /* 0x008ee20000000800 */
[C---:B------:R-:W-:Y:S01]  /*65360*/  LEA R6, P6, R3.reuse, R2, 0x1 ;  /* 0x0000000203067211 */ /* 0x040fe200078c08ff */
[----:B------:R4:W-:Y:S03]  /*65370*/  STG.E.U16 desc[UR8][R4.64], R15 ;  /* 0x0000000f04007986 */ /* 0x0009e6000c101508 */
[----:B------:R-:W-:-:S02]  /*65380*/  LEA.HI.X.SX32 R7, R3, R0, 0x1, P6 ;  /* 0x0000000003077211 */ /* 0x000fc400030f0eff */
[C---:B----4-:R-:W-:Y:S01]  /*65390*/  LEA R4, P6, R8.reuse, R2, 0x1 ;  /* 0x0000000208047211 */ /* 0x050fe200078c08ff */
[----:B------:R-:W4:Y:S03]  /*653a0*/  LDC R15, c[0x0][0x3e8] ;  /* 0x0000fa00ff0f7b82 */ /* 0x000f260000000800 */
[----:B------:R-:W-:Y:S01]  /*653b0*/  LEA.HI.X.SX32 R5, R8, R0, 0x1, P6 ;  /* 0x0000000008057211 */ /* 0x000fe200030f0eff */
[----:B------:R0:W-:Y:S01]  /*653c0*/  STG.E.U16 desc[UR8][R6.64], R18 ;  /* 0x0000001206007986 */ /* 0x0001e2000c101508 */
[----:B---3--:R-:W-:-:S03]  /*653d0*/  IMAD R3, R25, 0x2, R8 ;  /* 0x0000000219037824 */ /* 0x008fc600078e0208 */
[----:B------:R-:W3:Y:S01]  /*653e0*/  LDC R25, c[0x0][0x3e8] ;  /* 0x0000fa00ff197b82 */ /* 0x000ee20000000800 */
[----:B------:R1:W-:Y:S01]  /*653f0*/  STG.E.U16 desc[UR8][R4.64], R22 ;  /* 0x0000001604007986 */ /* 0x0003e2000c101508 */
[----:B--2---:R-:W-:Y:S02]  /*65400*/  LEA R8, R20, R3, 0x1 ;  /* 0x0000000314087211 */ /* 0x004fe400078e08ff */
[----:B0-----:R-:W-:-:S04]  /*65410*/  LEA R6, P6, R3, R2, 0x1 ;  /* 0x0000000203067211 */ /* 0x001fc800078c08ff */
[----:B------:R-:W0:Y:S01]  /*65420*/  LDC R20, c[0x0][0x3e8] ;  /* 0x0000fa00ff147b82 */ /* 0x000e220000000800 */
[----:B------:R-:W-:Y:S01]  /*65430*/  LEA.HI.X.SX32 R7, R3, R0, 0x1, P6 ;  /* 0x0000000003077211 */ /* 0x000fe200030f0eff */
[----:B-1----:R-:W1:Y:S01]  /*65440*/  S2R R22, SR_TID.X ;  /* 0x0000000000167919 */ /* 0x002e620000002100 */
[----:B------:R-:W-:Y:S02]  /*65450*/  LEA R4, P6, R8, R2, 0x1 ;  /* 0x0000000208047211 */ /* 0x000fe400078c08ff */
[----:B-----5:R-:W-:-:S03]  /*65460*/  LEA R3, R29, R8, 0x1 ;  /* 0x000000081d037211 */ /* 0x020fc600078e08ff */
[----:B------:R-:W2:Y:S01]  /*65470*/  LDC R18, c[0x0][0x3e8] ;  /* 0x0000fa00ff127b82 */ /* 0x000ea20000000800 */
[----:B------:R-:W-:Y:S01]  /*65480*/  LEA.HI.X.SX32 R5, R8, R0, 0x1, P6 ;  /* 0x0000000008057211 */ /* 0x000fe200030f0eff */
[----:B------:R5:W-:Y:S01]  /*65490*/  STG.E.U16 desc[UR8][R6.64], R24 ;  /* 0x0000001806007986 */ /* 0x000be2000c101508 */
[----:B------:R-:W-:-:S03]  /*654a0*/  IMAD R9, R9, 0x2, R3 ;  /* 0x0000000209097824 */ /* 0x000fc600078e0203 */
[----:B------:R4:W-:Y:S01]  /*654b0*/  STG.E.U16 desc[UR8][R4.64], R13 ;  /* 0x0000000d04007986 */ /* 0x0009e2000c101508 */
[C---:B-----5:R-:W-:Y:S01]  /*654c0*/  LEA R6, P6, R3.reuse, R2, 0x1 ;  /* 0x0000000203067211 */ /* 0x060fe200078c08ff */
[----:B------:R-:W5:Y:S03]  /*654d0*/  LDC R24, c[0x0][0x3e8] ;  /* 0x0000fa00ff187b82 */ /* 0x000f660000000800 */
[----:B------:R-:W-:Y:S02]  /*654e0*/  LEA.HI.X.SX32 R7, R3, R0, 0x1, P6 ;  /* 0x0000000003077211 */ /* 0x000fe400030f0eff */
[----:B------:R-:W-:Y:S02]  /*654f0*/  LEA R8, P6, R9, R2, 0x1 ;  /* 0x0000000209087211 */ /* 0x000fe400078c08ff */
[----:B------:R-:W-:Y:S01]  /*65500*/  LEA R3, R27, R9, 0x1 ;  /* 0x000000091b037211 */ /* 0x000fe200078e08ff */
[----:B----4-:R-:W4:Y:S01]  /*65510*/  LDC R13, c[0x0][0x3e8] ;  /* 0x0000fa00ff0d7b82 */ /* 0x010f220000000800 */
[----:B------:R-:W-:Y:S01]  /*65520*/  LEA.HI.X.SX32 R9, R9, R0, 0x1, P6 ;  /* 0x0000000009097211 */ /* 0x000fe200030f0eff */
[----:B------:R3:W-:Y:S01]  /*65530*/  STG.E.U16 desc[UR8][R6.64], R14 ;  /* 0x0000000e06007986 */ /* 0x0007e2000c101508 */
[----:B------:R-:W-:-:S03]  /*65540*/  LEA R4, P6, R3, R2, 0x1 ;  /* 0x0000000203047211 */ /* 0x000fc600078c08ff */
[----:B------:R0:W-:Y:S01]  /*65550*/  STG.E.U16 desc[UR8][R8.64], R17 ;  /* 0x0000001108007986 */ /* 0x0001e2000c101508 */
[----:B------:R-:W-:Y:S02]  /*65560*/  LEA.HI.X.SX32 R5, R3, R0, 0x1, P6 ;  /* 0x0000000003057211 */ /* 0x000fe400030f0eff */
[----:B---3--:R-:W-:-:S03]  /*65570*/  LEA R6, R25, R3, 0x1 ;  /* 0x0000000319067211 */ /* 0x008fc600078e08ff */
[----:B------:R2:W-:Y:S01]  /*65580*/  STG.E.U16 desc[UR8][R4.64], R19 ;  /* 0x0000001304007986 */ /* 0x0005e2000c101508 */
[----:B0-----:R-:W-:Y:S01]  /*65590*/  LEA R8, P6, R6, R2, 0x1 ;  /* 0x0000000206087211 */ /* 0x001fe200078c08ff */
[----:B------:R-:W-:Y:S01]  /*655a0*/  IMAD R3, R20, 0x2, R6 ;  /* 0x0000000214037824 */ /* 0x000fe200078e0206 */
[----:B-1----:R-:W-:Y:S01]  /*655b0*/  LOP3.LUT R27, R22, 0x1ff, RZ, 0xc0, !PT ;  /* 0x000001ff161b7812 */ /* 0x002fe200078ec0ff */
[----:B------:R-:W0:Y:S01]  /*655c0*/  LDC R20, c[0x0][0x3e8] ;  /* 0x0000fa00ff147b82 */ /* 0x000e220000000800 */
[----:B------:R-:W-:Y:S02]  /*655d0*/  LEA.HI.X.SX32 R9, R6, R0, 0x1, P6 ;  /* 0x0000000006097211 */ /* 0x000fe400030f0eff */
[----:B------:R-:W-:Y:S02]  /*655e0*/  LEA R6, P6, R3, R2, 0x1 ;  /* 0x0000000203067211 */ /* 0x000fe400078c08ff */
[----:B--2---:R-:W-:-:S03]  /*655f0*/  LEA R5, R18, R3, 0x1 ;  /* 0x0000000312057211 */ /* 0x004fc600078e08ff */
[----:B------:R-:W1:Y:S01]  /*65600*/  LDC R19, c[0x0][0x3e8] ;  /* 0x0000fa00ff137b82 */ /* 0x000e620000000800 */
[----:B------:R-:W-:Y:S02]  /*65610*/  LEA.HI.X.SX32 R7, R3, R0, 0x1, P6 ;  /* 0x0000000003077211 */ /* 0x000fe400030f0eff */
[----:B------:R-:W-:Y:S02]  /*65620*/  LEA R3, R15, R5, 0x1 ;  /* 0x000000050f037211 */ /* 0x000fe400078e08ff */
[----:B------:R-:W-:-:S03]  /*65630*/  LEA R27, R27, UR7, 0x4 ;  /* 0x000000071b1b7c11 */ /* 0x000fc6000f8e20ff */
[----:B------:R-:W2:Y:S01]  /*65640*/  LDC R17, c[0x0][0x3e8] ;  /* 0x0000fa00ff117b82 */ /* 0x000ea20000000800 */
[C---:B------:R-:W-:Y:S01]  /*65650*/  LEA R4, P6, R5.reuse, R2, 0x1 ;  /* 0x0000000205047211 */ /* 0x040fe200078c08ff */
[----:B------:R4:W-:Y:S04]  /*65660*/  STG.E.U16 desc[UR8][R8.64], R11 ;  /* 0x0000000b08007986 */ /* 0x0009e8000c101508 */
[----:B------:R3:W-:Y:S01]  /*65670*/  STG.E.U16 desc[UR8][R6.64], R12 ;  /* 0x0000000c06007986 */ /* 0x0007e2000c101508 */
[----:B------:R-:W-:Y:S01]  /*65680*/  LEA.HI.X.SX32 R5, R5, R0, 0x1, P6 ;  /* 0x0000000005057211 */ /* 0x000fe200030f0eff */
[----:B------:R-:W5:Y:S01]  /*65690*/  LDC R22, c[0x0][0x3e8] ;  /* 0x0000fa00ff167b82 */ /* 0x000f620000000800 */
[----:B----4-:R-:W-:-:S07]  /*656a0*/  IMAD R9, R13, 0x2, R3 ;  /* 0x000000020d097824 */ /* 0x010fce00078e0203 */
[----:B------:R-:W4:Y:S01]  /*656b0*/  LDC R11, c[0x0][0x3e8] ;  /* 0x0000fa00ff0b7b82 */ /* 0x000f220000000800 */
[----:B------:R-:W4:Y:S01]  /*656c0*/  LDS.128 R12, [R27] ;  /* 0x000000001b0c7984 */ /* 0x000f220000000c00 */
[----:B---3--:R-:W-:-:S04]  /*656d0*/  LEA R6, P6, R3, R2, 0x1 ;  /* 0x0000000203067211 */ /* 0x008fc800078c08ff */
[----:B------:R-:W-:Y:S02]  /*656e0*/  LEA.HI.X.SX32 R7, R3, R0, 0x1, P6 ;  /* 0x0000000003077211 */ /* 0x000fe400030f0eff */
[C---:B------:R-:W-:Y:S02]  /*656f0*/  LEA R8, P6, R9.reuse, R2, 0x1 ;  /* 0x0000000209087211 */ /* 0x040fe400078c08ff */
[----:B0-----:R-:W-:Y:S01]  /*65700*/  LEA R3, R20, R9, 0x1 ;  /* 0x0000000914037211 */ /* 0x001fe200078e08ff */
[----:B------:R0:W-:Y:S01]  /*65710*/  STG.E.U16 desc[UR8][R4.64], R21 ;  /* 0x0000001504007986 */ /* 0x0001e2000c101508 */
[----:B------:R-:W-:Y:S01]  /*65720*/  LEA.HI.X.SX32 R9, R9, R0, 0x1, P6 ;  /* 0x0000000009097211 */ /* 0x000fe200030f0eff */
[----:B------:R-:W3:Y:S02]  /*65730*/  LDC R20, c[0x0][0x3e8] ;  /* 0x0000fa00ff147b82 */ /* 0x000ee40000000800 */
[----:B------:R1:W-:Y:S01]  /*65740*/  STG.E.U16 desc[UR8][R6.64], R23 ;  /* 0x0000001706007986 */ /* 0x0003e2000c101508 */
[----:B0-----:R-:W-:-:S05]  /*65750*/  LEA R4, P6, R3, R2, 0x1 ;  /* 0x0000000203047211 */ /* 0x001fca00078c08ff */
[----:B------:R-:W0:Y:S01]  /*65760*/  LDC R21, c[0x0][0x3e8] ;  /* 0x0000fa00ff157b82 */ /* 0x000e220000000800 */
[----:B-1----:R-:W-:Y:S02]  /*65770*/  LEA R6, R19, R3, 0x1 ;  /* 0x0000000313067211 */ /* 0x002fe400078e08ff */
[----:B------:R-:W-:Y:S02]  /*65780*/  LEA.HI.X.SX32 R5, R3, R0, 0x1, P6 ;  /* 0x0000000003057211 */ /* 0x000fe400030f0eff */
[C---:B------:R-:W-:Y:S01]  /*65790*/  LEA R18, P6, R6.reuse, R2, 0x1 ;  /* 0x0000000206127211 */ /* 0x040fe200078c08ff */
[----:B--2---:R-:W-:Y:S01]  /*657a0*/  IMAD R7, R17, 0x2, R6 ;  /* 0x0000000211077824 */ /* 0x004fe200078e0206 */
[----:B------:R-:W-:Y:S01]  /*657b0*/  STG.E.U16 desc[UR8][R8.64], R10 ;  /* 0x0000000a08007986 */ /* 0x000fe2000c101508 */
[----:B------:R-:W1:Y:S01]  /*657c0*/  LDC R23, c[0x0][0x3e8] ;  /* 0x0000fa00ff177b82 */ /* 0x000e620000000800 */
[----:B------:R-:W-:Y:S02]  /*657d0*/  LEA.HI.X.SX32 R19, R6, R0, 0x1, P6 ;  /* 0x0000000006137211 */ /* 0x000fe400030f0eff */
[----:B------:R2:W-:Y:S01]  /*657e0*/  STG.E.U16 desc[UR8][R4.64], R16 ;  /* 0x0000001004007986 */ /* 0x0005e2000c101508 */
[----:B----4-:R-:W-:-:S02]  /*657f0*/  LEA R3, R11, R7, 0x1 ;  /* 0x000000070b037211 */ /* 0x010fc400078e08ff */
[C---:B--2---:R-:W-:Y:S02]  /*65800*/  LEA R16, P6, R7.reuse, R2, 0x1 ;  /* 0x0000000207107211 */ /* 0x044fe400078c08ff */
[----:B-----5:R-:W-:Y:S02]  /*65810*/  LEA R9, R22, R3, 0x1 ;  /* 0x0000000316097211 */ /* 0x020fe400078e08ff */
[----:B------:R-:W-:Y:S01]  /*65820*/  LEA.HI.X.SX32 R17, R7, R0, 0x1, P6 ;  /* 0x0000000007117211 */ /* 0x000fe200030f0eff */
[----:B------:R-:W2:Y:S01]  /*65830*/  LDC R22, c[0x0][0x3e8] ;  /* 0x0000fa00ff167b82 */ /* 0x000ea20000000800 */
[C---:B------:R-:W-:Y:S01]  /*65840*/  LEA R10, P6, R3.reuse, R2, 0x1 ;  /* 0x00000002030a7211 */ /* 0x040fe200078c08ff */
[----:B------:R-:W4:Y:S03]  /*65850*/  LDS.128 R4, [R27+0x2000] ;  /* 0x002000001b047984 */ /* 0x000f260000000c00 */
[----:B------:R-:W-:Y:S01]  /*65860*/  LEA.HI.X.SX32 R11, R3, R0, 0x1, P6 ;  /* 0x00000000030b7211 */ /* 0x000fe200030f0eff */
[----:B------:R-:W-:Y:S01]  /*65870*/  IMAD R3, R24, 0x2, R9 ;  /* 0x0000000218037824 */ /* 0x000fe200078e0209 */
[C---:B------:R-:W-:Y:S01]  /*65880*/  LEA R8, P6, R9.reuse, R2, 0x1 ;  /* 0x0000000209087211 */ /* 0x040fe200078c08ff */
[----:B------:R5:W-:Y:S03]  /*65890*/  STG.E.U16 desc[UR8][R18.64], R26 ;  /* 0x0000001a12007986 */ /* 0x000be6000c101508 */
[----:B------:R-:W-:Y:S01]  /*658a0*/  LEA.HI.X.SX32 R9, R9, R0, 0x1, P6 ;  /* 0x0000000009097211 */ /* 0x000fe200030f0eff */
[----:B------:R-:W-:Y:S04]  /*658b0*/  STG.E.U16 desc[UR8][R16.64], R28 ;  /* 0x0000001c10007986 */ /* 0x000fe8000c101508 */
[----:B------:R0:W-:Y:S01]  /*658c0*/  STG.E.U16 desc[UR8][R10.64], R12 ;  /* 0x0000000c0a007986 */ /* 0x0001e2000c101508 */
[----:B-----5:R-:W-:-:S03]  /*658d0*/  LEA R18, P6, R3, R2, 0x1 ;  /* 0x0000000203127211 */ /* 0x020fc600078c08ff */
[----:B------:R3:W-:Y:S01]  /*658e0*/  STG.E.U16 desc[UR8][R8.64], R13 ;  /* 0x0000000d08007986 */ /* 0x0007e2000c101508 */
[----:B------:R-:W-:Y:S02]  /*658f0*/  LEA.HI.X.SX32 R19, R3, R0, 0x1, P6 ;  /* 0x0000000003137211 */ /* 0x000fe400030f0eff */
[----:B0-----:R-:W-:Y:S02]  /*65900*/  PRMT R10, R12, 0x7632, R10 ;  /* 0x000076320c0a7816 */ /* 0x001fe4000000000a */
[----:B---3--:R-:W-:Y:S02]  /*65910*/  LEA R8, R20, R3, 0x1 ;  /* 0x0000000314087211 */ /* 0x008fe400078e08ff */
[----:B------:R-:W-:Y:S01]  /*65920*/  PRMT R3, R13, 0x7632, R3 ;  /* 0x000076320d037816 */ /* 0x000fe20000000003 */
[----:B------:R-:W0:Y:S01]  /*65930*/  LDC R20, c[0x0][0x3e8] ;  /* 0x0000fa00ff147b82 */ /* 0x000e220000000800 */
[----:B------:R-:W-:Y:S01]  /*65940*/  STL.S16 [R1+0xa8], R10 ;  /* 0x0000a80a01007387 */ /* 0x000fe20000100600 */
[----:B------:R-:W-:-:S03]  /*65950*/  LEA R12, P6, R8, R2, 0x1 ;  /* 0x00000002080c7211 */ /* 0x000fc600078c08ff */
[----:B------:R3:W-:Y:S01]  /*65960*/  STL.S16 [R1+0xb4], R3 ;  /* 0x0000b40301007387 */ /* 0x0007e20000100600 */
[----:B------:R-:W-:Y:S02]  /*65970*/  PRMT R9, R14, 0x7632, R9 ;  /* 0x000076320e097816 */ /* 0x000fe40000000009 */
[----:B------:R-:W-:Y:S01]  /*65980*/  LEA.HI.X.SX32 R13, R8, R0, 0x1, P6 ;  /* 0x00000000080d7211 */ /* 0x000fe200030f0eff */
[----:B------:R2:W-:Y:S01]  /*65990*/  STG.E.U16 desc[UR8][R18.64], R14 ;  /* 0x0000000e12007986 */ /* 0x0005e2000c101508 */
[----:B---3--:R-:W-:Y:S02]  /*659a0*/  LEA R3, R21, R8, 0x1 ;  /* 0x0000000815037211 */ /* 0x008fe400078e08ff */
[----:B------:R-:W3:Y:S02]  /*659b0*/  LDC R21, c[0x0][0x3e8] ;  /* 0x0000fa00ff157b82 */ /* 0x000ee40000000800 */
[----:B------:R-:W-:Y:S01]  /*659c0*/  LEA R16, P6, R3, R2, 0x1 ;  /* 0x0000000203107211 */ /* 0x000fe200078c08ff */
[----:B--2---:R-:W-:Y:S01]  /*659d0*/  IMAD R14, R22, 0x2, R3 ;  /* 0x00000002160e7824 */ /* 0x004fe200078e0203 */
[----:B------:R-:W-:-:S02]  /*659e0*/  PRMT R19, R15, 0x7632, R19 ;  /* 0x000076320f137816 */ /* 0x000fc40000000013 */
[----:B------:R-:W-:Y:S01]  /*659f0*/  LEA.HI.X.SX32 R17, R3, R0, 0x1, P6 ;  /* 0x0000000003117211 */ /* 0x000fe200030f0eff */
[----:B------:R-:W-:Y:S01]  /*65a00*/  STL.S16 [R1+0xb8], R9 ;  /* 0x0000b80901007387 */ /* 0x000fe20000100600 */
[C---:B------:R-:W-:Y:S01]  /*65a10*/  LEA R18, P6, R14.reuse, R2, 0x1 ;  /* 0x000000020e127211 */ /* 0x040fe200078c08ff */
[----:B------:R-:W2:Y:S01]  /*65a20*/  LDC R22, c[0x0][0x3e8] ;  /* 0x0000fa00ff167b82 */ /* 0x000ea20000000800 */
[----:B-1----:R-:W-:Y:S01]  /*65a30*/  LEA R3, R23, R14, 0x1 ;  /* 0x0000000e17037211 */ /* 0x002fe200078e08ff */
[----:B------:R-:W1:Y:S04]  /*65a40*/  LDS.128 R8, [R27+0x4000] ;  /* 0x004000001b087984 */ /* 0x000e680000000c00 */
[----:B------:R5:W-:Y:S02]  /*65a50*/  STL.S16 [R1+0xbc], R19 ;  /* 0x0000bc1301007387 */ /* 0x000be40000100600 */
[----:B------:R-:W1:Y:S02]  /*65a60*/  LDC R23, c[0x0][0x3e8] ;  /* 0x0000fa00ff177b82 */ /* 0x000e640000000800 */
[----:B------:R0:W-:Y:S01]  /*65a70*/  STG.E.U16 desc[UR8][R12.64], R15 ;  /* 0x0000000f0c007986 */ /* 0x0001e2000c101508 */
[----:B-----5:R-:W-:-:S02]  /*65a80*/  LEA.HI.X.SX32 R19, R14, R0, 0x1, P6 ;  /* 0x000000000e137211 */ /* 0x020fc400030f0eff */
[C---:B------:R-:W-:Y:S01]  /*65a90*/  LEA R14, P6, R3.reuse, R2, 0x1 ;  /* 0x00000002030e7211 */ /* 0x040fe200078c08ff */
[----:B----4-:R4:W-:Y:S03]  /*65aa0*/  STG.E.U16 desc[UR8][R16.64], R4 ;  /* 0x0000000410007986 */ /* 0x0109e6000c101508 */
[----:B0-----:R-:W-:Y:S01]  /*65ab0*/  LEA.HI.X.SX32 R15, R3, R0, 0x1, P6 ;  /* 0x00000000030f7211 */ /* 0x001fe200030f0eff */
[----:B------:R-:W-:Y:S01]  /*65ac0*/  STG.E.U16 desc[UR8][R18.64], R5 ;  /* 0x0000000512007986 */ /* 0x000fe2000c101508 */
[----:B------:R-:W-:Y:S02]  /*65ad0*/  LEA R12, R20, R3, 0x1 ;  /* 0x00000003140c7211 */ /* 0x000fe400078e08ff */
[----:B------:R-:W-:Y:S01]  /*65ae0*/  PRMT R3, R4, 0x7632, R3 ;  /* 0x0000763204037816 */ /* 0x000fe20000000003 */
[----:B------:R0:W-:Y:S01]  /*65af0*/  STG.E.U16 desc[UR8][R14.64], R6 ;  /* 0x000000060e007986 */ /* 0x0001e2000c101508 */
[----:B------:R-:W-:-:S02]  /*65b00*/  PRMT R13, R5, 0x7632, R13 ;  /* 0x00007632050d7816 */ /* 0x000fc4000000000d */
[----:B------:R-:W-:Y:S01]  /*65b10*/  PRMT R20, R7, 0x7632, R20 ;  /* 0x0000763207147816 */ /* 0x000fe20000000014 */
[----:B------:R3:W-:Y:S01]  /*65b20*/  STL.S16 [R1+0x98], R3 ;  /* 0x0000980301007387 */ /* 0x0007e20000100600 */
[----:B----4-:R-:W-:-:S03]  /*65b30*/  LEA R4, P6, R12, R2, 0x1 ;  /* 0x000000020c047211 */ /* 0x010fc600078c08ff */
[----:B------:R-:W-:Y:S01]  /*65b40*/  STL.S16 [R1+0xa4], R13 ;  /* 0x0000a40d01007387 */ /* 0x000fe20000100600 */
[----:B0-----:R-:W-:Y:S01]  /*65b50*/  PRMT R6, R6, 0x7632, R6 ;  /* 0x0000763206067816 */ /* 0x001fe20000000006 */
[----:B---3--:R-:W-:Y:S01]  /*65b60*/  IMAD R3, R21, 0x2, R12 ;  /* 0x0000000215037824 */ /* 0x008fe200078e020c */
[----:B------:R-:W-:Y:S01]  /*65b70*/  LEA.HI.X.SX32 R5, R12, R0, 0x1, P6 ;  /* 0x000000000c057211 */ /* 0x000fe200030f0eff */
[----:B------:R-:W0:Y:S02]  /*65b80*/  LDC R21, c[0x0][0x3e8] ;  /* 0x0000fa00ff157b82 */ /* 0x000e240000000800 */
[----:B------:R-:W-:Y:S04]  /*65b90*/  STL.S16 [R1+0xb0], R6 ;  /* 0x0000b00601007387 */ /* 0x000fe80000100600 */
[----:B------:R3:W-:Y:S01]  /*65ba0*/  STL.S16 [R1+0xac], R20 ;  /* 0x0000ac1401007387 */ /* 0x0007e20000100600 */
[----:B------:R-:W-:-:S03]  /*65bb0*/  LEA R16, P6, R3, R2, 0x1 ;  /* 0x0000000203107211 */ /* 0x000fc600078c08ff */
[----:B------:R-:W4:Y:S01]  /*65bc0*/  LDS.128 R12, [R27+0x6000] ;  /* 0x006000001b0c7984 */ /* 0x000f220000000c00 */
[----:B---3--:R-:W3:Y:S01]  /*65bd0*/  LDC R20, c[0x0][0x3e8] ;  /* 0x0000fa00ff147b82 */ /* 0x008ee20000000800 */
[----:B--2---:R-:W-:Y:S02]  /*65be0*/  LEA R6, R22, R3, 0x1 ;  /* 0x0000000316067211 */ /* 0x004fe400078e08ff */
[----:B------:R-:W-:Y:S02]  /*65bf0*/  LEA.HI.X.SX32 R17, R3, R0, 0x1, P6 ;  /* 0x0000000003117211 */ /* 0x000fe400030f0eff */
[C---:B------:R-:W-:Y:S02]  /*65c00*/  LEA R18, P6, R6.reuse, R2, 0x1 ;  /* 0x0000000206127211 */ /* 0x040fe400078c08ff */
[----:B-1----:R-:W-:Y:S01]  /*65c10*/  LEA R3, R23, R6, 0x1 ;  /* 0x0000000617037211 */ /* 0x002fe200078e08ff */
[----:B------:R-:W1:Y:S01]  /*65c20*/  LDC R22, c[0x0][0x3e8] ;  /* 0x0000fa00ff167b82 */ /* 0x000e620000000800 */
[----:B------:R-:W-:-:S02]  /*65c30*/  LEA.HI.X.SX32 R19, R6, R0, 0x1, P6 ;  /* 0x0000000006137211 */ /* 0x000fc400030f0eff */
[C---:B------:R-:W-:Y:S01]  /*65c40*/  LEA R6, P6, R3.reuse, R2, 0x1 ;  /* 0x0000000203067211 */ /* 0x040fe200078c08ff */
[----:B------:R2:W-:Y:S04]  /*65c50*/  STG.E.U16 desc[UR8][R4.64], R7 ;  /* 0x0000000704007986 */ /* 0x0005e8000c101508 */
[----:B------:R-:W5:Y:S01]  /*65c60*/  LDC R23, c[0x0][0x3e8] ;  /* 0x0000fa00ff177b82 */ /* 0x000f620000000800 */
[----:B------:R-:W-:Y:S01]  /*65c70*/  STG.E.U16 desc[UR8][R16.64], R8 ;  /* 0x0000000810007986 */ /* 0x000fe2000c101508 */
[----:B--2---:R-:W-:-:S03]  /*65c80*/  LEA.HI.X.SX32 R7, R3, R0, 0x1, P6 ;  /* 0x0000000003077211 */ /* 0x004fc600030f0eff */
[----:B------:R-:W-:Y:S01]  /*65c90*/  STG.E.U16 desc[UR8][R18.64], R9 ;  /* 0x0000000912007986 */ /* 0x000fe2000c101508 */
[--C-:B---3--:R-:W-:Y:S01]  /*65ca0*/  IMAD R4, R20, 0x2, R3.reuse ;  /* 0x0000000214047824 */ /* 0x108fe200078e0203 */
[----:B------:R-:W-:Y:S01]  /*65cb0*/  PRMT R3, R9, 0x7632, R3 ;  /* 0x0000763209037816 */ /* 0x000fe20000000003 */
[----:B------:R-:W2:Y:S01]  /*65cc0*/  LDC R20, c[0x0][0x3e8] ;  /* 0x0000fa00ff147b82 */ /* 0x000ea20000000800 */
[----:B------:R3:W-:Y:S01]  /*65cd0*/  STG.E.U16 desc[UR8][R6.64], R10 ;  /* 0x0000000a06007986 */ /* 0x0007e2000c101508 */
[----:B------:R-:W-:Y:S02]  /*65ce0*/  PRMT R5, R10, 0x7632, R5 ;  /* 0x000076320a057816 */ /* 0x000fe40000000005 */
[----:B---3--:R-:W-:Y:S02]  /*65cf0*/  PRMT R6, R8, 0x7632, R6 ;  /* 0x0000763208067816 */ /* 0x008fe40000000006 */
[----:B------:R-:W-:-:S03]  /*65d00*/  LEA R8, P6, R4, R2, 0x1 ;  /* 0x0000000204087211 */ /* 0x000fc600078c08ff */
[----:B------:R-:W-:Y:S04]  /*65d10*/  STL.S16 [R1+0x88], R6 ;  /* 0x0000880601007387 */ /* 0x000fe80000100600 */
[----:B------:R0:W-:Y:S01]  /*65d20*/  STL.S16 [R1+0x94], R3 ;  /* 0x0000940301007387 */ /* 0x0001e20000100600 */
[----:B------:R-:W-:Y:S02]  /*65d30*/  LEA.HI.X.SX32 R9, R4, R0, 0x1, P6 ;  /* 0x0000000004097211 */ /* 0x000fe400030f0eff */
[----:B------:R-:W-:Y:S02]  /*65d40*/  PRMT R19, R11, 0x7632, R19 ;  /* 0x000076320b137816 */ /* 0x000fe40000000013 */
[----:B0-----:R-:W-:Y:S01]  /*65d50*/  LEA R3, R21, R4, 0x1 ;  /* 0x0000000415037211 */ /* 0x001fe200078e08ff */
[----:B------:R-:W-:Y:S01]  /*65d60*/  STL.S16 [R1+0x9c], R5 ;  /* 0x00009c0501007387 */ /* 0x000fe20000100600 */
[----:B------:R-:W0:Y:S02]  /*65d70*/  LDC R21, c[0x0][0x3e8] ;  /* 0x0000fa00ff157b82 */ /* 0x000e240000000800 */
[----:B------:R-:W-:Y:S01]  /*65d80*/  LEA R16, P6, R3, R2, 0x1 ;  /* 0x0000000203107211 */ /* 0x000fe200078c08ff */
[----:B------:R-:W3:Y:S01]  /*65d90*/  LDS.128 R4, [R27+0x8000] ;  /* 0x008000001b047984 */ /* 0x000ee20000000c00 */
[----:B-1----:R-:W-:-:S02]  /*65da0*/  LEA R10, R22, R3, 0x1 ;  /* 0x00000003160a7211 */ /* 0x002fc400078e08ff */
[----:B------:R-:W-:Y:S02]  /*65db0*/  LEA.HI.X.SX32 R17, R3, R0, 0x1, P6 ;  /* 0x0000000003117211 */ /* 0x000fe400030f0eff */
[C---:B------:R-:W-:Y:S01]  /*65dc0*/  LEA R18, P6, R10.reuse, R2, 0x1 ;  /* 0x000000020a127211 */ /* 0x040fe200078c08ff */
[----:B-----5:R-:W-:Y:S01]  /*65dd0*/  IMAD R3, R23, 0x2, R10 ;  /* 0x0000000217037824 */ /* 0x020fe200078e020a */
[----:B------:R1:W-:Y:S01]  /*65de0*/  STL.S16 [R1+0xa0], R19 ;  /* 0x0000a01301007387 */ /* 0x0003e20000100600 */
[----:B------:R-:W5:Y:S03]  /*65df0*/  LDC R22, c[0x0][0x3e8] ;  /* 0x0000fa00ff167b82 */ /* 0x000f660000000800 */
[----:B------:R2:W-:Y:S05]  /*65e00*/  STG.E.U16 desc[UR8][R8.64], R11 ;  /* 0x0000000b08007986 */ /* 0x0005ea000c101508 */
[----:B------:R-:W3:Y:S01]  /*65e10*/  LDC R23, c[0x0][0x3e8] ;  /* 0x0000fa00ff177b82 */ /* 0x000ee20000000800 */
[----:B-1----:R-:W-:-:S02]  /*65e20*/  LEA.HI.X.SX32 R19, R10, R0, 0x1, P6 ;  /* 0x000000000a137211 */ /* 0x002fc400030f0eff */
[C---:B------:R-:W-:Y:S01]  /*65e30*/  LEA R10, P6, R3.reuse, R2, 0x1 ;  /* 0x00000002030a7211 */ /* 0x040fe200078c08ff */
[----:B----4-:R-:W-:Y:S03]  /*65e40*/  STG.E.U16 desc[UR8][R16.64], R12 ;  /* 0x0000000c10007986 */ /* 0x010fe6000c101508 */
[----:B--2---:R-:W-:Y:S01]  /*65e50*/  LEA.HI.X.SX32 R11, R3, R0, 0x1, P6 ;  /* 0x00000000030b7211 */ /* 0x004fe200030f0eff */
[----:B------:R-:W-:Y:S01]  /*65e60*/  STG.E.U16 desc[UR8][R18.64], R13 ;  /* 0x0000000d12007986 */ /* 0x000fe2000c101508 */
[----:B------:R-:W-:Y:S02]  /*65e70*/  LEA R8, R20, R3, 0x1 ;  /* 0x0000000314087211 */ /* 0x000fe400078e08ff */
[----:B------:R-:W-:Y:S01]  /*65e80*/  PRMT R3, R12, 0x7632, R3 ;  /* 0x000076320c037816 */ /* 0x000fe20000000003 */
[----:B------:R1:W-:Y:S01]  /*65e90*/  STG.E.U16 desc[UR8][R10.64], R14 ;  /* 0x0000000e0a007986 */ /* 0x0003e2000c101508 */
[----:B------:R-:W-:-:S02]  /*65ea0*/  PRMT R9, R14, 0x7632, R9 ;  /* 0x000076320e097816 */ /* 0x000fc40000000009 */
[----:B------:R-:W-:Y:S01]  /*65eb0*/  PRMT R20, R15, 0x7632, R20 ;  /* 0x000076320f147816 */ /* 0x000fe20000000014 */
[----:B------:R0:W-:Y:S01]  /*65ec0*/  STL.S16 [R1+0x78], R3 ;  /* 0x0000780301007387 */ /* 0x0001e20000100600 */
[----:B-1----:R-:W-:-:S05]  /*65ed0*/  PRMT R10, R13, 0x7632, R10 ;  /* 0x000076320d0a7816 */ /* 0x002fca000000000a */
[----:B------:R-:W-:Y:S04]  /*65ee0*/  STL.S16 [R1+0x84], R10 ;  /* 0x0000840a01007387 */ /* 0x000fe80000100600 */
[----:B------:R-:W-:Y:S04]  /*65ef0*/  STL.S16 [R1+0x90], R9 ;  /* 0x0000900901007387 */ /* 0x000fe80000100600 */
[----:B------:R1:W-:Y:S01]  /*65f00*/  STL.S16 [R1+0x8c], R20 ;  /* 0x00008c1401007387 */ /* 0x0003e20000100600 */
[----:B------:R-:W-:Y:S02]  /*65f10*/  LEA R12, P6, R8, R2, 0x1 ;  /* 0x00000002080c7211 */ /* 0x000fe400078c08ff */
[----:B0-----:R-:W-:-:S02]  /*65f20*/  LEA R3, R21, R8, 0x1 ;  /* 0x0000000815037211 */ /* 0x001fc400078e08ff */
[----:B------:R-:W0:Y:S08]  /*65f30*/  LDC R21, c[0x0][0x3e8] ;  /* 0x0000fa00ff157b82 */ /* 0x000e300000000800 */
[----:B-1----:R-:W1:Y:S01]  /*65f40*/  LDC R20, c[0x0][0x3e8] ;  /* 0x0000fa00ff147b82 */ /* 0x002e620000000800 */
[----:B------:R-:W-:Y:S01]  /*65f50*/  LEA.HI.X.SX32 R13, R8, R0, 0x1, P6 ;  /* 0x00000000080d7211 */ /* 0x000fe200030f0eff */
[----:B-----5:R-:W-:Y:S01]  /*65f60*/  IMAD R14, R22, 0x2, R3 ;  /* 0x00000002160e7824 */ /* 0x020fe200078e0203 */
[C---:B------:R-:W-:Y:S01]  /*65f70*/  LEA R16, P6, R3.reuse, R2, 0x1 ;  /* 0x0000000203107211 */ /* 0x040fe200078c08ff */
[----:B------:R-:W2:Y:S03]  /*65f80*/  LDS.128 R8, [R27+0xa000] ;  /* 0x00a000001b087984 */ /* 0x000ea60000000c00 */
[----:B------:R-:W-:Y:S01]  /*65f90*/  LEA.HI.X.SX32 R17, R3, R0, 0x1, P6 ;  /* 0x0000000003117211 */ /* 0x000fe200030f0eff */
[----:B------:R-:W4:Y:S01]  /*65fa0*/  LDC R22, c[0x0][0x3e8] ;  /* 0x0000fa00ff167b82 */ /* 0x000f220000000800 */
[----:B------:R-:W-:-:S02]  /*65fb0*/  LEA R18, P6, R14, R2, 0x1 ;  /* 0x000000020e127211 */ /* 0x000fc400078c08ff */
[----:B---3--:R-:W-:Y:S02]  /*65fc0*/  LEA R3, R23, R14, 0x1 ;  /* 0x0000000e17037211 */ /* 0x008fe400078e08ff */
[----:B------:R-:W-:-:S03]  /*65fd0*/  LEA.HI.X.SX32 R19, R14, R0, 0x1, P6 ;  /* 0x000000000e137211 */ /* 0x000fc600030f0eff */
[----:B------:R-:W3:Y:S01]  /*65fe0*/  LDC R23, c[0x0][0x3e8] ;  /* 0x0000fa00ff177b82 */ /* 0x000ee20000000800 */
[C---:B------:R-:W-:Y:S01]  /*65ff0*/  LEA R14, P6, R3.reuse, R2, 0x1 ;  /* 0x00000002030e7211 */ /* 0x040fe200078c08ff */
[----:B------:R5:W-:Y:S04]  /*66000*/  STG.E.U16 desc[UR8][R12.64], R15 ;  /* 0x0000000f0c007986 */ /* 0x000be8000c101508 */
[----:B------:R0:W-:Y:S01]  /*66010*/  STG.E.U16 desc[UR8][R16.64], R4 ;  /* 0x0000000410007986 */ /* 0x0001e2000c101508 */
[----:B-----5:R-:W-:Y:S02]  /*66020*/  LEA.HI.X.SX32 R15, R3, R0, 0x1, P6 ;  /* 0x00000000030f7211 */ /* 0x020fe400030f0eff */
[----:B-1----:R-:W-:Y:S02]  /*66030*/  LEA R12, R20, R3, 0x1 ;  /* 0x00000003140c7211 */ /* 0x002fe400078e08ff */
[----:B0-----:R-:W-:Y:S01]  /*66040*/  PRMT R4, R4, 0x7632, R4 ;  /* 0x0000763204047816 */ /* 0x001fe20000000004 */
[----:B------:R-:W-:Y:S01]  /*66050*/  STG.E.U16 desc[UR8][R18.64], R5 ;  /* 0x0000000512007986 */ /* 0x000fe2000c101508 */
[----:B------:R-:W-:Y:S01]  /*66060*/  PRMT R3, R5, 0x7632, R3 ;  /* 0x0000763205037816 */ /* 0x000fe20000000003 */
[----:B------:R-:W0:Y:S02]  /*66070*/  LDC R20, c[0x0][0x3e8] ;  /* 0x0000fa00ff147b82 */ /* 0x000e240000000800 */
[----:B------:R1:W-:Y:S04]  /*66080*/  STL.S16 [R1+0x68], R4 ;  /* 0x0000680401007387 */ /* 0x0003e80000100600 */
[----:B------:R5:W-:Y:S04]  /*66090*/  STG.E.U16 desc[UR8][R14.64], R6 ;  /* 0x000000060e007986 */ /* 0x000be8000c101508 */
[----:B------:R2:W-:Y:S01]  /*660a0*/  STL.S16 [R1+0x74], R3 ;  /* 0x0000740301007387 */ /* 0x0005e20000100600 */
[----:B-1----:R-:W-:-:S02]  /*660b0*/  LEA R4, P6, R12, R2, 0x1 ;  /* 0x000000020c047211 */ /* 0x002fc400078c08ff */
[----:B-----5:R-:W-:Y:S01]  /*660c0*/  PRMT R6, R6, 0x7632, R6 ;  /* 0x0000763206067816 */ /* 0x020fe20000000006 */
[----:B--2---:R-:W-:Y:S01]  /*660d0*/  IMAD R3, R21, 0x2, R12 ;  /* 0x0000000215037824 */ /* 0x004fe200078e020c */
[----:B------:R-:W-:Y:S01]  /*660e0*/  LEA.HI.X.SX32 R5, R12, R0, 0x1, P6 ;  /* 0x000000000c057211 */ /* 0x000fe200030f0eff */
[----:B------:R-:W1:Y:S02]  /*660f0*/  LDC R21, c[0x0][0x3e8] ;  /* 0x0000fa00ff157b82 */ /* 0x000e640000000800 */
[----:B------:R4:W-:Y:S01]  /*66100*/  STL.S16 [R1+0x7c], R6 ;  /* 0x00007c0601007387 */ /* 0x0009e20000100600 */
[----:B------:R-:W-:Y:S02]  /*66110*/  LEA R16, P6, R3, R2, 0x1 ;  /* 0x0000000203107211 */ /* 0x000fe400078c08ff */
[----:B------:R-:W-:Y:S01]  /*66120*/  PRMT R19, R7, 0x7632, R19 ;  /* 0x0000763207137816 */ /* 0x000fe20000000013 */
[----:B------:R-:W2:Y:S01]  /*66130*/  LDS.128 R12, [R27+0xc000] ;  /* 0x00c000001b0c7984 */ /* 0x000ea20000000c00 */
[----:B------:R-:W-:-:S02]  /*66140*/  LEA.HI.X.SX32 R17, R3, R0, 0x1, P6 ;  /* 0x0000000003117211 */ /* 0x000fc400030f0eff */
[----:B----4-:R-:W-:Y:S01]  /*66150*/  LEA R6, R22, R3, 0x1 ;  /* 0x0000000316067211 */ /* 0x010fe200078e08ff */
[----:B------:R4:W-:Y:S01]  /*66160*/  STL.S16 [R1+0x80], R19 ;  /* 0x0000801301007387 */ /* 0x0009e20000100600 */
[----:B------:R-:W5:Y:S02]  /*66170*/  LDC R22, c[0x0][0x3e8] ;  /* 0x0000fa00ff167b82 */ /* 0x000f640000000800 */
[C---:B------:R-:W-:Y:S02]  /*66180*/  LEA R18, P6, R6.reuse, R2, 0x1 ;  /* 0x0000000206127211 */ /* 0x040fe400078c08ff */
[----:B---3--:R-:W-:Y:S01]  /*66190*/  LEA R3, R23, R6, 0x1 ;  /* 0x0000000617037211 */ /* 0x008fe200078e08ff */
[----:B------:R3:W-:Y:S03]  /*661a0*/  STG.E.U16 desc[UR8][R4.64], R7 ;  /* 0x0000000704007986 */ /* 0x0007e6000c101508 */
[----:B------:R-:W2:Y:S01]  /*661b0*/  LDC R23, c[0x0][0x3e8] ;  /* 0x0000fa00ff177b82 */ /* 0x000ea20000000800 */
[----:B----4-:R-:W-:-:S02]  /*661c0*/  LEA.HI.X.SX32 R19, R6, R0, 0x1, P6 ;  /* 0x0000000006137211 */ /* 0x010fc400030f0eff */
[C---:B------:R-:W-:Y:S01]  /*661d0*/  LEA R6, P6, R3.reuse, R2, 0x1 ;  /* 0x0000000203067211 */ /* 0x040fe200078c08ff */
[----:B------:R4:W-:Y:S03]  /*661e0*/  STG.E.U16 desc[UR8][R16.64], R8 ;  /* 0x0000000810007986 */ /* 0x0009e6000c101508 */
[----:B---3--:R-:W-:Y:S01]  /*661f0*/  LEA.HI.X.SX32 R7, R3, R0, 0x1, P6 ;  /* 0x0000000003077211 */ /* 0x008fe200030f0eff */
[----:B------:R-:W-:Y:S01]  /*66200*/  STG.E.U16 desc[UR8][R18.64], R9 ;  /* 0x0000000912007986 */ /* 0x000fe2000c101508 */
[--C-:B0-----:R-:W-:Y:S01]  /*66210*/  IMAD R4, R20, 0x2, R3.reuse ;  /* 0x0000000214047824 */ /* 0x101fe200078e0203 */
[----:B------:R-:W-:Y:S02]  /*66220*/  PRMT R3, R8, 0x7632, R3 ;  /* 0x0000763208037816 */ /* 0x000fe40000000003 */
[----:B------:R0:W-:Y:S01]  /*66230*/  STG.E.U16 desc[UR8][R6.64], R10 ;  /* 0x0000000a06007986 */ /* 0x0001e2000c101508 */
[----:B------:R-:W-:-:S02]  /*66240*/  PRMT R5, R10, 0x7632, R5 ;  /* 0x000076320a057816 */ /* 0x000fc40000000005 */
[----:B------:R-:W-:Y:S01]  /*66250*/  PRMT R20, R11, 0x7632, R20 ;  /* 0x000076320b147816 */ /* 0x000fe20000000014 */
[----:B------:R1:W-:Y:S01]  /*66260*/  STL.S16 [R1+0x58], R3 ;  /* 0x0000580301007387 */ /* 0x0003e20000100600 */
[C---:B----4-:R-:W-:Y:S02]  /*66270*/  LEA R8, P6, R4.reuse, R2, 0x1 ;  /* 0x0000000204087211 */ /* 0x050fe400078c08ff */
[----:B0-----:R-:W-:Y:S02]  /*66280*/  PRMT R6, R9, 0x7632, R6 ;  /* 0x0000763209067816 */ /* 0x001fe40000000006 */
[----:B-1----:R-:W-:Y:S02]  /*66290*/  LEA R3, R21, R4, 0x1 ;  /* 0x0000000415037211 */ /* 0x002fe400078e08ff */
[----:B------:R-:W-:Y:S01]  /*662a0*/  LEA.HI.X.SX32 R9, R4, R0, 0x1, P6 ;  /* 0x0000000004097211 */ /* 0x000fe200030f0eff */
[----:B------:R-:W-:Y:S01]  /*662b0*/  STL.S16 [R1+0x64], R6 ;  /* 0x0000640601007387 */ /* 0x000fe20000100600 */
[----:B------:R-:W0:Y:S03]  /*662c0*/  LDC R21, c[0x0][0x3e8] ;  /* 0x0000fa00ff157b82 */ /* 0x000e260000000800 */
[----:B------:R-:W-:Y:S04]  /*662d0*/  STL.S16 [R1+0x70], R5 ;  /* 0x0000700501007387 */ /* 0x000fe80000100600 */
[----:B------:R1:W-:Y:S01]  /*662e0*/  STL.S16 [R1+0x6c], R20 ;  /* 0x00006c1401007387 */ /* 0x0003e20000100600 */
[----:B------:R-:W-:-:S02]  /*662f0*/  LEA R16, P6, R3, R2, 0x1 ;  /* 0x0000000203107211 */ /* 0x000fc400078c08ff */
[----:B-----5:R-:W-:Y:S01]  /*66300*/  LEA R10, R22, R3, 0x1 ;  /* 0x00000003160a7211 */ /* 0x020fe200078e08ff */
[----:B------:R-:W3:Y:S01]  /*66310*/  LDS.128 R4, [R27+0xe000] ;  /* 0x00e000001b047984 */ /* 0x000ee20000000c00 */
[----:B-1----:R-:W1:Y:S01]  /*66320*/  LDC R20, c[0x0][0x3e8] ;  /* 0x0000fa00ff147b82 */ /* 0x002e620000000800 */
[----:B------:R-:W-:Y:S02]  /*66330*/  LEA.HI.X.SX32 R17, R3, R0, 0x1, P6 ;  /* 0x0000000003117211 */ /* 0x000fe400030f0eff */
[----:B--2---:R-:W-:Y:S01]  /*66340*/  IMAD R3, R23, 0x2, R10 ;  /* 0x0000000217037824 */ /* 0x004fe200078e020a */
[----:B------:R-:W-:-:S04]  /*66350*/  LEA R18, P6, R10, R2, 0x1 ;  /* 0x000000020a127211 */ /* 0x000fc800078c08ff */
[----:B------:R-:W-:Y:S01]  /*66360*/  LEA.HI.X.SX32 R19, R10, R0, 0x1, P6 ;  /* 0x000000000a137211 */ /* 0x000fe200030f0eff */
[----:B------:R-:W2:Y:S01]  /*66370*/  LDC R22, c[0x0][0x3e8] ;  /* 0x0000fa00ff167b82 */ /* 0x000ea20000000800 */
[C---:B------:R-:W-:Y:S01]  /*66380*/  LEA R10, P6, R3.reuse, R2, 0x1 ;  /* 0x00000002030a7211 */ /* 0x040fe200078c08ff */
[----:B------:R4:W-:Y:S06]  /*66390*/  STG.E.U16 desc[UR8][R8.64], R11 ;  /* 0x0000000b08007986 */ /* 0x0009ec000c101508 */
[----:B------:R-:W5:Y:S01]  /*663a0*/  LDC R23, c[0x0][0x3e8] ;  /* 0x0000fa00ff177b82 */ /* 0x000f620000000800 */
[----:B------:R-:W-:Y:S01]  /*663b0*/  STG.E.U16 desc[UR8][R16.64], R12 ;  /* 0x0000000c10007986 */ /* 0x000fe2000c101508 */
[----:B----4-:R-:W-:-:S03]  /*663c0*/  LEA.HI.X.SX32 R11, R3, R0, 0x1, P6 ;  /* 0x00000000030b7211 */ /* 0x010fc600030f0eff */
[----:B------:R-:W-:Y:S01]  /*663d0*/  STG.E.U16 desc[UR8][R18.64], R13 ;  /* 0x0000000d12007986 */ /* 0x000fe2000c101508 */
[----:B-1----:R-:W-:-:S03]  /*663e0*/  LEA R8, R20, R3, 0x1 ;  /* 0x0000000314087211 */ /* 0x002fc600078e08ff */
[----:B------:R1:W-:Y:S01]  /*663f0*/  STG.E.U16 desc[UR8][R10.64], R14 ;  /* 0x0000000e0a007986 */ /* 0x0003e2000c101508 */
[----:B------:R-:W-:Y:S01]  /*66400*/  PRMT R3, R13, 0x7632, R3 ;  /* 0x000076320d037816 */ /* 0x000fe20000000003 */
[----:B------:R-:W4:Y:S01]  /*66410*/  LDC R20, c[0x0][0x3e8] ;  /* 0x0000fa00ff147b82 */ /* 0x000f220000000800 */
[----:B-1----:R-:W-:Y:S02]  /*66420*/  PRMT R10, R12, 0x7632, R10 ;  /* 0x000076320c0a7816 */ /* 0x002fe4000000000a */
[----:B------:R-:W-:-:S03]  /*66430*/  LEA R12, P6, R8, R2, 0x1 ;  /* 0x00000002080c7211 */ /* 0x000fc600078c08ff */
[----:B------:R-:W-:Y:S04]  /*66440*/  STL.S16 [R1+0x48], R10 ;  /* 0x0000480a01007387 */ /* 0x000fe80000100600 */
[----:B------:R0:W-:Y:S01]  /*66450*/  STL.S16 [R1+0x54], R3 ;  /* 0x0000540301007387 */ /* 0x0001e20000100600 */
[----:B------:R-:W-:Y:S02]  /*66460*/  PRMT R9, R14, 0x7632, R9 ;  /* 0x000076320e097816 */ /* 0x000fe40000000009 */
[----:B------:R-:W-:Y:S02]  /*66470*/  LEA.HI.X.SX32 R13, R8, R0, 0x1, P6 ;  /* 0x00000000080d7211 */ /* 0x000fe400030f0eff */
[----:B0-----:R-:W-:Y:S02]  /*66480*/  LEA R3, R21, R8, 0x1 ;  /* 0x0000000815037211 */ /* 0x001fe400078e08ff */
[----:B------:R-:W0:Y:S02]  /*66490*/  LDC R21, c[0x0][0x3e8] ;  /* 0x0000fa00ff157b82 */ /* 0x000e240000000800 */
[----:B------:R-:W-:Y:S01]  /*664a0*/  LEA R16, P6, R3, R2, 0x1 ;  /* 0x0000000203107211 */ /* 0x000fe200078c08ff */
[----:B--2---:R-:W-:Y:S01]  /*664b0*/  IMAD R14, R22, 0x2, R3 ;  /* 0x00000002160e7824 */ /* 0x004fe200078e0203 */
[----:B------:R-:W-:-:S02]  /*664c0*/  PRMT R19, R15, 0x7632, R19 ;  /* 0x000076320f137816 */ /* 0x000fc40000000013 */
[----:B------:R-:W-:Y:S02]  /*664d0*/  LEA.HI.X.SX32 R17, R3, R0, 0x1, P6 ;  /* 0x0000000003117211 */ /* 0x000fe400030f0eff */
[C---:B------:R-:W-:Y:S01]  /*664e0*/  LEA R18, P6, R14.reuse, R2, 0x1 ;  /* 0x000000020e127211 */ /* 0x040fe200078c08ff */
[----:B------:R-:W-:Y:S01]  /*664f0*/  STL.S16 [R1+0x5c], R9 ;  /* 0x00005c0901007387 */ /* 0x000fe20000100600 */
[----:B-----5:R-:W-:Y:S01]  /*66500*/  LEA R3, R23, R14, 0x1 ;  /* 0x0000000e17037211 */ /* 0x020fe200078e08ff */
[----:B------:R-:W1:Y:S02]  /*66510*/  LDC R22, c[0x0][0x3e8] ;  /* 0x0000fa00ff167b82 */ /* 0x000e640000000800 */
[----:B------:R-:W2:Y:S04]  /*66520*/  LDS.128 R8, [R27+0x10000] ;  /* 0x010000001b087984 */ /* 0x000ea80000000c00 */
[----:B------:R5:W-:Y:S02]  /*66530*/  STL.S16 [R1+0x60], R19 ;  /* 0x0000601301007387 */ /* 0x000be40000100600 */
[----:B------:R-:W1:Y:S02]  /*66540*/  LDC R23, c[0x0][0x3e8] ;  /* 0x0000fa00ff177b82 */ /* 0x000e640000000800 */
[----:B------:R4:W-:Y:S01]  /*66550*/  STG.E.U16 desc[UR8][R12.64], R15 ;  /* 0x0000000f0c007986 */ /* 0x0009e2000c101508 */
[----:B-----5:R-:W-:-:S02]  /*66560*/  LEA.HI.X.SX32 R19, R14, R0, 0x1, P6 ;  /* 0x000000000e137211 */ /* 0x020fc400030f0eff */
[C---:B------:R-:W-:Y:S01]  /*66570*/  LEA R14, P6, R3.reuse, R2, 0x1 ;  /* 0x00000002030e7211 */ /* 0x040fe200078c08ff */
[----:B---3--:R3:W-:Y:S03]  /*66580*/  STG.E.U16 desc[UR8][R16.64], R4 ;  /* 0x0000000410007986 */ /* 0x0087e6000c101508 */
[----:B----4-:R-:W-:Y:S01]  /*66590*/  LEA.HI.X.SX32 R15, R3, R0, 0x1, P6 ;  /* 0x00000000030f7211 */ /* 0x010fe200030f0eff */
[----:B------:R-:W-:Y:S01]  /*665a0*/  STG.E.U16 desc[UR8][R18.64], R5 ;  /* 0x0000000512007986 */ /* 0x000fe2000c101508 */
[----:B------:R-:W-:Y:S02]  /*665b0*/  LEA R12, R20, R3, 0x1 ;  /* 0x00000003140c7211 */ /* 0x000fe400078e08ff */
[----:B------:R-:W-:Y:S01]  /*665c0*/  PRMT R3, R4, 0x7632, R3 ;  /* 0x0000763204037816 */ /* 0x000fe20000000003 */
[----:B------:R4:W-:Y:S01]  /*665d0*/  STG.E.U16 desc[UR8][R14.64], R6 ;  /* 0x000000060e007986 */ /* 0x0009e2000c101508 */
[----:B------:R-:W-:-:S02]  /*665e0*/  PRMT R13, R5, 0x7632, R13 ;  /* 0x00007632050d7816 */ /* 0x000fc4000000000d */
[----:B------:R-:W-:Y:S01]  /*665f0*/  PRMT R20, R7, 0x7632, R20 ;  /* 0x0000763207147816 */ /* 0x000fe20000000014 */
[----:B------:R0:W-:Y:S01]  /*66600*/  STL.S16 [R1+0x38], R3 ;  /* 0x0000380301007387 */ /* 0x0001e20000100600 */
[----:B---3--:R-:W-:-:S03]  /*66610*/  LEA R4, P6, R12, R2, 0x1 ;  /* 0x000000020c047211 */ /* 0x008fc600078c08ff */
[----:B------:R-:W-:Y:S01]  /*66620*/  STL.S16 [R1+0x44], R13 ;  /* 0x0000440d01007387 */ /* 0x000fe20000100600 */
[----:B----4-:R-:W-:Y:S01]  /*66630*/  PRMT R6, R6, 0x7632, R6 ;  /* 0x0000763206067816 */ /* 0x010fe20000000006 */
[----:B0-----:R-:W-:Y:S01]  /*66640*/  IMAD R3, R21, 0x2, R12 ;  /* 0x0000000215037824 */ /* 0x001fe200078e020c */
[----:B------:R-:W-:Y:S01]  /*66650*/  LEA.HI.X.SX32 R5, R12, R0, 0x1, P6 ;  /* 0x000000000c057211 */ /* 0x000fe200030f0eff */
[----:B------:R-:W0:Y:S02]  /*66660*/  LDC R21, c[0x0][0x3e8] ;  /* 0x0000fa00ff157b82 */ /* 0x000e240000000800 */
[----:B------:R-:W-:Y:S04]  /*66670*/  STL.S16 [R1+0x50], R6 ;  /* 0x0000500601007387 */ /* 0x000fe80000100600 */
[----:B------:R3:W-:Y:S01]  /*66680*/  STL.S16 [R1+0x4c], R20 ;  /* 0x00004c1401007387 */ /* 0x0007e20000100600 */
[----:B------:R-:W-:-:S03]  /*66690*/  LEA R16, P6, R3, R2, 0x1 ;  /* 0x0000000203107211 */ /* 0x000fc600078c08ff */
[----:B------:R-:W4:Y:S01]  /*666a0*/  LDS.128 R12, [R27+0x12000] ;  /* 0x012000001b0c7984 */ /* 0x000f220000000c00 */
[----:B---3--:R-:W3:Y:S01]  /*666b0*/  LDC R20, c[0x0][0x3e8] ;  /* 0x0000fa00ff147b82 */ /* 0x008ee20000000800 */
[----:B-1----:R-:W-:Y:S02]  /*666c0*/  LEA R6, R22, R3, 0x1 ;  /* 0x0000000316067211 */ /* 0x002fe400078e08ff */
[----:B------:R-:W-:Y:S02]  /*666d0*/  LEA.HI.X.SX32 R17, R3, R0, 0x1, P6 ;  /* 0x0000000003117211 */ /* 0x000fe400030f0eff */
[C---:B------:R-:W-:Y:S02]  /*666e0*/  LEA R18, P6, R6.reuse, R2, 0x1 ;  /* 0x0000000206127211 */ /* 0x040fe400078c08ff */
[----:B------:R-:W-:Y:S01]  /*666f0*/  LEA R3, R23, R6, 0x1 ;  /* 0x0000000617037211 */ /* 0x000fe200078e08ff */
[----:B------:R-:W1:Y:S01]  /*66700*/  LDC R22, c[0x0][0x3e8] ;  /* 0x0000fa00ff167b82 */ /* 0x000e620000000800 */
[----:B------:R-:W-:-:S02]  /*66710*/  LEA.HI.X.SX32 R19, R6, R0, 0x1, P6 ;  /* 0x0000000006137211 */ /* 0x000fc400030f0eff */
[C---:B------:R-:W-:Y:S01]  /*66720*/  LEA R6, P6, R3.reuse, R2, 0x1 ;  /* 0x0000000203067211 */ /* 0x040fe200078c08ff */
[----:B------:R5:W-:Y:S04]  /*66730*/  STG.E.U16 desc[UR8][R4.64], R7 ;  /* 0x0000000704007986 */ /* 0x000be8000c101508 */
[----:B------:R-:W0:Y:S01]  /*66740*/  LDC R23, c[0x0][0x3e8] ;  /* 0x0000fa00ff177b82 */ /* 0x000e220000000800 */
[----:B--2---:R-:W-:Y:S01]  /*66750*/  STG.E.U16 desc[UR8][R16.64], R8 ;  /* 0x0000000810007986 */ /* 0x004fe2000c101508 */
[----:B-----5:R-:W-:-:S03]  /*66760*/  LEA.HI.X.SX32 R7, R3, R0, 0x1, P6 ;  /* 0x0000000003077211 */ /* 0x020fc600030f0eff */
        /* <DEDUP_REMOVED lines=20> */
[----:B------:R-:W-:Y:S01]  /*668b0*/  IMAD R3, R23, 0x2, R10 ;  /* 0x0000000217037824 */ /* 0x000fe200078e020a */
        /* <DEDUP_REMOVED lines=36> */
[----:B-1----:R-:W-:Y:S02]  /*66b00*/  LEA R12, R20, R3, 0x1 ;  /* 0x00000003140c7211 */ /* 0x002fe400078e08ff */
[----:B------:R-:W-:Y:S01]  /*66b10*/  LEA.HI.X.SX32 R15, R3, R0, 0x1, P6 ;  /* 0x00000000030f7211 */ /* 0x000fe200030f0eff */
[----:B------:R-:W1:Y:S01]  /*66b20*/  LDC R20, c[0x0][0x3e8] ;  /* 0x0000fa00ff147b82 */ /* 0x000e620000000800 */
[----:B-----5:R-:W-:-:S02]  /*66b30*/  PRMT R4, R4, 0x7632, R4 ;  /* 0x0000763204047816 */ /* 0x020fc40000000004 */
[----:B------:R-:W-:Y:S01]  /*66b40*/  PRMT R3, R5, 0x7632, R3 ;  /* 0x0000763205037816 */ /* 0x000fe20000000003 */
[----:B------:R-:W-:Y:S04]  /*66b50*/  STG.E.U16 desc[UR8][R18.64], R5 ;  /* 0x0000000512007986 */ /* 0x000fe8000c101508 */
[----:B------:R5:W-:Y:S04]  /*66b60*/  STL.S16 [R1+0x8], R4 ;  /* 0x0000080401007387 */ /* 0x000be80000100600 */
[----:B------:R0:W-:Y:S04]  /*66b70*/  STG.E.U16 desc[UR8][R14.64], R6 ;  /* 0x000000060e007986 */ /* 0x0001e8000c101508 */
[----:B------:R2:W-:Y:S01]  /*66b80*/  STL.S16 [R1+0x14], R3 ;  /* 0x0000140301007387 */ /* 0x0005e20000100600 */
[----:B-----5:R-:W-:-:S02]  /*66b90*/  LEA R4, P6, R12, R2, 0x1 ;  /* 0x000000020c047211 */ /* 0x020fc400078c08ff */
[----:B0-----:R-:W-:Y:S01]  /*66ba0*/  PRMT R6, R6, 0x7632, R6 ;  /* 0x0000763206067816 */ /* 0x001fe20000000006 */
[----:B--2---:R-:W-:Y:S01]  /*66bb0*/  IMAD R3, R21, 0x2, R12 ;  /* 0x0000000215037824 */ /* 0x004fe200078e020c */
[----:B------:R-:W-:Y:S01]  /*66bc0*/  LEA.HI.X.SX32 R5, R12, R0, 0x1, P6 ;  /* 0x000000000c057211 */ /* 0x000fe200030f0eff */
[----:B------:R-:W0:Y:S02]  /*66bd0*/  LDC R21, c[0x0][0x3e8] ;  /* 0x0000fa00ff157b82 */ /* 0x000e240000000800 */
[----:B------:R4:W-:Y:S01]  /*66be0*/  STL.S16 [R1+0x1c], R6 ;  /* 0x00001c0601007387 */ /* 0x0009e20000100600 */
[----:B------:R-:W-:Y:S02]  /*66bf0*/  LEA R16, P6, R3, R2, 0x1 ;  /* 0x0000000203107211 */ /* 0x000fe400078c08ff */
[----:B------:R-:W-:Y:S01]  /*66c00*/  PRMT R25, R7, 0x7632, R25 ;  /* 0x0000763207197816 */ /* 0x000fe20000000019 */
[----:B------:R-:W2:Y:S01]  /*66c10*/  LDS.128 R12, [R27+0x18000] ;  /* 0x018000001b0c7984 */ /* 0x000ea20000000c00 */
[----:B------:R-:W-:-:S02]  /*66c20*/  LEA.HI.X.SX32 R17, R3, R0, 0x1, P6 ;  /* 0x0000000003117211 */ /* 0x000fc400030f0eff */
[----:B----4-:R-:W-:Y:S01]  /*66c30*/  LEA R6, R22, R3, 0x1 ;  /* 0x0000000316067211 */ /* 0x010fe200078e08ff */
[----:B------:R1:W-:Y:S01]  /*66c40*/  STG.E.U16 desc[UR8][R4.64], R7 ;  /* 0x0000000704007986 */ /* 0x0003e2000c101508 */
[----:B------:R-:W-:Y:S01]  /*66c50*/  PRMT R26, R8, 0x7632, R26 ;  /* 0x00007632081a7816 */ /* 0x000fe2000000001a */
[----:B------:R-:W4:Y:S01]  /*66c60*/  LDC R22, c[0x0][0x3e8] ;  /* 0x0000fa00ff167b82 */ /* 0x000f220000000800 */
[C---:B------:R-:W-:Y:S02]  /*66c70*/  LEA R18, P6, R6.reuse, R2, 0x1 ;  /* 0x0000000206127211 */ /* 0x040fe400078c08ff */
[----:B---3--:R-:W-:Y:S02]  /*66c80*/  LEA R3, R23, R6, 0x1 ;  /* 0x0000000617037211 */ /* 0x008fe400078e08ff */
[----:B------:R-:W-:Y:S02]  /*66c90*/  LEA.HI.X.SX32 R19, R6, R0, 0x1, P6 ;  /* 0x0000000006137211 */ /* 0x000fe400030f0eff */
[C---:B------:R-:W-:Y:S01]  /*66ca0*/  LEA R6, P6, R3.reuse, R2, 0x1 ;  /* 0x0000000203067211 */ /* 0x040fe200078c08ff */
[----:B------:R3:W-:Y:S01]  /*66cb0*/  STG.E.U16 desc[UR8][R16.64], R8 ;  /* 0x0000000810007986 */ /* 0x0007e2000c101508 */
[----:B------:R-:W5:Y:S01]  /*66cc0*/  LDC R23, c[0x0][0x3e8] ;  /* 0x0000fa00ff177b82 */ /* 0x000f620000000800 */
[----:B-1----:R-:W-:Y:S01]  /*66cd0*/  IMAD R4, R20, 0x2, R3 ;  /* 0x0000000214047824 */ /* 0x002fe200078e0203 */
[----:B------:R-:W-:Y:S01]  /*66ce0*/  LEA.HI.X.SX32 R7, R3, R0, 0x1, P6 ;  /* 0x0000000003077211 */ /* 0x000fe200030f0eff */
[----:B------:R-:W-:Y:S04]  /*66cf0*/  STG.E.U16 desc[UR8][R18.64], R9 ;  /* 0x0000000912007986 */ /* 0x000fe8000c101508 */
[----:B------:R1:W-:Y:S01]  /*66d00*/  STG.E.U16 desc[UR8][R6.64], R10 ;  /* 0x0000000a06007986 */ /* 0x0003e2000c101508 */
[----:B------:R-:W2:Y:S01]  /*66d10*/  LDC R20, c[0x0][0x3e8] ;  /* 0x0000fa00ff147b82 */ /* 0x000ea20000000800 */
[----:B---3--:R-:W-:-:S02]  /*66d20*/  LEA R8, P6, R4, R2, 0x1 ;  /* 0x0000000204087211 */ /* 0x008fc400078c08ff */
[----:B-1----:R-:W-:Y:S02]  /*66d30*/  PRMT R6, R9, 0x7632, R6 ;  /* 0x0000763209067816 */ /* 0x002fe40000000006 */
[----:B------:R-:W-:-:S05]  /*66d40*/  LEA.HI.X.SX32 R9, R4, R0, 0x1, P6 ;  /* 0x0000000004097211 */ /* 0x000fca00030f0eff */
[----:B------:R1:W-:Y:S02]  /*66d50*/  STG.E.U16 desc[UR8][R8.64], R11 ;  /* 0x0000000b08007986 */ /* 0x0003e4000c101508 */
[----:B-1----:R-:W1:Y:S01]  /*66d60*/  S2R R9, SR_TID.X ;  /* 0x0000000000097919 */ /* 0x002e620000002100 */
[----:B0-----:R-:W-:Y:S02]  /*66d70*/  LEA R3, R21, R4, 0x1 ;  /* 0x0000000415037211 */ /* 0x001fe400078e08ff */
[----:B------:R-:W-:Y:S01]  /*66d80*/  PRMT R5, R10, 0x7632, R5 ;  /* 0x000076320a057816 */ /* 0x000fe20000000005 */
[----:B------:R-:W0:Y:S01]  /*66d90*/  LDC R21, c[0x0][0x3e8] ;  /* 0x0000fa00ff157b82 */ /* 0x000e220000000800 */
[C---:B------:R-:W-:Y:S02]  /*66da0*/  LEA R16, P6, R3.reuse, R2, 0x1 ;  /* 0x0000000203107211 */ /* 0x040fe400078c08ff */
[----:B----4-:R-:W-:Y:S01]  /*66db0*/  LEA R10, R22, R3, 0x1 ;  /* 0x00000003160a7211 */ /* 0x010fe200078e08ff */
[----:B------:R3:W-:Y:S01]  /*66dc0*/  STL.S16 [R1+0x20], R25 ;  /* 0x0000201901007387 */ /* 0x0007e20000100600 */
[----:B------:R-:W-:-:S02]  /*66dd0*/  LEA.HI.X.SX32 R17, R3, R0, 0x1, P6 ;  /* 0x0000000003117211 */ /* 0x000fc400030f0eff */
[----:B------:R-:W-:Y:S01]  /*66de0*/  LEA R18, P6, R10, R2, 0x1 ;  /* 0x000000020a127211 */ /* 0x000fe200078c08ff */
[----:B------:R-:W-:Y:S01]  /*66df0*/  STL.S16 [R1], R6 ;  /* 0x0000000601007387 */ /* 0x000fe20000100600 */
[----:B-----5:R-:W-:-:S03]  /*66e00*/  IMAD R3, R23, 0x2, R10 ;  /* 0x0000000217037824 */ /* 0x020fc600078e020a */
[----:B------:R-:W-:Y:S01]  /*66e10*/  STL.S16 [R1+0x10], R5 ;  /* 0x0000100501007387 */ /* 0x000fe20000100600 */
[----:B---3--:R-:W3:Y:S03]  /*66e20*/  LDC R25, c[0x0][0x3e8] ;  /* 0x0000fa00ff197b82 */ /* 0x008ee60000000800 */
[----:B------:R4:W5:Y:S01]  /*66e30*/  LDS.128 R4, [R27+0x1a000] ;  /* 0x01a000001b047984 */ /* 0x0009620000000c00 */
[----:B------:R-:W-:Y:S02]  /*66e40*/  LEA.HI.X.SX32 R19, R10, R0, 0x1, P6 ;  /* 0x000000000a137211 */ /* 0x000fe400030f0eff */
[----:B------:R-:W-:Y:S02]  /*66e50*/  LEA R10, P6, R3, R2, 0x1 ;  /* 0x00000002030a7211 */ /* 0x000fe400078c08ff */
[----:B--2---:R-:W-:Y:S01]  /*66e60*/  LEA R8, R20, R3, 0x1 ;  /* 0x0000000314087211 */ /* 0x004fe200078e08ff */
[----:B------:R2:W-:Y:S01]  /*66e70*/  STG.E.U16 desc[UR8][R16.64], R12 ;  /* 0x0000000c10007986 */ /* 0x0005e2000c101508 */
[----:B------:R-:W-:Y:S01]  /*66e80*/  PRMT R24, R11, 0x7632, R24 ;  /* 0x000076320b187816 */ /* 0x000fe20000000018 */
[----:B----4-:R-:W4:Y:S01]  /*66e90*/  LDC R27, c[0x0][0x3e8] ;  /* 0x0000fa00ff1b7b82 */ /* 0x010f220000000800 */
[----:B------:R-:W-:-:S02]  /*66ea0*/  LEA.HI.X.SX32 R11, R3, R0, 0x1, P6 ;  /* 0x00000000030b7211 */ /* 0x000fc400030f0eff */
[----:B------:R-:W-:Y:S02]  /*66eb0*/  PRMT R22, R12, 0x7632, R22 ;  /* 0x000076320c167816 */ /* 0x000fe40000000016 */
[----:B-1----:R-:W-:Y:S01]  /*66ec0*/  LOP3.LUT R9, R9, 0x1ff, RZ, 0xc0, !PT ;  /* 0x000001ff09097812 */ /* 0x002fe200078ec0ff */
[----:B------:R1:W-:Y:S02]  /*66ed0*/  STG.E.U16 desc[UR8][R18.64], R13 ;  /* 0x0000000d12007986 */ /* 0x0003e4000c101508 */
[----:B------:R-:W5:Y:S01]  /*66ee0*/  LDC R20, c[0x0][0x3e8] ;  /* 0x0000fa00ff147b82 */ /* 0x000f620000000800 */
[----:B--2---:R-:W-:Y:S02]  /*66ef0*/  LEA R12, P6, R8, R2, 0x1 ;  /* 0x00000002080c7211 */ /* 0x004fe400078c08ff */
[----:B------:R-:W-:Y:S01]  /*66f00*/  PRMT R23, R13, 0x7632, R23 ;  /* 0x000076320d177816 */ /* 0x000fe20000000017 */
[----:B------:R2:W-:Y:S01]  /*66f10*/  STL.S16 [R1+0xc], R24 ;  /* 0x00000c1801007387 */ /* 0x0005e20000100600 */
[----:B------:R-:W-:-:S02]  /*66f20*/  LEA R9, R9, UR7, 0x4 ;  /* 0x0000000709097c11 */ /* 0x000fc4000f8e20ff */
[----:B-1----:R-:W-:Y:S01]  /*66f30*/  LEA.HI.X.SX32 R13, R8, R0, 0x1, P6 ;  /* 0x00000000080d7211 */ /* 0x002fe200030f0eff */
[----:B------:R-:W-:Y:S01]  /*66f40*/  STG.E.U16 desc[UR8][R10.64], R14 ;  /* 0x0000000e0a007986 */ /* 0x000fe2000c101508 */
[----:B0-----:R-:W-:Y:S01]  /*66f50*/  LEA R3, R21, R8, 0x1 ;  /* 0x0000000815037211 */ /* 0x001fe200078e08ff */
[----:B--2---:R-:W0:Y:S02]  /*66f60*/  LDC R24, c[0x0][0x3e8] ;  /* 0x0000fa00ff187b82 */ /* 0x004e240000000800 */
[----:B------:R1:W-:Y:S04]  /*66f70*/  STG.E.U16 desc[UR8][R12.64], R15 ;  /* 0x0000000f0c007986 */ /* 0x0003e8000c101508 */
[----:B------:R-:W2:Y:S01]  /*66f80*/  LDS.128 R8, [R9+0x1c000] ;  /* 0x01c0000009087984 */ /* 0x000ea20000000c00 */
[----:B------:R-:W-:-:S02]  /*66f90*/  PRMT R28, R14, 0x7632, R28 ;  /* 0x000076320e1c7816 */ /* 0x000fc4000000001c */
[----:B------:R-:W-:Y:S01]  /*66fa0*/  LEA R16, P6, R3, R2, 0x1 ;  /* 0x0000000203107211 */ /* 0x000fe200078c08ff */
[----:B-1----:R-:W1:Y:S01]  /*66fb0*/  S2R R13, SR_TID.X ;  /* 0x00000000000d7919 */ /* 0x002e620000002100 */
[----:B---3--:R-:W-:Y:S02]  /*66fc0*/  IMAD R14, R25, 0x2, R3 ;  /* 0x00000002190e7824 */ /* 0x008fe400078e0203 */
[----:B------:R-:W-:Y:S01]  /*66fd0*/  LEA.HI.X.SX32 R17, R3, R0, 0x1, P6 ;  /* 0x0000000003117211 */ /* 0x000fe200030f0eff */
[----:B------:R-:W3:Y:S02]  /*66fe0*/  LDC R25, c[0x0][0x3e8] ;  /* 0x0000fa00ff197b82 */ /* 0x000ee40000000800 */
[C---:B------:R-:W-:Y:S02]  /*66ff0*/  LEA R18, P6, R14.reuse, R2, 0x1 ;  /* 0x000000020e127211 */ /* 0x040fe400078c08ff */
[----:B----4-:R-:W-:Y:S02]  /*67000*/  LEA R3, R27, R14, 0x1 ;  /* 0x0000000e1b037211 */ /* 0x010fe400078e08ff */
[----:B------:R-:W-:-:S02]  /*67010*/  LEA.HI.X.SX32 R19, R14, R0, 0x1, P6 ;  /* 0x000000000e137211 */ /* 0x000fc400030f0eff */
[----:B------:R-:W4:Y:S01]  /*67020*/  LDC R27, c[0x0][0x3e8] ;  /* 0x0000fa00ff1b7b82 */ /* 0x000f220000000800 */
[----:B------:R-:W-:Y:S02]  /*67030*/  LEA R14, P6, R3, R2, 0x1 ;  /* 0x00000002030e7211 */ /* 0x000fe400078c08ff */
[----:B-----5:R-:W-:Y:S02]  /*67040*/  LEA R12, R20, R3, 0x1 ;  /* 0x00000003140c7211 */ /* 0x020fe400078e08ff */
[----:B------:R-:W-:Y:S02]  /*67050*/  PRMT R29, R15, 0x7632, R29 ;  /* 0x000076320f1d7816 */ /* 0x000fe4000000001d */
[----:B------:R-:W-:Y:S01]  /*67060*/  LEA.HI.X.SX32 R15, R3, R0, 0x1, P6 ;  /* 0x00000000030f7211 */ /* 0x000fe200030f0eff */
[----:B0-----:R-:W-:Y:S01]  /*67070*/  IMAD R3, R24, 0x2, R12 ;  /* 0x0000000218037824 */ /* 0x001fe200078e020c */
[----:B------:R-:W-:Y:S01]  /*67080*/  PRMT R24, R7, 0x7632, R24 ;  /* 0x0000763207187816 */ /* 0x000fe20000000018 */
[----:B------:R0:W-:Y:S01]  /*67090*/  STG.E.U16 desc[UR8][R16.64], R4 ;  /* 0x0000000410007986 */ /* 0x0001e2000c101508 */
[----:B------:R-:W-:-:S03]  /*670a0*/  PRMT R20, R4, 0x7632, R20 ;  /* 0x0000763204147816 */ /* 0x000fc60000000014 */
[----:B------:R5:W-:Y:S01]  /*670b0*/  STL.S16 [R1+0x4], R24 ;  /* 0x0000041801007387 */ /* 0x000be20000100600 */
[----:B------:R-:W-:-:S03]  /*670c0*/  PRMT R21, R5, 0x7632, R21 ;  /* 0x0000763205157816 */ /* 0x000fc60000000015 */
[----:B------:R2:W-:Y:S01]  /*670d0*/  STG.E.U16 desc[UR8][R18.64], R5 ;  /* 0x0000000512007986 */ /* 0x0005e2000c101508 */
[C---:B0-----:R-:W-:Y:S01]  /*670e0*/  LEA R4, P6, R12.reuse, R2, 0x1 ;  /* 0x000000020c047211 */ /* 0x041fe200078c08ff */
[----:B-----5:R-:W0:Y:S01]  /*670f0*/  LDC R24, c[0x0][0x3e8] ;  /* 0x0000fa00ff187b82 */ /* 0x020e220000000800 */
[----:B-1----:R-:W-:Y:S02]  /*67100*/  LOP3.LUT R13, R13, 0x1ff, RZ, 0xc0, !PT ;  /* 0x000001ff0d0d7812 */ /* 0x002fe400078ec0ff */
[----:B--2---:R-:W-:Y:S02]  /*67110*/  LEA.HI.X.SX32 R5, R12, R0, 0x1, P6 ;  /* 0x000000000c057211 */ /* 0x004fe400030f0eff */
[----:B------:R-:W-:Y:S02]  /*67120*/  LEA R16, P6, R3, R2, 0x1 ;  /* 0x0000000203107211 */ /* 0x000fe400078c08ff */
[----:B---3--:R-:W-:Y:S02]  /*67130*/  LEA R19, R25, R3, 0x1 ;  /* 0x0000000319137211 */ /* 0x008fe400078e08ff */
[----:B------:R-:W-:-:S02]  /*67140*/  LEA.HI.X.SX32 R17, R3, R0, 0x1, P6 ;  /* 0x0000000003117211 */ /* 0x000fc400030f0eff */
[----:B------:R-:W-:Y:S01]  /*67150*/  LEA R13, R13, UR7, 0x4 ;  /* 0x000000070d0d7c11 */ /* 0x000fe2000f8e20ff */
[----:B------:R1:W-:Y:S01]  /*67160*/  STG.E.U16 desc[UR8][R14.64], R6 ;  /* 0x000000060e007986 */ /* 0x0003e2000c101508 */
[----:B------:R-:W-:Y:S02]  /*67170*/  LEA R18, P6, R19, R2, 0x1 ;  /* 0x0000000213127211 */ /* 0x000fe400078c08ff */
[----:B----4-:R-:W-:Y:S01]  /*67180*/  LEA R3, R27, R19, 0x1 ;  /* 0x000000131b037211 */ /* 0x010fe200078e08ff */
[----:B------:R-:W-:Y:S01]  /*67190*/  STG.E.U16 desc[UR8][R4.64], R7 ;  /* 0x0000000704007986 */ /* 0x000fe2000c101508 */
[----:B------:R-:W-:Y:S01]  /*671a0*/  PRMT R25, R6, 0x7632, R25 ;  /* 0x0000763206197816 */ /* 0x000fe20000000019 */
[----:B------:R-:W2:Y:S02]  /*671b0*/  LDC R27, c[0x0][0x3e8] ;  /* 0x0000fa00ff1b7b82 */ /* 0x000ea40000000800 */
[----:B------:R3:W-:Y:S01]  /*671c0*/  STG.E.U16 desc[UR8][R16.64], R8 ;  /* 0x0000000810007986 */ /* 0x0007e2000c101508 */
[----:B------:R-:W-:-:S03]  /*671d0*/  LEA.HI.X.SX32 R19, R19, R0, 0x1, P6 ;  /* 0x0000000013137211 */ /* 0x000fc600030f0eff */
[----:B------:R-:W4:Y:S01]  /*671e0*/  LDS.128 R12, [R13+0x1e000] ;  /* 0x01e000000d0c7984 */ /* 0x000f220000000c00 */
[C---:B-1----:R-:W-:Y:S01]  /*671f0*/  LEA R6, P6, R3.reuse, R2, 0x1 ;  /* 0x0000000203067211 */ /* 0x042fe200078c08ff */
[----:B---3--:R-:W1:Y:S03]  /*67200*/  LDC R17, c[0x0][0x3e8] ;  /* 0x0000fa00ff117b82 */ /* 0x008e660000000800 */
[----:B------:R-:W-:Y:S01]  /*67210*/  LEA.HI.X.SX32 R7, R3, R0, 0x1, P6 ;  /* 0x0000000003077211 */ /* 0x000fe200030f0eff */
[----:B------:R-:W-:Y:S01]  /*67220*/  STG.E.U16 desc[UR8][R18.64], R9 ;  /* 0x0000000912007986 */ /* 0x000fe2000c101508 */
[----:B0-----:R-:W-:Y:S01]  /*67230*/  IMAD R5, R24, 0x2, R3 ;  /* 0x0000000218057824 */ /* 0x001fe200078e0203 */
[----:B------:R-:W-:Y:S02]  /*67240*/  PRMT R24, R10, 0x7632, R24 ;  /* 0x000076320a187816 */ /* 0x000fe40000000018 */
[----:B------:R0:W-:Y:S01]  /*67250*/  STG.E.U16 desc[UR8][R6.64], R10 ;  /* 0x0000000a06007986 */ /* 0x0001e2000c101508 */
[----:B------:R-:W3:Y:S08]  /*67260*/  LDC R16, c[0x0][0x3e8] ;  /* 0x0000fa00ff107b82 */ /* 0x000ef00000000800 */
[----:B0-----:R-:W0:Y:S01]  /*67270*/  LDC R10, c[0x0][0x3e8] ;  /* 0x0000fa00ff0a7b82 */ /* 0x001e220000000800 */
[----:B------:R-:W-:-:S02]  /*67280*/  LEA R4, P6, R5, R2, 0x1 ;  /* 0x0000000205047211 */ /* 0x000fc400078c08ff */
[----:B-1----:R-:W-:Y:S02]  /*67290*/  LEA R3, R17, R5, 0x1 ;  /* 0x0000000511037211 */ /* 0x002fe400078e08ff */
[----:B------:R-:W-:-:S03]  /*672a0*/  LEA.HI.X.SX32 R5, R5, R0, 0x1, P6 ;  /* 0x0000000005057211 */ /* 0x000fc600030f0eff */
[----:B------:R-:W1:Y:S01]  /*672b0*/  LDC R17, c[0x0][0x3e8] ;  /* 0x0000fa00ff117b82 */ /* 0x000e620000000800 */
[----:B------:R-:W-:Y:S02]  /*672c0*/  PRMT R19, R9, 0x7632, R19 ;  /* 0x0000763209137816 */ /* 0x000fe40000000013 */
[----:B------:R-:W-:Y:S02]  /*672d0*/  LEA R6, P6, R3, R2, 0x1 ;  /* 0x0000000203067211 */ /* 0x000fe400078c08ff */
[----:B--2---:R-:W-:Y:S02]  /*672e0*/  LEA R9, R27, R3, 0x1 ;  /* 0x000000031b097211 */ /* 0x004fe400078e08ff */
[----:B------:R-:W-:Y:S02]  /*672f0*/  PRMT R18, R8, 0x7632, R18 ;  /* 0x0000763208127816 */ /* 0x000fe40000000012 */
[----:B------:R-:W-:Y:S02]  /*67300*/  LEA.HI.X.SX32 R7, R3, R0, 0x1, P6 ;  /* 0x0000000003077211 */ /* 0x000fe400030f0eff */
[----:B------:R-:W-:Y:S01]  /*67310*/  LEA R8, P6, R9, R2, 0x1 ;  /* 0x0000000209087211 */ /* 0x000fe200078c08ff */
[----:B0-----:R-:W-:-:S03]  /*67320*/  IMAD R3, R10, 0x2, R9 ;  /* 0x000000020a037824 */ /* 0x001fc600078e0209 */
[----:B------:R-:W-:Y:S01]  /*67330*/  LEA.HI.X.SX32 R9, R9, R0, 0x1, P6 ;  /* 0x0000000009097211 */ /* 0x000fe200030f0eff */
[----:B------:R0:W-:Y:S01]  /*67340*/  STG.E.U16 desc[UR8][R4.64], R11 ;  /* 0x0000000b04007986 */ /* 0x0001e2000c101508 */
[----:B------:R-:W-:Y:S01]  /*67350*/  PRMT R27, R11, 0x7632, R27 ;  /* 0x000076320b1b7816 */ /* 0x000fe2000000001b */
[----:B------:R-:W2:Y:S02]  /*67360*/  LDC R10, c[0x0][0x3e8] ;  /* 0x0000fa00ff0a7b82 */ /* 0x000ea40000000800 */
[----:B----4-:R-:W-:Y:S04]  /*67370*/  STG.E.U16 desc[UR8][R6.64], R12 ;  /* 0x0000000c06007986 */ /* 0x010fe8000c101508 */
[----:B------:R4:W-:Y:S02]  /*67380*/  STG.E.U16 desc[UR8][R8.64], R13 ;  /* 0x0000000d08007986 */ /* 0x0009e4000c101508 */
[----:B0-----:R-:W0:Y:S08]  /*67390*/  LDC R11, c[0x0][0x3e8] ;  /* 0x0000fa00ff0b7b82 */ /* 0x001e300000000800 */
[----:B----4-:R-:W4:Y:S01]  /*673a0*/  LDC R8, c[0x0][0x3e8] ;  /* 0x0000fa00ff087b82 */ /* 0x010f220000000800 */
[----:B------:R-:W-:-:S04]  /*673b0*/  LEA R4, P6, R3, R2, 0x1 ;  /* 0x0000000203047211 */ /* 0x000fc800078c08ff */
[----:B------:R-:W-:Y:S02]  /*673c0*/  LEA.HI.X.SX32 R5, R3, R0, 0x1, P6 ;  /* 0x0000000003057211 */ /* 0x000fe400030f0eff */
[----:B---3--:R-:W-:Y:S01]  /*673d0*/  LEA R3, R16, R3, 0x1 ;  /* 0x0000000310037211 */ /* 0x008fe200078e08ff */
[----:B------:R-:W3:Y:S02]  /*673e0*/  LDC R9, c[0x0][0x3e8] ;  /* 0x0000fa00ff097b82 */ /* 0x000ee40000000800 */
[----:B------:R1:W-:Y:S01]  /*673f0*/  STG.E.U16 desc[UR8][R4.64], R14 ;  /* 0x0000000e04007986 */ /* 0x0003e2000c101508 */
[----:B------:R-:W-:-:S04]  /*67400*/  LEA R6, P6, R3, R2, 0x1 ;  /* 0x0000000203067211 */ /* 0x000fc800078c08ff */
[----:B------:R-:W-:Y:S02]  /*67410*/  LEA.HI.X.SX32 R7, R3, R0, 0x1, P6 ;  /* 0x0000000003077211 */ /* 0x000fe400030f0eff */
[----:B-1----:R-:W-:-:S04]  /*67420*/  LEA R5, R17, R3, 0x1 ;  /* 0x0000000311057211 */ /* 0x002fc800078e08ff */
[C---:B------:R-:W-:Y:S01]  /*67430*/  LEA R4, P6, R5.reuse, R2, 0x1 ;  /* 0x0000000205047211 */ /* 0x040fe200078c08ff */
[----:B----4-:R-:W-:Y:S01]  /*67440*/  IMAD R3, R8, 0x2, R5 ;  /* 0x0000000208037824 */ /* 0x010fe200078e0205 */
[----:B------:R1:W-:Y:S02]  /*67450*/  STG.E.U16 desc[UR8][R6.64], R15 ;  /* 0x0000000f06007986 */ /* 0x0003e4000c101508 */
[----:B------:R-:W-:Y:S02]  /*67460*/  LEA.HI.X.SX32 R5, R5, R0, 0x1, P6 ;  /* 0x0000000005057211 */ /* 0x000fe400030f0eff */
[----:B------:R-:W-:Y:S02]  /*67470*/  PRMT R16, R15, 0x7632, R16 ;  /* 0x000076320f107816 */ /* 0x000fe40000000010 */
[----:B0-----:R-:W-:Y:S02]  /*67480*/  LEA R8, R11, R3, 0x1 ;  /* 0x000000030b087211 */ /* 0x001fe400078e08ff */
[C---:B-1----:R-:W-:Y:S01]  /*67490*/  LEA R6, P6, R3.reuse, R2, 0x1 ;  /* 0x0000000203067211 */ /* 0x042fe200078c08ff */
[----:B------:R-:W4:Y:S03]  /*674a0*/  LDL.LU.S16 R15, [R1+0xb8] ;  /* 0x0000b800010f7983 */ /* 0x000f260000300600 */
[----:B------:R-:W-:Y:S01]  /*674b0*/  LEA.HI.X.SX32 R7, R3, R0, 0x1, P6 ;  /* 0x0000000003077211 */ /* 0x000fe200030f0eff */
[----:B------:R-:W5:Y:S04]  /*674c0*/  LDL.LU.S16 R11, [R1+0x98] ;  /* 0x00009800010b7983 */ /* 0x000f680000300600 */
[----:B------:R-:W2:Y:S01]  /*674d0*/  LDL.LU.S16 R3, [R1+0xa8] ;  /* 0x0000a80001037983 */ /* 0x000ea20000300600 */
[----:B------:R-:W-:-:S02]  /*674e0*/  PRMT R14, R12, 0x7632, R14 ;  /* 0x000076320c0e7816 */ /* 0x000fc4000000000e */
[----:B------:R-:W0:Y:S01]  /*674f0*/  LDC R12, c[0x0][0x3e8] ;  /* 0x0000fa00ff0c7b82 */ /* 0x000e220000000800 */
[----:B--2---:R1:W-:Y:S02]  /*67500*/  STG.E.U16 desc[UR8][R4.64], R3 ;  /* 0x0000000304007986 */ /* 0x0043e4000c101508 */
[----:B-1----:R-:W-:Y:S02]  /*67510*/  LEA R4, P6, R8, R2, 0x1 ;  /* 0x0000000208047211 */ /* 0x002fe400078c08ff */
[----:B------:R-:W-:Y:S02]  /*67520*/  LEA R3, R10, R8, 0x1 ;  /* 0x000000080a037211 */ /* 0x000fe400078e08ff */
[----:B------:R-:W2:Y:S01]  /*67530*/  LDL.LU.S16 R10, [R1+0xa4] ;  /* 0x0000a400010a7983 */ /* 0x000ea20000300600 */
[----:B------:R-:W-:-:S03]  /*67540*/  LEA.HI.X.SX32 R5, R8, R0, 0x1, P6 ;  /* 0x0000000008057211 */ /* 0x000fc600030f0eff */
[----:B------:R-:W2:Y:S04]  /*67550*/  LDL.LU.S16 R8, [R1+0xb4] ;  /* 0x0000b40001087983 */ /* 0x000ea80000300600 */
[----:B--2---:R1:W-:Y:S02]  /*67560*/  STG.E.U16 desc[UR8][R6.64], R8 ;  /* 0x0000000806007986 */ /* 0x0043e4000c101508 */
[----:B-1----:R-:W-:Y:S01]  /*67570*/  LEA R6, P6, R3, R2, 0x1 ;  /* 0x0000000203067211 */ /* 0x002fe200078c08ff */
[----:B---3--:R-:W-:Y:S02]  /*67580*/  IMAD R8, R9, 0x2, R3 ;  /* 0x0000000209087824 */ /* 0x008fe400078e0203 */
[----:B------:R-:W2:Y:S01]  /*67590*/  LDL.LU.S16 R9, [R1+0xb0] ;  /* 0x0000b00001097983 */ /* 0x000ea20000300600 */
[----:B------:R-:W-:-:S02]  /*675a0*/  LEA.HI.X.SX32 R7, R3, R0, 0x1, P6 ;  /* 0x0000000003077211 */ /* 0x000fc400030f0eff */
[----:B0-----:R-:W-:Y:S02]  /*675b0*/  LEA R3, R12, R8, 0x1 ;  /* 0x000000080c037211 */ /* 0x001fe400078e08ff */
[----:B------:R-:W3:Y:S04]  /*675c0*/  LDL.LU.S16 R12, [R1+0xbc] ;  /* 0x0000bc00010c7983 */ /* 0x000ee80000300600 */
[----:B----4-:R0:W-:Y:S02]  /*675d0*/  STG.E.U16 desc[UR8][R4.64], R15 ;  /* 0x0000000f04007986 */ /* 0x0101e4000c101508 */
[C---:B0-----:R-:W-:Y:S01]  /*675e0*/  LEA R4, P6, R8.reuse, R2, 0x1 ;  /* 0x0000000208047211 */ /* 0x041fe200078c08ff */
[----:B------:R-:W0:Y:S03]  /*675f0*/  LDC R15, c[0x0][0x3e8] ;  /* 0x0000fa00ff0f7b82 */ /* 0x000e260000000800 */
[----:B------:R-:W-:-:S05]  /*67600*/  LEA.HI.X.SX32 R5, R8, R0, 0x1, P6 ;  /* 0x0000000008057211 */ /* 0x000fca00030f0eff */
[----:B------:R-:W1:Y:S02]  /*67610*/  LDC R8, c[0x0][0x3e8] ;  /* 0x0000fa00ff087b82 */ /* 0x000e640000000800 */
[----:B-1----:R-:W-:Y:S01]  /*67620*/  LEA R8, R8, R3, 0x1 ;  /* 0x0000000308087211 */ /* 0x002fe200078e08ff */
[----:B---3--:R1:W-:Y:S02]  /*67630*/  STG.E.U16 desc[UR8][R6.64], R12 ;  /* 0x0000000c06007986 */ /* 0x0083e4000c101508 */
[----:B-1----:R-:W-:-:S03]  /*67640*/  LEA R6, P6, R3, R2, 0x1 ;  /* 0x0000000203067211 */ /* 0x002fc600078c08ff */
[----:B------:R-:W1:Y:S01]  /*67650*/  LDC R12, c[0x0][0x3e8] ;  /* 0x0000fa00ff0c7b82 */ /* 0x000e620000000800 */
[----:B------:R-:W-:-:S07]  /*67660*/  LEA.HI.X.SX32 R7, R3, R0, 0x1, P6 ;  /* 0x0000000003077211 */ /* 0x000fce00030f0eff */
[----:B------:R-:W3:Y:S01]  /*67670*/  LDC R3, c[0x0][0x3e8] ;  /* 0x0000fa00ff037b82 */ /* 0x000ee20000000800 */
[----:B-----5:R4:W-:Y:S02]  /*67680*/  STG.E.U16 desc[UR8][R4.64], R11 ;  /* 0x0000000b04007986 */ /* 0x0209e4000c101508 */
[----:B----4-:R-:W-:-:S05]  /*67690*/  LEA R4, P6, R8, R2, 0x1 ;  /* 0x0000000208047211 */ /* 0x010fca00078c08ff */
[----:B------:R-:W4:Y:S01]  /*676a0*/  LDC R11, c[0x0][0x3e8] ;  /* 0x0000fa00ff0b7b82 */ /* 0x000f220000000800 */
[----:B------:R-:W-:Y:S01]  /*676b0*/  LEA.HI.X.SX32 R5, R8, R0, 0x1, P6 ;  /* 0x0000000008057211 */ /* 0x000fe200030f0eff */
[----:B---3--:R-:W-:-:S06]  /*676c0*/  IMAD R3, R3, 0x2, R8 ;  /* 0x0000000203037824 */ /* 0x008fcc00078e0208 */
[----:B------:R-:W3:Y:S01]  /*676d0*/  LDC R8, c[0x0][0x3e8] ;  /* 0x0000fa00ff087b82 */ /* 0x000ee20000000800 */
[----:B------:R5:W-:Y:S02]  /*676e0*/  STG.E.U16 desc[UR8][R6.64], R10 ;  /* 0x0000000a06007986 */ /* 0x000be4000c101508 */
[----:B-----5:R-:W-:-:S05]  /*676f0*/  LEA R6, P6, R3, R2, 0x1 ;  /* 0x0000000203067211 */ /* 0x020fca00078c08ff */
[----:B------:R-:W5:Y:S01]  /*67700*/  LDC R10, c[0x0][0x3e8] ;  /* 0x0000fa00ff0a7b82 */ /* 0x000f620000000800 */
[----:B------:R-:W-:Y:S02]  /*67710*/  LEA.HI.X.SX32 R7, R3, R0, 0x1, P6 ;  /* 0x0000000003077211 */ /* 0x000fe400030f0eff */
[----:B---3--:R-:W-:-:S04]  /*67720*/  LEA R8, R8, R3, 0x1 ;  /* 0x0000000308087211 */ /* 0x008fc800078e08ff */
[----:B0-----:R-:W-:Y:S02]  /*67730*/  LEA R3, R15, R8, 0x1 ;  /* 0x000000080f037211 */ /* 0x001fe400078e08ff */
[----:B------:R-:W3:Y:S04]  /*67740*/  LDL.LU.S16 R15, [R1+0xac] ;  /* 0x0000ac00010f7983 */ /* 0x000ee80000300600 */
[----:B--2---:R0:W-:Y:S02]  /*67750*/  STG.E.U16 desc[UR8][R4.64], R9 ;  /* 0x0000000904007986 */ /* 0x0041e4000c101508 */
[C---:B0-----:R-:W-:Y:S01]  /*67760*/  LEA R4, P6, R8.reuse, R2, 0x1 ;  /* 0x0000000208047211 */ /* 0x041fe200078c08ff */
[----:B------:R-:W0:Y:S03]  /*67770*/  LDC R9, c[0x0][0x3e8] ;  /* 0x0000fa00ff097b82 */ /* 0x000e260000000800 */
[----:B------:R-:W-:Y:S01]  /*67780*/  LEA.HI.X.SX32 R5, R8, R0, 0x1, P6 ;  /* 0x0000000008057211 */ /* 0x000fe200030f0eff */
[----:B-1----:R-:W-:-:S02]  /*67790*/  IMAD R8, R12, 0x2, R3 ;  /* 0x000000020c087824 */ /* 0x002fc400078e0203 */
[----:B------:R-:W2:Y:S04]  /*677a0*/  LDL.LU.S16 R12, [R1+0x88] ;  /* 0x00008800010c7983 */ /* 0x000ea80000300600 */
[----:B---3--:R1:W-:Y:S02]  /*677b0*/  STG.E.U16 desc[UR8][R6.64], R15 ;  /* 0x0000000f06007986 */ /* 0x0083e4000c101508 */
[C---:B-1----:R-:W-:Y:S01]  /*677c0*/  LEA R6, P6, R3.reuse, R2, 0x1 ;  /* 0x0000000203067211 */ /* 0x042fe200078c08ff */
[----:B------:R-:W1:Y:S03]  /*677d0*/  LDC R15, c[0x0][0x3e8] ;  /* 0x0000fa00ff0f7b82 */ /* 0x000e660000000800 */
[----:B------:R-:W-:-:S02]  /*677e0*/  LEA.HI.X.SX32 R7, R3, R0, 0x1, P6 ;  /* 0x0000000003077211 */ /* 0x000fc400030f0eff */
[----:B----4-:R-:W-:Y:S02]  /*677f0*/  LEA R3, R11, R8, 0x1 ;  /* 0x000000080b037211 */ /* 0x010fe400078e08ff */
[----:B------:R-:W3:Y:S04]  /*67800*/  LDL.LU.S16 R11, [R1+0x94] ;  /* 0x00009400010b7983 */ /* 0x000ee80000300600 */
[----:B--2---:R2:W-:Y:S02]  /*67810*/  STG.E.U16 desc[UR8][R4.64], R12 ;  /* 0x0000000c04007986 */ /* 0x0045e4000c101508 */
[C---:B--2---:R-:W-:Y:S01]  /*67820*/  LEA R4, P6, R8.reuse, R2, 0x1 ;  /* 0x0000000208047211 */ /* 0x044fe200078c08ff */
[----:B------:R-:W2:Y:S03]  /*67830*/  LDC R12, c[0x0][0x3e8] ;  /* 0x0000fa00ff0c7b82 */ /* 0x000ea60000000800 */
[----:B------:R-:W-:-:S02]  /*67840*/  LEA.HI.X.SX32 R5, R8, R0, 0x1, P6 ;  /* 0x0000000008057211 */ /* 0x000fc400030f0eff */
[----:B-----5:R-:W-:Y:S02]  /*67850*/  LEA R8, R10, R3, 0x1 ;  /* 0x000000030a087211 */ /* 0x020fe400078e08ff */
[----:B------:R-:W4:Y:S04]  /*67860*/  LDL.LU.S16 R10, [R1+0x9c] ;  /* 0x00009c00010a7983 */ /* 0x000f280000300600 */
[----:B---3--:R3:W-:Y:S02]  /*67870*/  STG.E.U16 desc[UR8][R6.64], R11 ;  /* 0x0000000b06007986 */ /* 0x0087e4000c101508 */
[C---:B---3--:R-:W-:Y:S01]  /*67880*/  LEA R6, P6, R3.reuse, R2, 0x1 ;  /* 0x0000000203067211 */ /* 0x048fe200078c08ff */
[----:B------:R-:W3:Y:S03]  /*67890*/  LDC R11, c[0x0][0x3e8] ;  /* 0x0000fa00ff0b7b82 */ /* 0x000ee60000000800 */
[----:B------:R-:W-:Y:S01]  /*678a0*/  LEA.HI.X.SX32 R7, R3, R0, 0x1, P6 ;  /* 0x0000000003077211 */ /* 0x000fe200030f0eff */
[----:B0-----:R-:W-:-:S02]  /*678b0*/  IMAD R3, R9, 0x2, R8 ;  /* 0x0000000209037824 */ /* 0x001fc400078e0208 */
[----:B------:R-:W5:Y:S04]  /*678c0*/  LDL.LU.S16 R9, [R1+0xa0] ;  /* 0x0000a00001097983 */ /* 0x000f680000300600 */
[----:B----4-:R0:W-:Y:S02]  /*678d0*/  STG.E.U16 desc[UR8][R4.64], R10 ;  /* 0x0000000a04007986 */ /* 0x0101e4000c101508 */
[C---:B0-----:R-:W-:Y:S01]  /*678e0*/  LEA R4, P6, R8.reuse, R2, 0x1 ;  /* 0x0000000208047211 */ /* 0x041fe200078c08ff */
[----:B------:R-:W0:Y:S03]  /*678f0*/  LDC R10, c[0x0][0x3e8] ;  /* 0x0000fa00ff0a7b82 */ /* 0x000e260000000800 */
[----:B------:R-:W-:-:S02]  /*67900*/  LEA.HI.X.SX32 R5, R8, R0, 0x1, P6 ;  /* 0x0000000008057211 */ /* 0x000fc400030f0eff */
[----:B-1----:R-:W-:Y:S02]  /*67910*/  LEA R8, R15, R3, 0x1 ;  /* 0x000000030f087211 */ /* 0x002fe400078e08ff */
[----:B------:R-:W4:Y:S04]  /*67920*/  LDL.LU.S16 R15, [R1+0x78] ;  /* 0x00007800010f7983 */ /* 0x000f280000300600 */
[----:B-----5:R1:W-:Y:S02]  /*67930*/  STG.E.U16 desc[UR8][R6.64], R9 ;  /* 0x0000000906007986 */ /* 0x0203e4000c101508 */
[C---:B-1----:R-:W-:Y:S01]  /*67940*/  LEA R6, P6, R3.reuse, R2, 0x1 ;  /* 0x0000000203067211 */ /* 0x042fe200078c08ff */
[----:B------:R-:W1:Y:S03]  /*67950*/  LDC R9, c[0x0][0x3e8] ;  /* 0x0000fa00ff097b82 */ /* 0x000e660000000800 */
[----:B------:R-:W-:-:S02]  /*67960*/  LEA.HI.X.SX32 R7, R3, R0, 0x1, P6 ;  /* 0x0000000003077211 */ /* 0x000fc400030f0eff */
[----:B--2---:R-:W-:Y:S02]  /*67970*/  LEA R3, R12, R8, 0x1 ;  /* 0x000000080c037211 */ /* 0x004fe400078e08ff */
[----:B------:R-:W2:Y:S04]  /*67980*/  LDL.LU.S16 R12, [R1+0x84] ;  /* 0x00008400010c7983 */ /* 0x000ea80000300600 */
[----:B----4-:R4:W-:Y:S02]  /*67990*/  STG.E.U16 desc[UR8][R4.64], R15 ;  /* 0x0000000f04007986 */ /* 0x0109e4000c101508 */
[C---:B----4-:R-:W-:Y:S01]  /*679a0*/  LEA R4, P6, R8.reuse, R2, 0x1 ;  /* 0x0000000208047211 */ /* 0x050fe200078c08ff */
[----:B------:R-:W4:Y:S03]  /*679b0*/  LDC R15, c[0x0][0x3e8] ;  /* 0x0000fa00ff0f7b82 */ /* 0x000f260000000800 */
[----:B------:R-:W-:Y:S01]  /*679c0*/  LEA.HI.X.SX32 R5, R8, R0, 0x1, P6 ;  /* 0x0000000008057211 */ /* 0x000fe200030f0eff */
[----:B---3--:R-:W-:-:S02]  /*679d0*/  IMAD R8, R11, 0x2, R3 ;  /* 0x000000020b087824 */ /* 0x008fc400078e0203 */
[----:B------:R-:W3:Y:S04]  /*679e0*/  LDL.LU.S16 R11, [R1+0x90] ;  /* 0x00009000010b7983 */ /* 0x000ee80000300600 */
[----:B--2---:R2:W-:Y:S02]  /*679f0*/  STG.E.U16 desc[UR8][R6.64], R12 ;  /* 0x0000000c06007986 */ /* 0x0045e4000c101508 */
[C---:B--2---:R-:W-:Y:S01]  /*67a00*/  LEA R6, P6, R3.reuse, R2, 0x1 ;  /* 0x0000000203067211 */ /* 0x044fe200078c08ff */
[----:B------:R-:W2:Y:S03]  /*67a10*/  LDC R12, c[0x0][0x3e8] ;  /* 0x0000fa00ff0c7b82 */ /* 0x000ea60000000800 */
[----:B------:R-:W-:-:S02]  /*67a20*/  LEA.HI.X.SX32 R7, R3, R0, 0x1, P6 ;  /* 0x0000000003077211 */ /* 0x000fc400030f0eff */
[----:B0-----:R-:W-:Y:S02]  /*67a30*/  LEA R3, R10, R8, 0x1 ;  /* 0x000000080a037211 */ /* 0x001fe400078e08ff */
[----:B------:R-:W5:Y:S04]  /*67a40*/  LDL.LU.S16 R10, [R1+0x8c] ;  /* 0x00008c00010a7983 */ /* 0x000f680000300600 */
[----:B---3--:R0:W-:Y:S02]  /*67a50*/  STG.E.U16 desc[UR8][R4.64], R11 ;  /* 0x0000000b04007986 */ /* 0x0081e4000c101508 */
[C---:B0-----:R-:W-:Y:S01]  /*67a60*/  LEA R4, P6, R8.reuse, R2, 0x1 ;  /* 0x0000000208047211 */ /* 0x041fe200078c08ff */
[----:B------:R-:W0:Y:S03]  /*67a70*/  LDC R11, c[0x0][0x3e8] ;  /* 0x0000fa00ff0b7b82 */ /* 0x000e260000000800 */
[----:B------:R-:W-:-:S02]  /*67a80*/  LEA.HI.X.SX32 R5, R8, R0, 0x1, P6 ;  /* 0x0000000008057211 */ /* 0x000fc400030f0eff */
[----:B-1----:R-:W-:Y:S02]  /*67a90*/  LEA R8, R9, R3, 0x1 ;  /* 0x0000000309087211 */ /* 0x002fe400078e08ff */
[----:B------:R-:W3:Y:S04]  /*67aa0*/  LDL.LU.S16 R9, [R1+0x68] ;  /* 0x0000680001097983 */ /* 0x000ee80000300600 */
[----:B-----5:R1:W-:Y:S02]  /*67ab0*/  STG.E.U16 desc[UR8][R6.64], R10 ;  /* 0x0000000a06007986 */ /* 0x0203e4000c101508 */
[C---:B-1----:R-:W-:Y:S01]  /*67ac0*/  LEA R6, P6, R3.reuse, R2, 0x1 ;  /* 0x0000000203067211 */ /* 0x042fe200078c08ff */
[----:B------:R-:W1:Y:S03]  /*67ad0*/  LDC R10, c[0x0][0x3e8] ;  /* 0x0000fa00ff0a7b82 */ /* 0x000e660000000800 */
[----:B------:R-:W-:Y:S01]  /*67ae0*/  LEA.HI.X.SX32 R7, R3, R0, 0x1, P6 ;  /* 0x0000000003077211 */ /* 0x000fe200030f0eff */
[----:B----4-:R-:W-:-:S02]  /*67af0*/  IMAD R3, R15, 0x2, R8 ;  /* 0x000000020f037824 */ /* 0x010fc400078e0208 */
[----:B------:R-:W4:Y:S04]  /*67b00*/  LDL.LU.S16 R15, [R1+0x74] ;  /* 0x00007400010f7983 */ /* 0x000f280000300600 */
[----:B---3--:R3:W-:Y:S02]  /*67b10*/  STG.E.U16 desc[UR8][R4.64], R9 ;  /* 0x0000000904007986 */ /* 0x0087e4000c101508 */
[C---:B---3--:R-:W-:Y:S01]  /*67b20*/  LEA R4, P6, R8.reuse, R2, 0x1 ;  /* 0x0000000208047211 */ /* 0x048fe200078c08ff */
[----:B------:R-:W3:Y:S03]  /*67b30*/  LDC R9, c[0x0][0x3e8] ;  /* 0x0000fa00ff097b82 */ /* 0x000ee60000000800 */
[----:B------:R-:W-:-:S02]  /*67b40*/  LEA.HI.X.SX32 R5, R8, R0, 0x1, P6 ;  /* 0x0000000008057211 */ /* 0x000fc400030f0eff */
[----:B--2---:R-:W-:Y:S02]  /*67b50*/  LEA R8, R12, R3, 0x1 ;  /* 0x000000030c087211 */ /* 0x004fe400078e08ff */
[----:B------:R-:W2:Y:S04]  /*67b60*/  LDL.LU.S16 R12, [R1+0x7c] ;  /* 0x00007c00010c7983 */ /* 0x000ea80000300600 */
[----:B----4-:R4:W-:Y:S02]  /*67b70*/  STG.E.U16 desc[UR8][R6.64], R15 ;  /* 0x0000000f06007986 */ /* 0x0109e4000c101508 */
[C---:B----4-:R-:W-:Y:S01]  /*67b80*/  LEA R6, P6, R3.reuse, R2, 0x1 ;  /* 0x0000000203067211 */ /* 0x050fe200078c08ff */
[----:B------:R-:W4:Y:S03]  /*67b90*/  LDC R15, c[0x0][0x3e8] ;  /* 0x0000fa00ff0f7b82 */ /* 0x000f260000000800 */
[----:B------:R-:W-:-:S02]  /*67ba0*/  LEA.HI.X.SX32 R7, R3, R0, 0x1, P6 ;  /* 0x0000000003077211 */ /* 0x000fc400030f0eff */
[----:B0-----:R-:W-:Y:S02]  /*67bb0*/  LEA R3, R11, R8, 0x1 ;  /* 0x000000080b037211 */ /* 0x001fe400078e08ff */
[----:B------:R-:W5:Y:S04]  /*67bc0*/  LDL.LU.S16 R11, [R1+0x80] ;  /* 0x00008000010b7983 */ /* 0x000f680000300600 */
[----:B--2---:R0:W-:Y:S02]  /*67bd0*/  STG.E.U16 desc[UR8][R4.64], R12 ;  /* 0x0000000c04007986 */ /* 0x0041e4000c101508 */
[C---:B0-----:R-:W-:Y:S01]  /*67be0*/  LEA R4, P6, R8.reuse, R2, 0x1 ;  /* 0x0000000208047211 */ /* 0x041fe200078c08ff */
[----:B------:R-:W0:Y:S03]  /*67bf0*/  LDC R12, c[0x0][0x3e8] ;  /* 0x0000fa00ff0c7b82 */ /* 0x000e260000000800 */
[----:B------:R-:W-:Y:S01]  /*67c00*/  LEA.HI.X.SX32 R5, R8, R0, 0x1, P6 ;  /* 0x0000000008057211 */ /* 0x000fe200030f0eff */
[----:B-1----:R-:W-:-:S02]  /*67c10*/  IMAD R8, R10, 0x2, R3 ;  /* 0x000000020a087824 */ /* 0x002fc400078e0203 */
[----:B------:R-:W2:Y:S04]  /*67c20*/  LDL.LU.S16 R10, [R1+0x58] ;  /* 0x00005800010a7983 */ /* 0x000ea80000300600 */
[----:B-----5:R1:W-:Y:S02]  /*67c30*/  STG.E.U16 desc[UR8][R6.64], R11 ;  /* 0x0000000b06007986 */ /* 0x0203e4000c101508 */
[C---:B-1----:R-:W-:Y:S01]  /*67c40*/  LEA R6, P6, R3.reuse, R2, 0x1 ;  /* 0x0000000203067211 */ /* 0x042fe200078c08ff */
[----:B------:R-:W1:Y:S03]  /*67c50*/  LDC R11, c[0x0][0x3e8] ;  /* 0x0000fa00ff0b7b82 */ /* 0x000e660000000800 */
[----:B------:R-:W-:-:S02]  /*67c60*/  LEA.HI.X.SX32 R7, R3, R0, 0x1, P6 ;  /* 0x0000000003077211 */ /* 0x000fc400030f0eff */
[----:B---3--:R-:W-:Y:S02]  /*67c70*/  LEA R3, R9, R8, 0x1 ;  /* 0x0000000809037211 */ /* 0x008fe400078e08ff */
[----:B------:R-:W3:Y:S04]  /*67c80*/  LDL.LU.S16 R9, [R1+0x64] ;  /* 0x0000640001097983 */ /* 0x000ee80000300600 */
[----:B--2---:R2:W-:Y:S02]  /*67c90*/  STG.E.U16 desc[UR8][R4.64], R10 ;  /* 0x0000000a04007986 */ /* 0x0045e4000c101508 */
[C---:B--2---:R-:W-:Y:S01]  /*67ca0*/  LEA R4, P6, R8.reuse, R2, 0x1 ;  /* 0x0000000208047211 */ /* 0x044fe200078c08ff */
[----:B------:R-:W2:Y:S03]  /*67cb0*/  LDC R10, c[0x0][0x3e8] ;  /* 0x0000fa00ff0a7b82 */ /* 0x000ea60000000800 */
[----:B------:R-:W-:-:S02]  /*67cc0*/  LEA.HI.X.SX32 R5, R8, R0, 0x1, P6 ;  /* 0x0000000008057211 */ /* 0x000fc400030f0eff */
[----:B----4-:R-:W-:Y:S02]  /*67cd0*/  LEA R8, R15, R3, 0x1 ;  /* 0x000000030f087211 */ /* 0x010fe400078e08ff */
        /* <DEDUP_REMOVED lines=131> */
[----:B-1----:R-:W-:-:S04]  /*68510*/  IMAD R8, R11, 0x2, R3 ;  /* 0x000000020b087824 */ /* 0x002fc800078e0203 */
[----:B------:R-:W1:Y:S01]  /*68520*/  LDC R11, c[0x0][0x3e8] ;  /* 0x0000fa00ff0b7b82 */ /* 0x000e620000000800 */
[----:B-----5:R2:W-:Y:S04]  /*68530*/  STG.E.U16 desc[UR8][R6.64], R12 ;  /* 0x0000000c06007986 */ /* 0x0205e8000c101508 */
[----:B------:R5:W-:Y:S01]  /*68540*/  STG.E.U16 desc[UR8][R4.64], R26 ;  /* 0x0000001a04007986 */ /* 0x000be2000c101508 */
[C---:B--2---:R-:W-:Y:S02]  /*68550*/  LEA R6, P6, R3.reuse, R2, 0x1 ;  /* 0x0000000203067211 */ /* 0x044fe400078c08ff */
[----:B------:R-:W2:Y:S02]  /*68560*/  LDC R12, c[0x0][0x3e8] ;  /* 0x0000fa00ff0c7b82 */ /* 0x000ea40000000800 */
[----:B------:R-:W-:Y:S01]  /*68570*/  LEA.HI.X.SX32 R7, R3, R0, 0x1, P6 ;  /* 0x0000000003077211 */ /* 0x000fe200030f0eff */
[----:B-----5:R-:W5:Y:S01]  /*68580*/  LDL.LU.S16 R26, [R1+0xc] ;  /* 0x00000c00011a7983 */ /* 0x020f620000300600 */
[----:B------:R-:W-:-:S02]  /*68590*/  LEA R4, P6, R8, R2, 0x1 ;  /* 0x0000000208047211 */ /* 0x000fc400078c08ff */
[----:B---3--:R-:W-:Y:S02]  /*685a0*/  LEA R3, R10, R8, 0x1 ;  /* 0x000000080a037211 */ /* 0x008fe400078e08ff */
[----:B------:R-:W3:Y:S01]  /*685b0*/  LDL.LU.S16 R10, [R1] ;  /* 0x00000000010a7983 */ /* 0x000ee20000300600 */
[----:B------:R-:W-:Y:S02]  /*685c0*/  LEA.HI.X.SX32 R5, R8, R0, 0x1, P6 ;  /* 0x0000000008057211 */ /* 0x000fe400030f0eff */
[----:B----4-:R-:W-:Y:S02]  /*685d0*/  LEA R8, R9, R3, 0x1 ;  /* 0x0000000309087211 */ /* 0x010fe400078e08ff */
[----:B------:R-:W4:Y:S04]  /*685e0*/  LDL.LU.S16 R9, [R1+0x10] ;  /* 0x0000100001097983 */ /* 0x000f280000300600 */
[----:B---3--:R3:W-:Y:S04]  /*685f0*/  STG.E.U16 desc[UR8][R6.64], R10 ;  /* 0x0000000a06007986 */ /* 0x0087e8000c101508 */
[----:B----4-:R4:W-:Y:S01]  /*68600*/  STG.E.U16 desc[UR8][R4.64], R9 ;  /* 0x0000000904007986 */ /* 0x0109e2000c101508 */
[C---:B---3--:R-:W-:Y:S01]  /*68610*/  LEA R6, P6, R3.reuse, R2, 0x1 ;  /* 0x0000000203067211 */ /* 0x048fe200078c08ff */
[----:B------:R-:W3:Y:S03]  /*68620*/  LDC R10, c[0x0][0x3e8] ;  /* 0x0000fa00ff0a7b82 */ /* 0x000ee60000000800 */
[----:B------:R-:W-:Y:S01]  /*68630*/  LEA.HI.X.SX32 R7, R3, R0, 0x1, P6 ;  /* 0x0000000003077211 */ /* 0x000fe200030f0eff */
[----:B0-----:R-:W-:Y:S01]  /*68640*/  IMAD R3, R15, 0x2, R8 ;  /* 0x000000020f037824 */ /* 0x001fe200078e0208 */
[----:B----4-:R-:W-:-:S03]  /*68650*/  LEA R4, P6, R8, R2, 0x1 ;  /* 0x0000000208047211 */ /* 0x010fc600078c08ff */
[----:B-----5:R0:W-:Y:S01]  /*68660*/  STG.E.U16 desc[UR8][R6.64], R26 ;  /* 0x0000001a06007986 */ /* 0x0201e2000c101508 */
[----:B------:R-:W-:Y:S01]  /*68670*/  LEA.HI.X.SX32 R5, R8, R0, 0x1, P6 ;  /* 0x0000000008057211 */ /* 0x000fe200030f0eff */
[----:B------:R-:W4:Y:S01]  /*68680*/  LDC R9, c[0x0][0x3e8] ;  /* 0x0000fa00ff097b82 */ /* 0x000f220000000800 */
[----:B--2---:R-:W-:-:S03]  /*68690*/  LEA R8, R12, R3, 0x1 ;  /* 0x000000030c087211 */ /* 0x004fc600078e08ff */
[----:B------:R2:W-:Y:S04]  /*686a0*/  STG.E.U16 desc[UR8][R4.64], R22 ;  /* 0x0000001604007986 */ /* 0x0005e8000c101508 */
[----:B------:R-:W5:Y:S01]  /*686b0*/  LDC R15, c[0x0][0x3e8] ;  /* 0x0000fa00ff0f7b82 */ /* 0x000f620000000800 */
[----:B0-----:R-:W-:-:S04]  /*686c0*/  LEA R6, P6, R3, R2, 0x1 ;  /* 0x0000000203067211 */ /* 0x001fc800078c08ff */
[----:B------:R-:W-:Y:S02]  /*686d0*/  LEA.HI.X.SX32 R7, R3, R0, 0x1, P6 ;  /* 0x0000000003077211 */ /* 0x000fe400030f0eff */
[C---:B--2---:R-:W-:Y:S01]  /*686e0*/  LEA R4, P6, R8.reuse, R2, 0x1 ;  /* 0x0000000208047211 */ /* 0x044fe200078c08ff */
[----:B------:R-:W0:Y:S03]  /*686f0*/  LDC R22, c[0x0][0x3e8] ;  /* 0x0000fa00ff167b82 */ /* 0x000e260000000800 */
[----:B------:R-:W-:Y:S01]  /*68700*/  LEA.HI.X.SX32 R5, R8, R0, 0x1, P6 ;  /* 0x0000000008057211 */ /* 0x000fe200030f0eff */
[----:B------:R-:W-:Y:S04]  /*68710*/  STG.E.U16 desc[UR8][R6.64], R23 ;  /* 0x0000001706007986 */ /* 0x000fe8000c101508 */
[----:B------:R2:W-:Y:S01]  /*68720*/  STG.E.U16 desc[UR8][R4.64], R28 ;  /* 0x0000001c04007986 */ /* 0x0005e2000c101508 */
[----:B------:R-:W5:Y:S01]  /*68730*/  LDC R26, c[0x0][0x3e8] ;  /* 0x0000fa00ff1a7b82 */ /* 0x000f620000000800 */
[----:B-1----:R-:W-:-:S07]  /*68740*/  LEA R3, R11, R8, 0x1 ;  /* 0x000000080b037211 */ /* 0x002fce00078e08ff */
[----:B------:R-:W1:Y:S01]  /*68750*/  LDC R11, c[0x0][0x3e8] ;  /* 0x0000fa00ff0b7b82 */ /* 0x000e620000000800 */
[----:B--2---:R-:W2:Y:S01]  /*68760*/  LDL.LU.S16 R28, [R1+0x4] ;  /* 0x00000400011c7983 */ /* 0x004ea20000300600 */
[----:B------:R-:W-:Y:S01]  /*68770*/  LEA R6, P6, R3, R2, 0x1 ;  /* 0x0000000203067211 */ /* 0x000fe200078c08ff */
[----:B---3--:R-:W-:-:S03]  /*68780*/  IMAD R8, R10, 0x2, R3 ;  /* 0x000000020a087824 */ /* 0x008fc600078e0203 */
[----:B------:R-:W-:Y:S02]  /*68790*/  LEA.HI.X.SX32 R7, R3, R0, 0x1, P6 ;  /* 0x0000000003077211 */ /* 0x000fe400030f0eff */
[----:B------:R-:W3:Y:S01]  /*687a0*/  LDC R12, c[0x0][0x3e8] ;  /* 0x0000fa00ff0c7b82 */ /* 0x000ee20000000800 */
[C---:B------:R-:W-:Y:S02]  /*687b0*/  LEA R4, P6, R8.reuse, R2, 0x1 ;  /* 0x0000000208047211 */ /* 0x040fe400078c08ff */
[----:B----4-:R-:W-:Y:S01]  /*687c0*/  LEA R3, R9, R8, 0x1 ;  /* 0x0000000809037211 */ /* 0x010fe200078e08ff */
[----:B------:R0:W-:Y:S01]  /*687d0*/  STG.E.U16 desc[UR8][R6.64], R29 ;  /* 0x0000001d06007986 */ /* 0x0001e2000c101508 */
[----:B------:R-:W-:Y:S02]  /*687e0*/  LEA.HI.X.SX32 R5, R8, R0, 0x1, P6 ;  /* 0x0000000008057211 */ /* 0x000fe400030f0eff */
[C---:B------:R-:W-:Y:S01]  /*687f0*/  LEA R8, P6, R3.reuse, R2, 0x1 ;  /* 0x0000000203087211 */ /* 0x040fe200078c08ff */
[----:B------:R-:W4:Y:S03]  /*68800*/  LDC R23, c[0x0][0x3e8] ;  /* 0x0000fa00ff177b82 */ /* 0x000f260000000800 */
[----:B------:R-:W-:-:S02]  /*68810*/  LEA.HI.X.SX32 R9, R3, R0, 0x1, P6 ;  /* 0x0000000003097211 */ /* 0x000fc400030f0eff */
[----:B0-----:R-:W-:-:S03]  /*68820*/  LEA R7, R22, R3, 0x1 ;  /* 0x0000000316077211 */ /* 0x001fc600078e08ff */
[----:B------:R-:W0:Y:S01]  /*68830*/  LDC R22, c[0x0][0x3e8] ;  /* 0x0000fa00ff167b82 */ /* 0x000e220000000800 */
[C---:B------:R-:W-:Y:S01]  /*68840*/  LEA R6, P6, R7.reuse, R2, 0x1 ;  /* 0x0000000207067211 */ /* 0x040fe200078c08ff */
[----:B-----5:R-:W-:Y:S01]  /*68850*/  IMAD R3, R26, 0x2, R7 ;  /* 0x000000021a037824 */ /* 0x020fe200078e0207 */
[----:B------:R1:W-:Y:S02]  /*68860*/  STG.E.U16 desc[UR8][R4.64], R20 ;  /* 0x0000001404007986 */ /* 0x0003e4000c101508 */
[----:B------:R-:W-:Y:S02]  /*68870*/  LEA.HI.X.SX32 R7, R7, R0, 0x1, P6 ;  /* 0x0000000007077211 */ /* 0x000fe400030f0eff */
[----:B------:R-:W-:Y:S01]  /*68880*/  LEA R10, P6, R3, R2, 0x1 ;  /* 0x00000002030a7211 */ /* 0x000fe200078c08ff */
[----:B------:R5:W-:Y:S01]  /*68890*/  STG.E.U16 desc[UR8][R8.64], R21 ;  /* 0x0000001508007986 */ /* 0x000be2000c101508 */
[----:B------:R-:W-:-:S03]  /*688a0*/  PRMT R13, R13, 0x7632, R13 ;  /* 0x000076320d0d7816 */ /* 0x000fc6000000000d */
[----:B------:R-:W2:Y:S01]  /*688b0*/  LDL.LU R26, [R1+0x5b0] ;  /* 0x0005b000011a7983 */ /* 0x000ea20000300800 */
[----:B-1----:R-:W-:Y:S01]  /*688c0*/  LEA R5, R11, R3, 0x1 ;  /* 0x000000030b057211 */ /* 0x002fe200078e08ff */
[----:B------:R-:W1:Y:S01]  /*688d0*/  LDC R20, c[0x0][0x3e8] ;  /* 0x0000fa00ff147b82 */ /* 0x000e620000000800 */
[----:B------:R-:W-:Y:S02]  /*688e0*/  LEA.HI.X.SX32 R11, R3, R0, 0x1, P6 ;  /* 0x00000000030b7211 */ /* 0x000fe400030f0eff */
[----:B------:R-:W-:Y:S02]  /*688f0*/  LEA R4, P6, R5, R2, 0x1 ;  /* 0x0000000205047211 */ /* 0x000fe400078c08ff */
[----:B------:R-:W-:Y:S01]  /*68900*/  LEA R3, R15, R5, 0x1 ;  /* 0x000000050f037211 */ /* 0x000fe200078e08ff */
[----:B------:R4:W-:Y:S01]  /*68910*/  STG.E.U16 desc[UR8][R6.64], R25 ;  /* 0x0000001906007986 */ /* 0x0009e2000c101508 */
[----:B------:R-:W-:Y:S01]  /*68920*/  LEA.HI.X.SX32 R5, R5, R0, 0x1, P6 ;  /* 0x0000000005057211 */ /* 0x000fe200030f0eff */
[----:B-----5:R-:W5:Y:S02]  /*68930*/  LDC R21, c[0x0][0x3e8] ;  /* 0x0000fa00ff157b82 */ /* 0x020f640000000800 */
[----:B---3--:R-:W-:-:S06]  /*68940*/  IMAD R9, R12, 0x2, R3 ;  /* 0x000000020c097824 */ /* 0x008fcc00078e0203 */
[----:B------:R-:W3:Y:S01]  /*68950*/  LDC R15, c[0x0][0x3e8] ;  /* 0x0000fa00ff0f7b82 */ /* 0x000ee20000000800 */
[C---:B----4-:R-:W-:Y:S01]  /*68960*/  LEA R6, P6, R3.reuse, R2, 0x1 ;  /* 0x0000000203067211 */ /* 0x050fe200078c08ff */
[----:B------:R-:W4:Y:S03]  /*68970*/  LDL.LU R25, [R1+0x84c] ;  /* 0x00084c0001197983 */ /* 0x000f260000300800 */
[----:B------:R-:W-:Y:S02]  /*68980*/  LEA.HI.X.SX32 R7, R3, R0, 0x1, P6 ;  /* 0x0000000003077211 */ /* 0x000fe400030f0eff */
[----:B------:R-:W-:Y:S02]  /*68990*/  LEA R8, P6, R9, R2, 0x1 ;  /* 0x0000000209087211 */ /* 0x000fe400078c08ff */
[----:B------:R-:W-:Y:S02]  /*689a0*/  LEA R3, R23, R9, 0x1 ;  /* 0x0000000917037211 */ /* 0x000fe400078e08ff */
[----:B------:R-:W-:Y:S01]  /*689b0*/  LEA.HI.X.SX32 R9, R9, R0, 0x1, P6 ;  /* 0x0000000009097211 */ /* 0x000fe200030f0eff */
[----:B------:R-:W4:Y:S01]  /*689c0*/  LDL.LU R23, [R1+0x5b4] ;  /* 0x0005b40001177983 */ /* 0x000f220000300800 */
[----:B0-----:R-:W-:-:S03]  /*689d0*/  LEA R12, R22, R3, 0x1 ;  /* 0x00000003160c7211 */ /* 0x001fc600078e08ff */
[----:B------:R-:W4:Y:S04]  /*689e0*/  LDL.LU R29, [R1+0x848] ;  /* 0x00084800011d7983 */ /* 0x000f280000300800 */
[----:B--2---:R0:W-:Y:S04]  /*689f0*/  STG.E.U16 desc[UR8][R10.64], R28 ;  /* 0x0000001c0a007986 */ /* 0x0041e8000c101508 */
[----:B------:R2:W-:Y:S01]  /*68a00*/  STG.E.U16 desc[UR8][R4.64], R18 ;  /* 0x0000001204007986 */ /* 0x0005e2000c101508 */
[----:B0-----:R-:W-:-:S03]  /*68a10*/  LEA R10, P6, R3, R2, 0x1 ;  /* 0x00000002030a7211 */ /* 0x001fc600078c08ff */
[----:B------:R-:W4:Y:S01]  /*68a20*/  LDL.LU R28, [R1+0x47c] ;  /* 0x00047c00011c7983 */ /* 0x000f220000300800 */
[----:B------:R-:W-:Y:S01]  /*68a30*/  LEA.HI.X.SX32 R11, R3, R0, 0x1, P6 ;  /* 0x00000000030b7211 */ /* 0x000fe200030f0eff */
[----:B-1----:R-:W-:Y:S01]  /*68a40*/  IMAD R3, R20, 0x2, R12 ;  /* 0x0000000214037824 */ /* 0x002fe200078e020c */
[C---:B--2---:R-:W-:Y:S01]  /*68a50*/  LEA R4, P6, R12.reuse, R2, 0x1 ;  /* 0x000000020c047211 */ /* 0x044fe200078c08ff */
[----:B------:R0:W-:Y:S03]  /*68a60*/  STG.E.U16 desc[UR8][R6.64], R19 ;  /* 0x0000001306007986 */ /* 0x0001e6000c101508 */
[----:B------:R-:W-:Y:S01]  /*68a70*/  LEA.HI.X.SX32 R5, R12, R0, 0x1, P6 ;  /* 0x000000000c057211 */ /* 0x000fe200030f0eff */
[----:B------:R-:W-:Y:S04]  /*68a80*/  STG.E.U16 desc[UR8][R8.64], R24 ;  /* 0x0000001808007986 */ /* 0x000fe8000c101508 */
[----:B------:R-:W2:Y:S01]  /*68a90*/  LDL.LU R22, [R1+0x854] ;  /* 0x0008540001167983 */ /* 0x000ea20000300800 */
[----:B0-----:R-:W-:-:S03]  /*68aa0*/  LEA R6, P6, R3, R2, 0x1 ;  /* 0x0000000203067211 */ /* 0x001fc600078c08ff */
[----:B------:R-:W-:Y:S01]  /*68ab0*/  STG.E.U16 desc[UR8][R10.64], R27 ;  /* 0x0000001b0a007986 */ /* 0x000fe2000c101508 */
[----:B------:R-:W-:-:S03]  /*68ac0*/  LEA.HI.X.SX32 R7, R3, R0, 0x1, P6 ;  /* 0x0000000003077211 */ /* 0x000fc600030f0eff */
[----:B------:R-:W2:Y:S04]  /*68ad0*/  LDL.LU R18, [R1+0x5b8] ;  /* 0x0005b80001127983 */ /* 0x000ea80000300800 */
[----:B------:R-:W-:Y:S04]  /*68ae0*/  STG.E.U16 desc[UR8][R4.64], R14 ;  /* 0x0000000e04007986 */ /* 0x000fe8000c101508 */
[----:B------:R-:W2:Y:S04]  /*68af0*/  LDL.LU R20, [R1+0x858] ;  /* 0x0008580001147983 */ /* 0x000ea80000300800 */
[----:B------:R0:W-:Y:S04]  /*68b00*/  STG.E.U16 desc[UR8][R6.64], R13 ;  /* 0x0000000d06007986 */ /* 0x0001e8000c101508 */
[----:B0-----:R-:W2:Y:S01]  /*68b10*/  LDL.LU R13, [R1+0x46c] ;  /* 0x00046c00010d7983 */ /* 0x001ea20000300800 */
[----:B-----5:R-:W-:-:S04]  /*68b20*/  LEA R12, R21, R3, 0x1 ;  /* 0x00000003150c7211 */ /* 0x020fc800078e08ff */
[----:B------:R-:W-:Y:S02]  /*68b30*/  LEA R8, P6, R12, R2, 0x1 ;  /* 0x000000020c087211 */ /* 0x000fe400078c08ff */
[----:B------:R-:W-:Y:S02]  /*68b40*/  PRMT R17, R14, 0x7632, R17 ;  /* 0x000076320e117816 */ /* 0x000fe40000000011 */
[----:B---3--:R-:W-:Y:S02]  /*68b50*/  LEA R3, R15, R12, 0x1 ;  /* 0x0000000c0f037211 */ /* 0x008fe400078e08ff */
[----:B------:R-:W-:Y:S01]  /*68b60*/  LEA.HI.X.SX32 R9, R12, R0, 0x1, P6 ;  /* 0x000000000c097211 */ /* 0x000fe200030f0eff */
[----:B----4-:R-:W-:Y:S01]  /*68b70*/  FFMA R6, R26, 0.69314718246459960938, R25 ;  /* 0x3f3172181a067823 */ /* 0x010fe20000000019 */
[----:B--2---:R-:W-:Y:S01]  /*68b80*/  FFMA R5, R23, 0.69314718246459960938, R22 ;  /* 0x3f31721817057823 */ /* 0x004fe20000000016 */
[----:B------:R-:W-:Y:S01]  /*68b90*/  FFMA R4, R18, 0.69314718246459960938, R20 ;  /* 0x3f31721812047823 */ /* 0x000fe20000000014 */
[----:B------:R0:W-:Y:S04]  /*68ba0*/  STL [R1+0xcbc], R13 ;  /* 0x000cbc0d01007387 */ /* 0x0001e80000100800 */
[----:B0-----:R-:W2:Y:S04]  /*68bb0*/  LDL.LU R13, [R1+0x844] ;  /* 0x00084400010d7983 */ /* 0x001ea80000300800 */
[----:B------:R-:W3:Y:S04]  /*68bc0*/  LDL.LU R14, [R1+0x830] ;  /* 0x00083000010e7983 */ /* 0x000ee80000300800 */
[----:B------:R-:W3:Y:S04]  /*68bd0*/  LDL.LU R12, [R1+0x468] ;  /* 0x00046800010c7983 */ /* 0x000ee80000300800 */
[----:B------:R-:W4:Y:S04]  /*68be0*/  LDL.LU R27, [R1+0x82c] ;  /* 0x00082c00011b7983 */ /* 0x000f280000300800 */
[----:B------:R-:W4:Y:S04]  /*68bf0*/  LDL.LU R10, [R1+0x45c] ;  /* 0x00045c00010a7983 */ /* 0x000f280000300800 */
[----:B------:R-:W5:Y:S04]  /*68c00*/  LDL.LU R11, [R1+0x824] ;  /* 0x00082400010b7983 */ /* 0x000f680000300800 */
[----:B------:R-:W5:Y:S04]  /*68c10*/  LDL.LU R24, [R1+0x458] ;  /* 0x0004580001187983 */ /* 0x000f680000300800 */
[----:B------:R-:W2:Y:S04]  /*68c20*/  LDL.LU R21, [R1+0x820] ;  /* 0x0008200001157983 */ /* 0x000ea80000300800 */
[----:B------:R-:W2:Y:S04]  /*68c30*/  LDL.LU R20, [R1+0x454] ;  /* 0x0004540001147983 */ /* 0x000ea80000300800 */
[----:B------:R-:W2:Y:S04]  /*68c40*/  LDL.LU R22, [R1+0x81c] ;  /* 0x00081c0001167983 */ /* 0x000ea80000300800 */
[----:B------:R-:W2:Y:S04]  /*68c50*/  LDL.LU R23, [R1+0x450] ;  /* 0x0004500001177983 */ /* 0x000ea80000300800 */
[----:B------:R-:W2:Y:S04]  /*68c60*/  LDL.LU R25, [R1+0x818] ;  /* 0x0008180001197983 */ /* 0x000ea80000300800 */
[----:B------:R-:W2:Y:S04]  /*68c70*/  LDL.LU R26, [R1+0x38c] ;  /* 0x00038c00011a7983 */ /* 0x000ea80000300800 */
[----:B------:R-:W2:Y:S01]  /*68c80*/  LDL.LU R18, [R1+0x2d8] ;  /* 0x0002d80001127983 */ /* 0x000ea20000300800 */
[----:B------:R-:W-:-:S02]  /*68c90*/  FFMA R7, R28, 0.69314718246459960938, R29 ;  /* 0x3f3172181c077823 */ /* 0x000fc4000000001d */
[----:B------:R-:W0:Y:S01]  /*68ca0*/  S2R R28, SR_TID.X ;  /* 0x00000000001c7919 */ /* 0x000e220000002100 */
[----:B------:R-:W-:-:S04]  /*68cb0*/  LEA R2, P6, R3, R2, 0x1 ;  /* 0x0000000203027211 */ /* 0x000fc800078c08ff */
[----:B------:R-:W-:Y:S01]  /*68cc0*/  LEA.HI.X.SX32 R3, R3, R0, 0x1, P6 ;  /* 0x0000000003037211 */ /* 0x000fe200030f0eff */
[----:B------:R-:W-:Y:S04]  /*68cd0*/  STG.E.U16 desc[UR8][R8.64], R17 ;  /* 0x0000001108007986 */ /* 0x000fe8000c101508 */
[----:B--2---:R-:W-:Y:S04]  /*68ce0*/  STL [R1+0xcb4], R18 ;  /* 0x000cb41201007387 */ /* 0x004fe80000100800 */
[----:B------:R-:W2:Y:S04]  /*68cf0*/  LDL.LU R19, [R1+0x2d4] ;  /* 0x0002d40001137983 */ /* 0x000ea80000300800 */
[----:B------:R-:W-:Y:S01]  /*68d00*/  STG.E.U16 desc[UR8][R2.64], R16 ;  /* 0x0000001002007986 */ /* 0x000fe2000c101508 */
[----:B0-----:R-:W-:-:S05]  /*68d10*/  IMAD.SHL.U32 R28, R28, 0x4, RZ ;  /* 0x000000041c1c7824 */ /* 0x001fca00078e00ff */
[----:B------:R-:W-:Y:S01]  /*68d20*/  LOP3.LUT R0, R28, 0x70, RZ, 0xc0, !PT ;  /* 0x000000701c007812 */ /* 0x000fe200078ec0ff */
[----:B------:R-:W-:Y:S06]  /*68d30*/  BAR.SYNC.DEFER_BLOCKING 0x0 ;  /* 0x0000000000007b1d */ /* 0x000fec0000010000 */
[----:B------:R-:W-:Y:S04]  /*68d40*/  STS.128 [R0+UR7], R4 ;  /* 0x0000000400007988 */ /* 0x000fe80008000c07 */
[----:B--2---:R0:W-:Y:S04]  /*68d50*/  STL [R1+0xcb8], R19 ;  /* 0x000cb81301007387 */ /* 0x0041e80000100800 */
[----:B------:R-:W2:Y:S04]  /*68d60*/  LDL.LU R29, [R1+0x7f0] ;  /* 0x0007f000011d7983 */ /* 0x000ea80000300800 */
[----:B------:R-:W2:Y:S04]  /*68d70*/  LDL.LU R28, [R1+0x380] ;  /* 0x00038000011c7983 */ /* 0x000ea80000300800 */
        /* <DEDUP_REMOVED lines=11> */
[----:B------:R-:W3:Y:S04]  /*68e30*/  LDL.LU R6, [R1+0x474] ;  /* 0x0004740001067983 */ /* 0x000ee80000300800 */
[----:B------:R-:W4:Y:S04]  /*68e40*/  LDL.LU R7, [R1+0x838] ;  /* 0x0008380001077983 */ /* 0x000f280000300800 */
[----:B------:R-:W5:Y:S01]  /*68e50*/  LDL.LU R0, [R1+0x7d8] ;  /* 0x0007d80001007983 */ /* 0x000f620000300800 */
[----:B--2---:R-:W-:-:S03]  /*68e60*/  FFMA R4, R4, 0.69314718246459960938, R13 ;  /* 0x3f31721804047823 */ /* 0x004fc6000000000d */
[----:B------:R-:W2:Y:S01]  /*68e70*/  LDL.LU R13, [R1+0xcbc] ;  /* 0x000cbc00010d7983 */ /* 0x000ea20000300800 */
[----:B---3--:R-:W-:Y:S01]  /*68e80*/  FFMA R5, R6, 0.69314718246459960938, R5 ;  /* 0x3f31721806057823 */ /* 0x008fe20000000005 */
[----:B----4-:R-:W-:Y:S01]  /*68e90*/  FFMA R6, R8, 0.69314718246459960938, R7 ;  /* 0x3f31721808067823 */ /* 0x010fe20000000007 */
[----:B------:R-:W-:Y:S01]  /*68ea0*/  FFMA R8, R12, 0.69314718246459960938, R14 ;  /* 0x3f3172180c087823 */ /* 0x000fe2000000000e */
[----:B------:R-:W-:Y:S01]  /*68eb0*/  FFMA R12, R23, 0.69314718246459960938, R22 ;  /* 0x3f317218170c7823 */ /* 0x000fe20000000016 */
[----:B------:R-:W-:Y:S01]  /*68ec0*/  FFMA R14, R28, 0.69314718246459960938, R29 ;  /* 0x3f3172181c0e7823 */ /* 0x000fe2000000001d */
[----:B------:R-:W-:Y:S01]  /*68ed0*/  FFMA R15, R15, 0.69314718246459960938, R19 ;  /* 0x3f3172180f0f7823 */ /* 0x000fe20000000013 */
[----:B------:R-:W-:Y:S01]  /*68ee0*/  FFMA R16, R16, 0.69314718246459960938, R18 ;  /* 0x3f31721810107823 */ /* 0x000fe20000000012 */
[----:B-----5:R-:W-:Y:S02]  /*68ef0*/  FFMA R17, R17, 0.69314718246459960938, R0 ;  /* 0x3f31721811117823 */ /* 0x020fe40000000000 */
[----:B------:R-:W0:Y:S01]  /*68f00*/  S2R R0, SR_TID.X ;  /* 0x0000000000007919 */ /* 0x000e220000002100 */
[----:B--2---:R-:W-:Y:S01]  /*68f10*/  FFMA R7, R13, 0.69314718246459960938, R9 ;  /* 0x3f3172180d077823 */ /* 0x004fe20000000009 */
[----:B------:R-:W-:Y:S01]  /*68f20*/  FFMA R9, R10, 0.69314718246459960938, R27 ;  /* 0x3f3172180a097823 */ /* 0x000fe2000000001b */
[----:B------:R-:W-:Y:S01]  /*68f30*/  FFMA R10, R24, 0.69314718246459960938, R11 ;  /* 0x3f317218180a7823 */ /* 0x000fe2000000000b */
[----:B------:R-:W2:Y:S01]  /*68f40*/  LDL.LU R27, [R1+0x704] ;  /* 0x00070400011b7983 */ /* 0x000ea20000300800 */
[----:B------:R-:W-:-:S03]  /*68f50*/  FFMA R11, R20, 0.69314718246459960938, R21 ;  /* 0x3f317218140b7823 */ /* 0x000fc60000000015 */
[----:B------:R-:W3:Y:S01]  /*68f60*/  LDL.LU R24, [R1+0x240] ;  /* 0x0002400001187983 */ /* 0x000ee20000300800 */
[----:B------:R-:W-:-:S03]  /*68f70*/  FFMA R13, R26, 0.69314718246459960938, R25 ;  /* 0x3f3172181a0d7823 */ /* 0x000fc60000000019 */
        /* <DEDUP_REMOVED lines=9> */
[----:B------:R-:W3:Y:S01]  /*69010*/  LDL.LU R18, [R1+0xcb4] ;  /* 0x000cb40001127983 */ /* 0x000ee20000300800 */
[----:B0-----:R-:W-:-:S04]  /*69020*/  SHF.L.U32 R0, R0, 0x2, RZ ;  /* 0x0000000200007819 */ /* 0x001fc800000006ff */
[----:B------:R-:W-:-:S05]  /*69030*/  LOP3.LUT R0, R0, 0x70, RZ, 0xc0, !PT ;  /* 0x0000007000007812 */ /* 0x000fca00078ec0ff */
[----:B------:R0:W-:Y:S04]  /*69040*/  STS.128 [R0+UR7+0x80], R4 ;  /* 0x0000800400007988 */ /* 0x0001e80008000c07 */
[----:B------:R1:W-:Y:S04]  /*69050*/  STS.128 [R0+UR7+0x100], R8 ;  /* 0x0001000800007988 */ /* 0x0003e80008000c07 */
[----:B------:R1:W-:Y:S04]  /*69060*/  STS.128 [R0+UR7+0x180], R12 ;  /* 0x0001800c00007988 */ /* 0x0003e80008000c07 */
[----:B0-----:R-:W4:Y:S04]  /*69070*/  LDL.LU R4, [R1+0x2d0] ;  /* 0x0002d00001047983 */ /* 0x001f280000300800 */
[----:B------:R-:W4:Y:S04]  /*69080*/  LDL.LU R5, [R1+0x2cc] ;  /* 0x0002cc0001057983 */ /* 0x000f280000300800 */
[----:B------:R-:W4:Y:S04]  /*69090*/  LDL.LU R6, [R1+0x2c8] ;  /* 0x0002c80001067983 */ /* 0x000f280000300800 */
[----:B------:R-:W4:Y:S04]  /*690a0*/  LDL.LU R7, [R1+0x2c4] ;  /* 0x0002c40001077983 */ /* 0x000f280000300800 */
[----:B-1----:R-:W4:Y:S04]  /*690b0*/  LDL.LU R11, [R1+0x254] ;  /* 0x00025400010b7983 */ /* 0x002f280000300800 */
[----:B------:R-:W5:Y:S04]  /*690c0*/  LDL.LU R8, [R1+0x2c0] ;  /* 0x0002c00001087983 */ /* 0x000f680000300800 */
[----:B------:R-:W5:Y:S04]  /*690d0*/  LDL.LU R9, [R1+0x2bc] ;  /* 0x0002bc0001097983 */ /* 0x000f680000300800 */
[----:B------:R-:W5:Y:S04]  /*690e0*/  LDL.LU R10, [R1+0x1d8] ;  /* 0x0001d800010a7983 */ /* 0x000f680000300800 */
[----:B------:R-:W5:Y:S04]  /*690f0*/  LDL.LU R12, [R1+0x764] ;  /* 0x00076400010c7983 */ /* 0x000f680000300800 */
[----:B------:R-:W5:Y:S04]  /*69100*/  LDL.LU R13, [R1+0x758] ;  /* 0x00075800010d7983 */ /* 0x000f680000300800 */
[----:B------:R-:W5:Y:S04]  /*69110*/  LDL.LU R14, [R1+0x750] ;  /* 0x00075000010e7983 */ /* 0x000f680000300800 */
[----:B------:R-:W5:Y:S01]  /*69120*/  LDL.LU R15, [R1+0x708] ;  /* 0x00070800010f7983 */ /* 0x000f620000300800 */
[----:B--2---:R-:W-:Y:S01]  /*69130*/  FFMA R19, R19, 0.69314718246459960938, R3 ;  /* 0x3f31721813137823 */ /* 0x004fe20000000003 */
[----:B---3--:R-:W-:-:S02]  /*69140*/  FFMA R18, R18, 0.69314718246459960938, R2 ;  /* 0x3f31721812127823 */ /* 0x008fc40000000002 */
[----:B------:R-:W0:Y:S03]  /*69150*/  LDC.64 R2, c[0x0][0x3a0] ;  /* 0x0000e800ff027b82 */ /* 0x000e260000000a00 */
[----:B------:R1:W-:Y:S04]  /*69160*/  STS.128 [R0+UR7+0x200], R16 ;  /* 0x0002001000007988 */ /* 0x0003e80008000c07 */
[----:B-1----:R-:W2:Y:S04]  /*69170*/  LDL.LU R17, [R1+0x7c4] ;  /* 0x0007c40001117983 */ /* 0x002ea80000300800 */
[----:B------:R-:W3:Y:S04]  /*69180*/  LDL.LU R18, [R1+0x7c0] ;  /* 0x0007c00001127983 */ /* 0x000ee80000300800 */
[----:B------:R-:W3:Y:S01]  /*69190*/  LDL.LU R19, [R1+0x7b8] ;  /* 0x0007b80001137983 */ /* 0x000ee20000300800 */
[----:B----4-:R-:W-:-:S05]  /*691a0*/  FSEL R11, R11, -INF , P0 ;  /* 0xff8000000b0b7808 */ /* 0x010fca0000000000 */
[----:B------:R-:W-:Y:S01]  /*691b0*/  FFMA R11, R11, 0.69314718246459960938, R27 ;  /* 0x3f3172180b0b7823 */ /* 0x000fe2000000001b */
[----:B-----5:R-:W-:Y:S01]  /*691c0*/  FFMA R7, R7, 0.69314718246459960938, R12 ;  /* 0x3f31721807077823 */ /* 0x020fe2000000000c */
[----:B------:R-:W-:Y:S01]  /*691d0*/  FSEL R12, R24, -INF , P2 ;  /* 0xff800000180c7808 */ /* 0x000fe20001000000 */
[----:B------:R-:W-:Y:S01]  /*691e0*/  FFMA R8, R8, 0.69314718246459960938, R13 ;  /* 0x3f31721808087823 */ /* 0x000fe2000000000d */
[----:B------:R-:W-:Y:S01]  /*691f0*/  FSEL R13, R21, -INF , P4 ;  /* 0xff800000150d7808 */ /* 0x000fe20002000000 */
[----:B------:R-:W-:Y:S01]  /*69200*/  FFMA R9, R9, 0.69314718246459960938, R14 ;  /* 0x3f31721809097823 */ /* 0x000fe2000000000e */
[----:B------:R-:W-:Y:S01]  /*69210*/  FSEL R14, R20, -INF , P5 ;  /* 0xff800000140e7808 */ /* 0x000fe20002800000 */
[----:B------:R-:W-:Y:S01]  /*69220*/  FFMA R10, R10, 0.69314718246459960938, R15 ;  /* 0x3f3172180a0a7823 */ /* 0x000fe2000000000f */
[----:B------:R-:W-:Y:S01]  /*69230*/  FSEL R15, R22, -INF , P3 ;  /* 0xff800000160f7808 */ /* 0x000fe20001800000 */
[----:B------:R-:W-:Y:S01]  /*69240*/  FFMA R12, R12, 0.69314718246459960938, R23 ;  /* 0x3f3172180c0c7823 */ /* 0x000fe20000000017 */
[----:B------:R-:W-:Y:S01]  /*69250*/  FFMA R13, R13, 0.69314718246459960938, R25 ;  /* 0x3f3172180d0d7823 */ /* 0x000fe20000000019 */
[----:B------:R-:W-:-:S02]  /*69260*/  FFMA R14, R14, 0.69314718246459960938, R26 ;  /* 0x3f3172180e0e7823 */ /* 0x000fc4000000001a */
[----:B------:R-:W-:Y:S01]  /*69270*/  FFMA R15, R15, 0.69314718246459960938, R29 ;  /* 0x3f3172180f0f7823 */ /* 0x000fe2000000001d */
[----:B------:R1:W-:Y:S04]  /*69280*/  STS.128 [R0+UR7+0x300], R8 ;  /* 0x0003000800007988 */ /* 0x0003e80008000c07 */
[----:B------:R1:W-:Y:S01]  /*69290*/  STS.128 [R0+UR7+0x380], R12 ;  /* 0x0003800c00007988 */ /* 0x0003e20008000c07 */
[----:B------:R-:W-:-:S04]  /*692a0*/  UIMAD UR4, UR6, UR4, URZ ;  /* 0x00000004060472a4 */ /* 0x000fc8000f8e02ff */
[----:B------:R-:W-:Y:S01]  /*692b0*/  USHF.L.U32 UR6, UR4, 0x2, URZ ;  /* 0x0000000204067899 */ /* 0x000fe200080006ff */
[----:B------:R-:W-:Y:S01]  /*692c0*/  IMAD.HI R16, R28, 0x4, RZ ;  /* 0x000000041c107827 */ /* 0x000fe200078e02ff */
[----:B------:R-:W-:-:S03]  /*692d0*/  UIMAD.WIDE UR4, UR4, 0x4, URZ ;  /* 0x00000004040478a5 */ /* 0x000fc6000f8e02ff */
[----:B--2---:R-:W-:Y:S01]  /*692e0*/  FFMA R4, R4, 0.69314718246459960938, R17 ;  /* 0x3f31721804047823 */ /* 0x004fe20000000011 */
[----:B---3--:R-:W-:Y:S01]  /*692f0*/  FFMA R5, R5, 0.69314718246459960938, R18 ;  /* 0x3f31721805057823 */ /* 0x008fe20000000012 */
[----:B------:R-:W-:-:S05]  /*69300*/  FFMA R6, R6, 0.69314718246459960938, R19 ;  /* 0x3f31721806067823 */ /* 0x000fca0000000013 */
[----:B------:R1:W-:Y:S01]  /*69310*/  STS.128 [R0+UR7+0x280], R4 ;  /* 0x0002800400007988 */ /* 0x0003e20008000c07 */
[----:B------:R-:W-:Y:S01]  /*69320*/  SHF.L.U32 R17, R28, 0x2, RZ ;  /* 0x000000021c117819 */ /* 0x000fe200000006ff */
[----:B------:R-:W-:Y:S03]  /*69330*/  BAR.SYNC.DEFER_BLOCKING 0x0 ;  /* 0x0000000000007b1d */ /* 0x000fe60000010000 */
[----:B0-----:R-:W-:-:S04]  /*69340*/  IADD3 R2, P0, P2, R17, UR6, R2 ;  /* 0x0000000611027c10 */ /* 0x001fc8000fa1e002 */
[----:B------:R-:W-:Y:S01]  /*69350*/  IADD3.X R3, PT, PT, R16, UR5, R3, P0, P2 ;  /* 0x0000000510037c10 */ /* 0x000fe200087e4403 */
[----:B------:R-:W-:Y:S08]  /*69360*/  @P1 EXIT ;  /* 0x000000000000194d */ /* 0x000ff00003800000 */
[----:B------:R-:W2:Y:S04]  /*69370*/  LDL.LU R28, [R1+0x2b8] ;  /* 0x0002b800011c7983 */ /* 0x000ea80000300800 */
[----:B-12---:R-:W0:Y:S04]  /*69380*/  LDS R5, [R28] ;  /* 0x000000001c057984 */ /* 0x006e280000000800 */
[----:B0-----:R-:W-:Y:S01]  /*69390*/  STG.E desc[UR8][R2.64], R5 ;  /* 0x0000000502007986 */ /* 0x001fe2000c101908 */
[----:B------:R-:W-:Y:S05]  /*693a0*/  EXIT ;  /* 0x000000000000794d */ /* 0x000fea0003800000 */
.L_x_2:
[----:B------:R-:W-:-:S00]  /*693b0*/  BRA `(.L_x_2) ;  /* 0xfffffffc00fc7947 */ /* 0x000fc0000383ffff */
[----:B------:R-:W-:-:S00]  /*693c0*/  NOP ;  /* 0x0000000000007918 */ /* 0x000fc00000000000 */
        /* <DEDUP_REMOVED lines=11> */
.L_x_3:


//--------------------- .nv.global.init           --------------------------
	.section	.nv.global.init,"aw",@progbits
.nv.global.init:
	.type		_$_str,@object
	.size		_$_str,(.L_0 - _$_str)
_$_str:
        /*0000*/ 	.byte	0x5f, 0x5f, 0x43, 0x55, 0x44, 0x41, 0x5f, 0x46, 0x54, 0x5a, 0x00
.L_0:


//--------------------- .nv.shared.attn_fwd       --------------------------
	.section	.nv.shared.attn_fwd,"aw",@nobits
	.sectionflags	@""
	.align	16
	.zero		1024


//--------------------- .nv.shared.reserved.0     --------------------------
	.section	.nv.shared.reserved.0,"aw",@nobits
	.weak		__nv_reservedSMEM_offset_0_alias
	.size		__nv_reservedSMEM_offset_0_alias, 0, 64
	.other		__nv_reservedSMEM_offset_0_alias,@"STO_CUDA_RESERVED_SHARED STV_DEFAULT"
__nv_reservedSMEM_offset_0_alias:
	.zero		0
	.zero		64


//--------------------- .nv.constant0.attn_fwd    --------------------------
	.section	.nv.constant0.attn_fwd,"a",@progbits
	.sectionflags	@""
	.align	4
.nv.constant0.attn_fwd:
	.zero		1032


//--------------------- SYMBOLS --------------------------

	.type		.nv.reservedSmem.offset0,@object
	.size		.nv.reservedSmem.offset0,0x4
	.type		.nv.reservedSmem.cap,@object
	.size		.nv.reservedSmem.cap,0x4
